	.target	sm_80

	.elftype	@"ET_EXEC"


//--------------------- .note.nv.tkinfo           --------------------------
	.section	.note.nv.tkinfo,"",@"SHT_NOTE"
	.sectionflags	@"SHF_NOTE_NV_TKINFO"
	.tkinfo
        /*0018*/ 	.word	0x00000002
        /*0030*/ 	.string	""
        /*0030*/ 	.string	"ptxas"
        /*0030*/ 	.string	"Cuda compilation tools, release 13.0, V13.0.88"
        /*0030*/ 	.string	"Build cuda_13.0.r13.0/compiler.36424714_0"
        /*0030*/ 	.string	"-arch sm_80 -m 64 "



//--------------------- .note.nv.cuinfo           --------------------------
	.section	.note.nv.cuinfo,"",@"SHT_NOTE"
	.sectionflags	@"SHF_NOTE_NV_CUINFO"
        /*0018*/ 	.short	0x0002
        /*001a*/ 	.short	0x0050
        /*001c*/ 	.short	0x0082
	.zero		2


//--------------------- .nv.info                  --------------------------
	.section	.nv.info,"",@"SHT_CUDA_INFO"
	.align	4


	//----- nvinfo : EIATTR_REGCOUNT
	.align		4
        /*0000*/ 	.byte	0x04, 0x2f
        /*0002*/ 	.short	(.L_39 - .L_38)
	.align		4
.L_38:
        /*0004*/ 	.word	index@(_ZN2at6native29vectorized_elementwise_kernelILi8EZZZNS0_61_GLOBAL__N__b29612f4_23_ActivationMishKernel_cu_9e10b42f_310811mish_kernelERNS_18TensorIteratorBaseEENKUlvE_clEvENKUlvE_clEvEUldE_St5arrayIPcLm2EEEEviT0_T1_)
        /*0008*/ 	.word	0x00000004


	//----- nvinfo : EIATTR_FRAME_SIZE
	.align		4
.L_39:
        /*000c*/ 	.byte	0x04, 0x11
        /*000e*/ 	.short	(.L_41 - .L_40)
	.align		4
.L_40:
        /*0010*/ 	.word	index@(_ZN2at6native29vectorized_elementwise_kernelILi8EZZZNS0_61_GLOBAL__N__b29612f4_23_ActivationMishKernel_cu_9e10b42f_310811mish_kernelERNS_18TensorIteratorBaseEENKUlvE_clEvENKUlvE_clEvEUldE_St5arrayIPcLm2EEEEviT0_T1_)
        /*0014*/ 	.word	0x00000000


	//----- nvinfo : EIATTR_REGCOUNT
	.align		4
.L_41:
        /*0018*/ 	.byte	0x04, 0x2f
        /*001a*/ 	.short	(.L_43 - .L_42)
	.align		4
.L_42:
        /*001c*/ 	.word	index@(_ZN2at6native29vectorized_elementwise_kernelILi4EZZZNS0_61_GLOBAL__N__b29612f4_23_ActivationMishKernel_cu_9e10b42f_310811mish_kernelERNS_18TensorIteratorBaseEENKUlvE_clEvENKUlvE_clEvEUldE_St5arrayIPcLm2EEEEviT0_T1_)
        /*0020*/ 	.word	0x0000002c


	//----- nvinfo : EIATTR_FRAME_SIZE
	.align		4
.L_43:
        /*0024*/ 	.byte	0x04, 0x11
        /*0026*/ 	.short	(.L_45 - .L_44)
	.align		4
.L_44:
        /*0028*/ 	.word	index@($__internal_17_$__cuda_sm20_div_rn_f64_full)
        /*002c*/ 	.word	0x00000000


	//----- nvinfo : EIATTR_FRAME_SIZE
	.align		4
.L_45:
        /*0030*/ 	.byte	0x04, 0x11
        /*0032*/ 	.short	(.L_47 - .L_46)
	.align		4
.L_46:
        /*0034*/ 	.word	index@(_ZN2at6native29vectorized_elementwise_kernelILi4EZZZNS0_61_GLOBAL__N__b29612f4_23_ActivationMishKernel_cu_9e10b42f_310811mish_kernelERNS_18TensorIteratorBaseEENKUlvE_clEvENKUlvE_clEvEUldE_St5arrayIPcLm2EEEEviT0_T1_)
        /*0038*/ 	.word	0x00000000


	//----- nvinfo : EIATTR_REGCOUNT
	.align		4
.L_47:
        /*003c*/ 	.byte	0x04, 0x2f
        /*003e*/ 	.short	(.L_49 - .L_48)
	.align		4
.L_48:
        /*0040*/ 	.word	index@(_ZN2at6native29vectorized_elementwise_kernelILi2EZZZNS0_61_GLOBAL__N__b29612f4_23_ActivationMishKernel_cu_9e10b42f_310811mish_kernelERNS_18TensorIteratorBaseEENKUlvE_clEvENKUlvE_clEvEUldE_St5arrayIPcLm2EEEEviT0_T1_)
        /*0044*/ 	.word	0x0000002c


	//----- nvinfo : EIATTR_FRAME_SIZE
	.align		4
.L_49:
        /*0048*/ 	.byte	0x04, 0x11
        /*004a*/ 	.short	(.L_51 - .L_50)
	.align		4
.L_50:
        /*004c*/ 	.word	index@($__internal_16_$__cuda_sm20_div_rn_f64_full)
        /*0050*/ 	.word	0x00000000


	//----- nvinfo : EIATTR_FRAME_SIZE
	.align		4
.L_51:
        /*0054*/ 	.byte	0x04, 0x11
        /*0056*/ 	.short	(.L_53 - .L_52)
	.align		4
.L_52:
        /*0058*/ 	.word	index@(_ZN2at6native29vectorized_elementwise_kernelILi2EZZZNS0_61_GLOBAL__N__b29612f4_23_ActivationMishKernel_cu_9e10b42f_310811mish_kernelERNS_18TensorIteratorBaseEENKUlvE_clEvENKUlvE_clEvEUldE_St5arrayIPcLm2EEEEviT0_T1_)
        /*005c*/ 	.word	0x00000000


	//----- nvinfo : EIATTR_REGCOUNT
	.align		4
.L_53:
        /*0060*/ 	.byte	0x04, 0x2f
        /*0062*/ 	.short	(.L_55 - .L_54)
	.align		4
.L_54:
        /*0064*/ 	.word	index@(_ZN2at6native27unrolled_elementwise_kernelIZZZNS0_61_GLOBAL__N__b29612f4_23_ActivationMishKernel_cu_9e10b42f_310811mish_kernelERNS_18TensorIteratorBaseEENKUlvE_clEvENKUlvE_clEvEUldE_St5arrayIPcLm2EELi4E23TrivialOffsetCalculatorILi1EjESC_NS0_6memory15LoadWithoutCastENSD_16StoreWithoutCastEEEviT_T0_T2_T3_T4_T5_)
        /*0068*/ 	.word	0x00000024


	//----- nvinfo : EIATTR_FRAME_SIZE
	.align		4
.L_55:
        /*006c*/ 	.byte	0x04, 0x11
        /*006e*/ 	.short	(.L_57 - .L_56)
	.align		4
.L_56:
        /*0070*/ 	.word	index@($__internal_15_$__cuda_sm20_div_rn_f64_full)
        /*0074*/ 	.word	0x00000000


	//----- nvinfo : EIATTR_FRAME_SIZE
	.align		4
.L_57:
        /*0078*/ 	.byte	0x04, 0x11
        /*007a*/ 	.short	(.L_59 - .L_58)
	.align		4
.L_58:
        /*007c*/ 	.word	index@(_ZN2at6native27unrolled_elementwise_kernelIZZZNS0_61_GLOBAL__N__b29612f4_23_ActivationMishKernel_cu_9e10b42f_310811mish_kernelERNS_18TensorIteratorBaseEENKUlvE_clEvENKUlvE_clEvEUldE_St5arrayIPcLm2EELi4E23TrivialOffsetCalculatorILi1EjESC_NS0_6memory15LoadWithoutCastENSD_16StoreWithoutCastEEEviT_T0_T2_T3_T4_T5_)
        /*0080*/ 	.word	0x00000000


	//----- nvinfo : EIATTR_REGCOUNT
	.align		4
.L_59:
        /*0084*/ 	.byte	0x04, 0x2f
        /*0086*/ 	.short	(.L_61 - .L_60)
	.align		4
.L_60:
        /*0088*/ 	.word	index@(_ZN2at6native18elementwise_kernelILi128ELi2EZNS0_22gpu_kernel_impl_nocastIZZZNS0_61_GLOBAL__N__b29612f4_23_ActivationMishKernel_cu_9e10b42f_310811mish_kernelERNS_18TensorIteratorBaseEENKUlvE_clEvENKUlvE_clEvEUldE_EEvS5_RKT_EUliE_EEviT1_)
        /*008c*/ 	.word	0x0000001e


	//----- nvinfo : EIATTR_FRAME_SIZE
	.align		4
.L_61:
        /*0090*/ 	.byte	0x04, 0x11
        /*0092*/ 	.short	(.L_63 - .L_62)
	.align		4
.L_62:
        /*0094*/ 	.word	index@($__internal_14_$__cuda_sm20_div_rn_f64_full)
        /*0098*/ 	.word	0x00000000


	//----- nvinfo : EIATTR_FRAME_SIZE
	.align		4
.L_63:
        /*009c*/ 	.byte	0x04, 0x11
        /*009e*/ 	.short	(.L_65 - .L_64)
	.align		4
.L_64:
        /*00a0*/ 	.word	index@(_ZN2at6native18elementwise_kernelILi128ELi2EZNS0_22gpu_kernel_impl_nocastIZZZNS0_61_GLOBAL__N__b29612f4_23_ActivationMishKernel_cu_9e10b42f_310811mish_kernelERNS_18TensorIteratorBaseEENKUlvE_clEvENKUlvE_clEvEUldE_EEvS5_RKT_EUliE_EEviT1_)
        /*00a4*/ 	.word	0x00000000


	//----- nvinfo : EIATTR_REGCOUNT
	.align		4
.L_65:
        /*00a8*/ 	.byte	0x04, 0x2f
        /*00aa*/ 	.short	(.L_67 - .L_66)
	.align		4
.L_66:
        /*00ac*/ 	.word	index@(_ZN2at6native27unrolled_elementwise_kernelIZZZNS0_61_GLOBAL__N__b29612f4_23_ActivationMishKernel_cu_9e10b42f_310811mish_kernelERNS_18TensorIteratorBaseEENKUlvE_clEvENKUlvE_clEvEUldE_St5arrayIPcLm2EELi4E23TrivialOffsetCalculatorILi1EjESC_NS0_6memory12LoadWithCastILi1EEENSD_13StoreWithCastILi1EEEEEviT_T0_T2_T3_T4_T5_)
        /*00b0*/ 	.word	0x00000026


	//----- nvinfo : EIATTR_FRAME_SIZE
	.align		4
.L_67:
        /*00b4*/ 	.byte	0x04, 0x11
        /*00b6*/ 	.short	(.L_69 - .L_68)
	.align		4
.L_68:
        /*00b8*/ 	.word	index@($__internal_13_$__cuda_sm20_div_rn_f64_full)
        /*00bc*/ 	.word	0x00000000


	//----- nvinfo : EIATTR_FRAME_SIZE
	.align		4
.L_69:
        /*00c0*/ 	.byte	0x04, 0x11
        /*00c2*/ 	.short	(.L_71 - .L_70)
	.align		4
.L_70:
        /*00c4*/ 	.word	index@(_ZN2at6native27unrolled_elementwise_kernelIZZZNS0_61_GLOBAL__N__b29612f4_23_ActivationMishKernel_cu_9e10b42f_310811mish_kernelERNS_18TensorIteratorBaseEENKUlvE_clEvENKUlvE_clEvEUldE_St5arrayIPcLm2EELi4E23TrivialOffsetCalculatorILi1EjESC_NS0_6memory12LoadWithCastILi1EEENSD_13StoreWithCastILi1EEEEEviT_T0_T2_T3_T4_T5_)
        /*00c8*/ 	.word	0x00000000


	//----- nvinfo : EIATTR_REGCOUNT
	.align		4
.L_71:
        /*00cc*/ 	.byte	0x04, 0x2f
        /*00ce*/ 	.short	(.L_73 - .L_72)
	.align		4
.L_72:
        /*00d0*/ 	.word	index@(_ZN2at6native18elementwise_kernelILi128ELi4EZNS0_15gpu_kernel_implIZZZNS0_61_GLOBAL__N__b29612f4_23_ActivationMishKernel_cu_9e10b42f_310811mish_kernelERNS_18TensorIteratorBaseEENKUlvE_clEvENKUlvE_clEvEUldE_EEvS5_RKT_EUliE_EEviT1_)
        /*00d4*/ 	.word	0x00000022


	//----- nvinfo : EIATTR_FRAME_SIZE
	.align		4
.L_73:
        /*00d8*/ 	.byte	0x04, 0x11
        /*00da*/ 	.short	(.L_75 - .L_74)
	.align		4
.L_74:
        /*00dc*/ 	.word	index@($__internal_12_$__cuda_sm20_div_rn_f64_full)
        /*00e0*/ 	.word	0x00000000


	//----- nvinfo : EIATTR_FRAME_SIZE
	.align		4
.L_75:
        /*00e4*/ 	.byte	0x04, 0x11
        /*00e6*/ 	.short	(.L_77 - .L_76)
	.align		4
.L_76:
        /*00e8*/ 	.word	index@(_ZN2at6native18elementwise_kernelILi128ELi4EZNS0_15gpu_kernel_implIZZZNS0_61_GLOBAL__N__b29612f4_23_ActivationMishKernel_cu_9e10b42f_310811mish_kernelERNS_18TensorIteratorBaseEENKUlvE_clEvENKUlvE_clEvEUldE_EEvS5_RKT_EUliE_EEviT1_)
        /*00ec*/ 	.word	0x00000000


	//----- nvinfo : EIATTR_REGCOUNT
	.align		4
.L_77:
        /*00f0*/ 	.byte	0x04, 0x2f
        /*00f2*/ 	.short	(.L_79 - .L_78)
	.align		4
.L_78:
        /*00f4*/ 	.word	index@(_ZN2at6native29vectorized_elementwise_kernelILi8EZZZNS0_61_GLOBAL__N__b29612f4_23_ActivationMishKernel_cu_9e10b42f_310811mish_kernelERNS_18TensorIteratorBaseEENKUlvE_clEvENKUlvE0_clEvEUlfE_St5arrayIPcLm2EEEEviT0_T1_)
        /*00f8*/ 	.word	0x00000004


	//----- nvinfo : EIATTR_FRAME_SIZE
	.align		4
.L_79:
        /*00fc*/ 	.byte	0x04, 0x11
        /*00fe*/ 	.short	(.L_81 - .L_80)
	.align		4
.L_80:
        /*0100*/ 	.word	index@(_ZN2at6native29vectorized_elementwise_kernelILi8EZZZNS0_61_GLOBAL__N__b29612f4_23_ActivationMishKernel_cu_9e10b42f_310811mish_kernelERNS_18TensorIteratorBaseEENKUlvE_clEvENKUlvE0_clEvEUlfE_St5arrayIPcLm2EEEEviT0_T1_)
        /*0104*/ 	.word	0x00000000


	//----- nvinfo : EIATTR_REGCOUNT
	.align		4
.L_81:
        /*0108*/ 	.byte	0x04, 0x2f
        /*010a*/ 	.short	(.L_83 - .L_82)
	.align		4
.L_82:
        /*010c*/ 	.word	index@(_ZN2at6native29vectorized_elementwise_kernelILi4EZZZNS0_61_GLOBAL__N__b29612f4_23_ActivationMishKernel_cu_9e10b42f_310811mish_kernelERNS_18TensorIteratorBaseEENKUlvE_clEvENKUlvE0_clEvEUlfE_St5arrayIPcLm2EEEEviT0_T1_)
        /*0110*/ 	.word	0x00000020


	//----- nvinfo : EIATTR_FRAME_SIZE
	.align		4
.L_83:
        /*0114*/ 	.byte	0x04, 0x11
        /*0116*/ 	.short	(.L_85 - .L_84)
	.align		4
.L_84:
        /*0118*/ 	.word	index@(_ZN2at6native29vectorized_elementwise_kernelILi4EZZZNS0_61_GLOBAL__N__b29612f4_23_ActivationMishKernel_cu_9e10b42f_310811mish_kernelERNS_18TensorIteratorBaseEENKUlvE_clEvENKUlvE0_clEvEUlfE_St5arrayIPcLm2EEEEviT0_T1_)
        /*011c*/ 	.word	0x00000000


	//----- nvinfo : EIATTR_REGCOUNT
	.align		4
.L_85:
        /*0120*/ 	.byte	0x04, 0x2f
        /*0122*/ 	.short	(.L_87 - .L_86)
	.align		4
.L_86:
        /*0124*/ 	.word	index@(_ZN2at6native29vectorized_elementwise_kernelILi2EZZZNS0_61_GLOBAL__N__b29612f4_23_ActivationMishKernel_cu_9e10b42f_310811mish_kernelERNS_18TensorIteratorBaseEENKUlvE_clEvENKUlvE0_clEvEUlfE_St5arrayIPcLm2EEEEviT0_T1_)
        /*0128*/ 	.word	0x00000020


	//----- nvinfo : EIATTR_FRAME_SIZE
	.align		4
.L_87:
        /*012c*/ 	.byte	0x04, 0x11
        /*012e*/ 	.short	(.L_89 - .L_88)
	.align		4
.L_88:
        /*0130*/ 	.word	index@(_ZN2at6native29vectorized_elementwise_kernelILi2EZZZNS0_61_GLOBAL__N__b29612f4_23_ActivationMishKernel_cu_9e10b42f_310811mish_kernelERNS_18TensorIteratorBaseEENKUlvE_clEvENKUlvE0_clEvEUlfE_St5arrayIPcLm2EEEEviT0_T1_)
        /*0134*/ 	.word	0x00000000


	//----- nvinfo : EIATTR_REGCOUNT
	.align		4
.L_89:
        /*0138*/ 	.byte	0x04, 0x2f
        /*013a*/ 	.short	(.L_91 - .L_90)
	.align		4
.L_90:
        /*013c*/ 	.word	index@(_ZN2at6native27unrolled_elementwise_kernelIZZZNS0_61_GLOBAL__N__b29612f4_23_ActivationMishKernel_cu_9e10b42f_310811mish_kernelERNS_18TensorIteratorBaseEENKUlvE_clEvENKUlvE0_clEvEUlfE_St5arrayIPcLm2EELi4E23TrivialOffsetCalculatorILi1EjESC_NS0_6memory15LoadWithoutCastENSD_16StoreWithoutCastEEEviT_T0_T2_T3_T4_T5_)
        /*0140*/ 	.word	0x00000014


	//----- nvinfo : EIATTR_FRAME_SIZE
	.align		4
.L_91:
        /*0144*/ 	.byte	0x04, 0x11
        /*0146*/ 	.short	(.L_93 - .L_92)
	.align		4
.L_92:
        /*0148*/ 	.word	index@(_ZN2at6native27unrolled_elementwise_kernelIZZZNS0_61_GLOBAL__N__b29612f4_23_ActivationMishKernel_cu_9e10b42f_310811mish_kernelERNS_18TensorIteratorBaseEENKUlvE_clEvENKUlvE0_clEvEUlfE_St5arrayIPcLm2EELi4E23TrivialOffsetCalculatorILi1EjESC_NS0_6memory15LoadWithoutCastENSD_16StoreWithoutCastEEEviT_T0_T2_T3_T4_T5_)
        /*014c*/ 	.word	0x00000000


	//----- nvinfo : EIATTR_REGCOUNT
	.align		4
.L_93:
        /*0150*/ 	.byte	0x04, 0x2f
        /*0152*/ 	.short	(.L_95 - .L_94)
	.align		4
.L_94:
        /*0154*/ 	.word	index@(_ZN2at6native18elementwise_kernelILi128ELi2EZNS0_22gpu_kernel_impl_nocastIZZZNS0_61_GLOBAL__N__b29612f4_23_ActivationMishKernel_cu_9e10b42f_310811mish_kernelERNS_18TensorIteratorBaseEENKUlvE_clEvENKUlvE0_clEvEUlfE_EEvS5_RKT_EUliE_EEviT1_)
        /*0158*/ 	.word	0x0000000f


	//----- nvinfo : EIATTR_FRAME_SIZE
	.align		4
.L_95:
        /*015c*/ 	.byte	0x04, 0x11
        /*015e*/ 	.short	(.L_97 - .L_96)
	.align		4
.L_96:
        /*0160*/ 	.word	index@(_ZN2at6native18elementwise_kernelILi128ELi2EZNS0_22gpu_kernel_impl_nocastIZZZNS0_61_GLOBAL__N__b29612f4_23_ActivationMishKernel_cu_9e10b42f_310811mish_kernelERNS_18TensorIteratorBaseEENKUlvE_clEvENKUlvE0_clEvEUlfE_EEvS5_RKT_EUliE_EEviT1_)
        /*0164*/ 	.word	0x00000000


	//----- nvinfo : EIATTR_REGCOUNT
	.align		4
.L_97:
        /*0168*/ 	.byte	0x04, 0x2f
        /*016a*/ 	.short	(.L_99 - .L_98)
	.align		4
.L_98:
        /*016c*/ 	.word	index@(_ZN2at6native27unrolled_elementwise_kernelIZZZNS0_61_GLOBAL__N__b29612f4_23_ActivationMishKernel_cu_9e10b42f_310811mish_kernelERNS_18TensorIteratorBaseEENKUlvE_clEvENKUlvE0_clEvEUlfE_St5arrayIPcLm2EELi4E23TrivialOffsetCalculatorILi1EjESC_NS0_6memory12LoadWithCastILi1EEENSD_13StoreWithCastILi1EEEEEviT_T0_T2_T3_T4_T5_)
        /*0170*/ 	.word	0x0000001e


	//----- nvinfo : EIATTR_FRAME_SIZE
	.align		4
.L_99:
        /*0174*/ 	.byte	0x04, 0x11
        /*0176*/ 	.short	(.L_101 - .L_100)
	.align		4
.L_100:
        /*0178*/ 	.word	index@(_ZN2at6native27unrolled_elementwise_kernelIZZZNS0_61_GLOBAL__N__b29612f4_23_ActivationMishKernel_cu_9e10b42f_310811mish_kernelERNS_18TensorIteratorBaseEENKUlvE_clEvENKUlvE0_clEvEUlfE_St5arrayIPcLm2EELi4E23TrivialOffsetCalculatorILi1EjESC_NS0_6memory12LoadWithCastILi1EEENSD_13StoreWithCastILi1EEEEEviT_T0_T2_T3_T4_T5_)
        /*017c*/ 	.word	0x00000000


	//----- nvinfo : EIATTR_REGCOUNT
	.align		4
.L_101:
        /*0180*/ 	.byte	0x04, 0x2f
        /*0182*/ 	.short	(.L_103 - .L_102)
	.align		4
.L_102:
        /*0184*/ 	.word	index@(_ZN2at6native18elementwise_kernelILi128ELi4EZNS0_15gpu_kernel_implIZZZNS0_61_GLOBAL__N__b29612f4_23_ActivationMishKernel_cu_9e10b42f_310811mish_kernelERNS_18TensorIteratorBaseEENKUlvE_clEvENKUlvE0_clEvEUlfE_EEvS5_RKT_EUliE_EEviT1_)
        /*0188*/ 	.word	0x0000001a


	//----- nvinfo : EIATTR_FRAME_SIZE
	.align		4
.L_103:
        /*018c*/ 	.byte	0x04, 0x11
        /*018e*/ 	.short	(.L_105 - .L_104)
	.align		4
.L_104:
        /*0190*/ 	.word	index@(_ZN2at6native18elementwise_kernelILi128ELi4EZNS0_15gpu_kernel_implIZZZNS0_61_GLOBAL__N__b29612f4_23_ActivationMishKernel_cu_9e10b42f_310811mish_kernelERNS_18TensorIteratorBaseEENKUlvE_clEvENKUlvE0_clEvEUlfE_EEvS5_RKT_EUliE_EEviT1_)
        /*0194*/ 	.word	0x00000000


	//----- nvinfo : EIATTR_REGCOUNT
	.align		4
.L_105:
        /*0198*/ 	.byte	0x04, 0x2f
        /*019a*/ 	.short	(.L_107 - .L_106)
	.align		4
.L_106:
        /*019c*/ 	.word	index@(_ZN2at6native29vectorized_elementwise_kernelILi8EZZZNS0_61_GLOBAL__N__b29612f4_23_ActivationMishKernel_cu_9e10b42f_310811mish_kernelERNS_18TensorIteratorBaseEENKUlvE_clEvENKUlvE1_clEvEUlN3c104HalfEE_St5arrayIPcLm2EEEEviT0_T1_)
        /*01a0*/ 	.word	0x00000004


	//----- nvinfo : EIATTR_FRAME_SIZE
	.align		4
.L_107:
        /*01a4*/ 	.byte	0x04, 0x11
        /*01a6*/ 	.short	(.L_109 - .L_108)
	.align		4
.L_108:
        /*01a8*/ 	.word	index@(_ZN2at6native29vectorized_elementwise_kernelILi8EZZZNS0_61_GLOBAL__N__b29612f4_23_ActivationMishKernel_cu_9e10b42f_310811mish_kernelERNS_18TensorIteratorBaseEENKUlvE_clEvENKUlvE1_clEvEUlN3c104HalfEE_St5arrayIPcLm2EEEEviT0_T1_)
        /*01ac*/ 	.word	0x00000000


	//----- nvinfo : EIATTR_REGCOUNT
	.align		4
.L_109:
        /*01b0*/ 	.byte	0x04, 0x2f
        /*01b2*/ 	.short	(.L_111 - .L_110)
	.align		4
.L_110:
        /*01b4*/ 	.word	index@(_ZN2at6native29vectorized_elementwise_kernelILi4EZZZNS0_61_GLOBAL__N__b29612f4_23_ActivationMishKernel_cu_9e10b42f_310811mish_kernelERNS_18TensorIteratorBaseEENKUlvE_clEvENKUlvE1_clEvEUlN3c104HalfEE_St5arrayIPcLm2EEEEviT0_T1_)
        /*01b8*/ 	.word	0x00000020


	//----- nvinfo : EIATTR_FRAME_SIZE
	.align		4
.L_111:
        /*01bc*/ 	.byte	0x04, 0x11
        /*01be*/ 	.short	(.L_113 - .L_112)
	.align		4
.L_112:
        /*01c0*/ 	.word	index@(_ZN2at6native29vectorized_elementwise_kernelILi4EZZZNS0_61_GLOBAL__N__b29612f4_23_ActivationMishKernel_cu_9e10b42f_310811mish_kernelERNS_18TensorIteratorBaseEENKUlvE_clEvENKUlvE1_clEvEUlN3c104HalfEE_St5arrayIPcLm2EEEEviT0_T1_)
        /*01c4*/ 	.word	0x00000000


	//----- nvinfo : EIATTR_REGCOUNT
	.align		4
.L_113:
        /*01c8*/ 	.byte	0x04, 0x2f
        /*01ca*/ 	.short	(.L_115 - .L_114)
	.align		4
.L_114:
        /*01cc*/ 	.word	index@(_ZN2at6native29vectorized_elementwise_kernelILi2EZZZNS0_61_GLOBAL__N__b29612f4_23_ActivationMishKernel_cu_9e10b42f_310811mish_kernelERNS_18TensorIteratorBaseEENKUlvE_clEvENKUlvE1_clEvEUlN3c104HalfEE_St5arrayIPcLm2EEEEviT0_T1_)
        /*01d0*/ 	.word	0x00000020


	//----- nvinfo : EIATTR_FRAME_SIZE
	.align		4
.L_115:
        /*01d4*/ 	.byte	0x04, 0x11
        /*01d6*/ 	.short	(.L_117 - .L_116)
	.align		4
.L_116:
        /*01d8*/ 	.word	index@(_ZN2at6native29vectorized_elementwise_kernelILi2EZZZNS0_61_GLOBAL__N__b29612f4_23_ActivationMishKernel_cu_9e10b42f_310811mish_kernelERNS_18TensorIteratorBaseEENKUlvE_clEvENKUlvE1_clEvEUlN3c104HalfEE_St5arrayIPcLm2EEEEviT0_T1_)
        /*01dc*/ 	.word	0x00000000


	//----- nvinfo : EIATTR_REGCOUNT
	.align		4
.L_117:
        /*01e0*/ 	.byte	0x04, 0x2f
        /*01e2*/ 	.short	(.L_119 - .L_118)
	.align		4
.L_118:
        /*01e4*/ 	.word	index@(_ZN2at6native27unrolled_elementwise_kernelIZZZNS0_61_GLOBAL__N__b29612f4_23_ActivationMishKernel_cu_9e10b42f_310811mish_kernelERNS_18TensorIteratorBaseEENKUlvE_clEvENKUlvE1_clEvEUlN3c104HalfEE_St5arrayIPcLm2EELi4E23TrivialOffsetCalculatorILi1EjESE_NS0_6memory15LoadWithoutCastENSF_16StoreWithoutCastEEEviT_T0_T2_T3_T4_T5_)
        /*01e8*/ 	.word	0x00000013


	//----- nvinfo : EIATTR_FRAME_SIZE
	.align		4
.L_119:
        /*01ec*/ 	.byte	0x04, 0x11
        /*01ee*/ 	.short	(.L_121 - .L_120)
	.align		4
.L_120:
        /*01f0*/ 	.word	index@(_ZN2at6native27unrolled_elementwise_kernelIZZZNS0_61_GLOBAL__N__b29612f4_23_ActivationMishKernel_cu_9e10b42f_310811mish_kernelERNS_18TensorIteratorBaseEENKUlvE_clEvENKUlvE1_clEvEUlN3c104HalfEE_St5arrayIPcLm2EELi4E23TrivialOffsetCalculatorILi1EjESE_NS0_6memory15LoadWithoutCastENSF_16StoreWithoutCastEEEviT_T0_T2_T3_T4_T5_)
        /*01f4*/ 	.word	0x00000000


	//----- nvinfo : EIATTR_REGCOUNT
	.align		4
.L_121:
        /*01f8*/ 	.byte	0x04, 0x2f
        /*01fa*/ 	.short	(.L_123 - .L_122)
	.align		4
.L_122:
        /*01fc*/ 	.word	index@(_ZN2at6native18elementwise_kernelILi128ELi4EZNS0_22gpu_kernel_impl_nocastIZZZNS0_61_GLOBAL__N__b29612f4_23_ActivationMishKernel_cu_9e10b42f_310811mish_kernelERNS_18TensorIteratorBaseEENKUlvE_clEvENKUlvE1_clEvEUlN3c104HalfEE_EEvS5_RKT_EUliE_EEviT1_)
        /*0200*/ 	.word	0x00000010


	//----- nvinfo : EIATTR_FRAME_SIZE
	.align		4
.L_123:
        /*0204*/ 	.byte	0x04, 0x11
        /*0206*/ 	.short	(.L_125 - .L_124)
	.align		4
.L_124:
        /*0208*/ 	.word	index@(_ZN2at6native18elementwise_kernelILi128ELi4EZNS0_22gpu_kernel_impl_nocastIZZZNS0_61_GLOBAL__N__b29612f4_23_ActivationMishKernel_cu_9e10b42f_310811mish_kernelERNS_18TensorIteratorBaseEENKUlvE_clEvENKUlvE1_clEvEUlN3c104HalfEE_EEvS5_RKT_EUliE_EEviT1_)
        /*020c*/ 	.word	0x00000000


	//----- nvinfo : EIATTR_REGCOUNT
	.align		4
.L_125:
        /*0210*/ 	.byte	0x04, 0x2f
        /*0212*/ 	.short	(.L_127 - .L_126)
	.align		4
.L_126:
        /*0214*/ 	.word	index@(_ZN2at6native27unrolled_elementwise_kernelIZZZNS0_61_GLOBAL__N__b29612f4_23_ActivationMishKernel_cu_9e10b42f_310811mish_kernelERNS_18TensorIteratorBaseEENKUlvE_clEvENKUlvE1_clEvEUlN3c104HalfEE_St5arrayIPcLm2EELi4E23TrivialOffsetCalculatorILi1EjESE_NS0_6memory12LoadWithCastILi1EEENSF_13StoreWithCastILi1EEEEEviT_T0_T2_T3_T4_T5_)
        /*0218*/ 	.word	0x0000001e


	//----- nvinfo : EIATTR_FRAME_SIZE
	.align		4
.L_127:
        /*021c*/ 	.byte	0x04, 0x11
        /*021e*/ 	.short	(.L_129 - .L_128)
	.align		4
.L_128:
        /*0220*/ 	.word	index@(_ZN2at6native27unrolled_elementwise_kernelIZZZNS0_61_GLOBAL__N__b29612f4_23_ActivationMishKernel_cu_9e10b42f_310811mish_kernelERNS_18TensorIteratorBaseEENKUlvE_clEvENKUlvE1_clEvEUlN3c104HalfEE_St5arrayIPcLm2EELi4E23TrivialOffsetCalculatorILi1EjESE_NS0_6memory12LoadWithCastILi1EEENSF_13StoreWithCastILi1EEEEEviT_T0_T2_T3_T4_T5_)
        /*0224*/ 	.word	0x00000000


	//----- nvinfo : EIATTR_REGCOUNT
	.align		4
.L_129:
        /*0228*/ 	.byte	0x04, 0x2f
        /*022a*/ 	.short	(.L_131 - .L_130)
	.align		4
.L_130:
        /*022c*/ 	.word	index@(_ZN2at6native18elementwise_kernelILi128ELi4EZNS0_15gpu_kernel_implIZZZNS0_61_GLOBAL__N__b29612f4_23_ActivationMishKernel_cu_9e10b42f_310811mish_kernelERNS_18TensorIteratorBaseEENKUlvE_clEvENKUlvE1_clEvEUlN3c104HalfEE_EEvS5_RKT_EUliE_EEviT1_)
        /*0230*/ 	.word	0x0000001a


	//----- nvinfo : EIATTR_FRAME_SIZE
	.align		4
.L_131:
        /*0234*/ 	.byte	0x04, 0x11
        /*0236*/ 	.short	(.L_133 - .L_132)
	.align		4
.L_132:
        /*0238*/ 	.word	index@(_ZN2at6native18elementwise_kernelILi128ELi4EZNS0_15gpu_kernel_implIZZZNS0_61_GLOBAL__N__b29612f4_23_ActivationMishKernel_cu_9e10b42f_310811mish_kernelERNS_18TensorIteratorBaseEENKUlvE_clEvENKUlvE1_clEvEUlN3c104HalfEE_EEvS5_RKT_EUliE_EEviT1_)
        /*023c*/ 	.word	0x00000000


	//----- nvinfo : EIATTR_REGCOUNT
	.align		4
.L_133:
        /*0240*/ 	.byte	0x04, 0x2f
        /*0242*/ 	.short	(.L_135 - .L_134)
	.align		4
.L_134:
        /*0244*/ 	.word	index@(_ZN2at6native29vectorized_elementwise_kernelILi8EZZZNS0_61_GLOBAL__N__b29612f4_23_ActivationMishKernel_cu_9e10b42f_310811mish_kernelERNS_18TensorIteratorBaseEENKUlvE_clEvENKUlvE2_clEvEUlN3c108BFloat16EE_St5arrayIPcLm2EEEEviT0_T1_)
        /*0248*/ 	.word	0x00000004


	//----- nvinfo : EIATTR_FRAME_SIZE
	.align		4
.L_135:
        /*024c*/ 	.byte	0x04, 0x11
        /*024e*/ 	.short	(.L_137 - .L_136)
	.align		4
.L_136:
        /*0250*/ 	.word	index@(_ZN2at6native29vectorized_elementwise_kernelILi8EZZZNS0_61_GLOBAL__N__b29612f4_23_ActivationMishKernel_cu_9e10b42f_310811mish_kernelERNS_18TensorIteratorBaseEENKUlvE_clEvENKUlvE2_clEvEUlN3c108BFloat16EE_St5arrayIPcLm2EEEEviT0_T1_)
        /*0254*/ 	.word	0x00000000


	//----- nvinfo : EIATTR_REGCOUNT
	.align		4
.L_137:
        /*0258*/ 	.byte	0x04, 0x2f
        /*025a*/ 	.short	(.L_139 - .L_138)
	.align		4
.L_138:
        /*025c*/ 	.word	index@(_ZN2at6native29vectorized_elementwise_kernelILi4EZZZNS0_61_GLOBAL__N__b29612f4_23_ActivationMishKernel_cu_9e10b42f_310811mish_kernelERNS_18TensorIteratorBaseEENKUlvE_clEvENKUlvE2_clEvEUlN3c108BFloat16EE_St5arrayIPcLm2EEEEviT0_T1_)
        /*0260*/ 	.word	0x00000020


	//----- nvinfo : EIATTR_FRAME_SIZE
	.align		4
.L_139:
        /*0264*/ 	.byte	0x04, 0x11
        /*0266*/ 	.short	(.L_141 - .L_140)
	.align		4
.L_140:
        /*0268*/ 	.word	index@(_ZN2at6native29vectorized_elementwise_kernelILi4EZZZNS0_61_GLOBAL__N__b29612f4_23_ActivationMishKernel_cu_9e10b42f_310811mish_kernelERNS_18TensorIteratorBaseEENKUlvE_clEvENKUlvE2_clEvEUlN3c108BFloat16EE_St5arrayIPcLm2EEEEviT0_T1_)
        /*026c*/ 	.word	0x00000000


	//----- nvinfo : EIATTR_REGCOUNT
	.align		4
.L_141:
        /*0270*/ 	.byte	0x04, 0x2f
        /*0272*/ 	.short	(.L_143 - .L_142)
	.align		4
.L_142:
        /*0274*/ 	.word	index@(_ZN2at6native29vectorized_elementwise_kernelILi2EZZZNS0_61_GLOBAL__N__b29612f4_23_ActivationMishKernel_cu_9e10b42f_310811mish_kernelERNS_18TensorIteratorBaseEENKUlvE_clEvENKUlvE2_clEvEUlN3c108BFloat16EE_St5arrayIPcLm2EEEEviT0_T1_)
        /*0278*/ 	.word	0x00000020


	//----- nvinfo : EIATTR_FRAME_SIZE
	.align		4
.L_143:
        /*027c*/ 	.byte	0x04, 0x11
        /*027e*/ 	.short	(.L_145 - .L_144)
	.align		4
.L_144:
        /*0280*/ 	.word	index@(_ZN2at6native29vectorized_elementwise_kernelILi2EZZZNS0_61_GLOBAL__N__b29612f4_23_ActivationMishKernel_cu_9e10b42f_310811mish_kernelERNS_18TensorIteratorBaseEENKUlvE_clEvENKUlvE2_clEvEUlN3c108BFloat16EE_St5arrayIPcLm2EEEEviT0_T1_)
        /*0284*/ 	.word	0x00000000


	//----- nvinfo : EIATTR_REGCOUNT
	.align		4
.L_145:
        /*0288*/ 	.byte	0x04, 0x2f
        /*028a*/ 	.short	(.L_147 - .L_146)
	.align		4
.L_146:
        /*028c*/ 	.word	index@(_ZN2at6native27unrolled_elementwise_kernelIZZZNS0_61_GLOBAL__N__b29612f4_23_ActivationMishKernel_cu_9e10b42f_310811mish_kernelERNS_18TensorIteratorBaseEENKUlvE_clEvENKUlvE2_clEvEUlN3c108BFloat16EE_St5arrayIPcLm2EELi4E23TrivialOffsetCalculatorILi1EjESE_NS0_6memory15LoadWithoutCastENSF_16StoreWithoutCastEEEviT_T0_T2_T3_T4_T5_)
        /*0290*/ 	.word	0x00000013


	//----- nvinfo : EIATTR_FRAME_SIZE
	.align		4
.L_147:
        /*0294*/ 	.byte	0x04, 0x11
        /*0296*/ 	.short	(.L_149 - .L_148)
	.align		4
.L_148:
        /*0298*/ 	.word	index@(_ZN2at6native27unrolled_elementwise_kernelIZZZNS0_61_GLOBAL__N__b29612f4_23_ActivationMishKernel_cu_9e10b42f_310811mish_kernelERNS_18TensorIteratorBaseEENKUlvE_clEvENKUlvE2_clEvEUlN3c108BFloat16EE_St5arrayIPcLm2EELi4E23TrivialOffsetCalculatorILi1EjESE_NS0_6memory15LoadWithoutCastENSF_16StoreWithoutCastEEEviT_T0_T2_T3_T4_T5_)
        /*029c*/ 	.word	0x00000000


	//----- nvinfo : EIATTR_REGCOUNT
	.align		4
.L_149:
        /*02a0*/ 	.byte	0x04, 0x2f
        /*02a2*/ 	.short	(.L_151 - .L_150)
	.align		4
.L_150:
        /*02a4*/ 	.word	index@(_ZN2at6native18elementwise_kernelILi128ELi4EZNS0_22gpu_kernel_impl_nocastIZZZNS0_61_GLOBAL__N__b29612f4_23_ActivationMishKernel_cu_9e10b42f_310811mish_kernelERNS_18TensorIteratorBaseEENKUlvE_clEvENKUlvE2_clEvEUlN3c108BFloat16EE_EEvS5_RKT_EUliE_EEviT1_)
        /*02a8*/ 	.word	0x0000000e


	//----- nvinfo : EIATTR_FRAME_SIZE
	.align		4
.L_151:
        /*02ac*/ 	.byte	0x04, 0x11
        /*02ae*/ 	.short	(.L_153 - .L_152)
	.align		4
.L_152:
        /*02b0*/ 	.word	index@(_ZN2at6native18elementwise_kernelILi128ELi4EZNS0_22gpu_kernel_impl_nocastIZZZNS0_61_GLOBAL__N__b29612f4_23_ActivationMishKernel_cu_9e10b42f_310811mish_kernelERNS_18TensorIteratorBaseEENKUlvE_clEvENKUlvE2_clEvEUlN3c108BFloat16EE_EEvS5_RKT_EUliE_EEviT1_)
        /*02b4*/ 	.word	0x00000000


	//----- nvinfo : EIATTR_REGCOUNT
	.align		4
.L_153:
        /*02b8*/ 	.byte	0x04, 0x2f
        /*02ba*/ 	.short	(.L_155 - .L_154)
	.align		4
.L_154:
        /*02bc*/ 	.word	index@(_ZN2at6native27unrolled_elementwise_kernelIZZZNS0_61_GLOBAL__N__b29612f4_23_ActivationMishKernel_cu_9e10b42f_310811mish_kernelERNS_18TensorIteratorBaseEENKUlvE_clEvENKUlvE2_clEvEUlN3c108BFloat16EE_St5arrayIPcLm2EELi4E23TrivialOffsetCalculatorILi1EjESE_NS0_6memory12LoadWithCastILi1EEENSF_13StoreWithCastILi1EEEEEviT_T0_T2_T3_T4_T5_)
        /*02c0*/ 	.word	0x0000001e


	//----- nvinfo : EIATTR_FRAME_SIZE
	.align		4
.L_155:
        /*02c4*/ 	.byte	0x04, 0x11
        /*02c6*/ 	.short	(.L_157 - .L_156)
	.align		4
.L_156:
        /*02c8*/ 	.word	index@(_ZN2at6native27unrolled_elementwise_kernelIZZZNS0_61_GLOBAL__N__b29612f4_23_ActivationMishKernel_cu_9e10b42f_310811mish_kernelERNS_18TensorIteratorBaseEENKUlvE_clEvENKUlvE2_clEvEUlN3c108BFloat16EE_St5arrayIPcLm2EELi4E23TrivialOffsetCalculatorILi1EjESE_NS0_6memory12LoadWithCastILi1EEENSF_13StoreWithCastILi1EEEEEviT_T0_T2_T3_T4_T5_)
        /*02cc*/ 	.word	0x00000000


	//----- nvinfo : EIATTR_REGCOUNT
	.align		4
.L_157:
        /*02d0*/ 	.byte	0x04, 0x2f
        /*02d2*/ 	.short	(.L_159 - .L_158)
	.align		4
.L_158:
        /*02d4*/ 	.word	index@(_ZN2at6native18elementwise_kernelILi128ELi4EZNS0_15gpu_kernel_implIZZZNS0_61_GLOBAL__N__b29612f4_23_ActivationMishKernel_cu_9e10b42f_310811mish_kernelERNS_18TensorIteratorBaseEENKUlvE_clEvENKUlvE2_clEvEUlN3c108BFloat16EE_EEvS5_RKT_EUliE_EEviT1_)
        /*02d8*/ 	.word	0x0000001a


	//----- nvinfo : EIATTR_FRAME_SIZE
	.align		4
.L_159:
        /*02dc*/ 	.byte	0x04, 0x11
        /*02de*/ 	.short	(.L_161 - .L_160)
	.align		4
.L_160:
        /*02e0*/ 	.word	index@(_ZN2at6native18elementwise_kernelILi128ELi4EZNS0_15gpu_kernel_implIZZZNS0_61_GLOBAL__N__b29612f4_23_ActivationMishKernel_cu_9e10b42f_310811mish_kernelERNS_18TensorIteratorBaseEENKUlvE_clEvENKUlvE2_clEvEUlN3c108BFloat16EE_EEvS5_RKT_EUliE_EEviT1_)
        /*02e4*/ 	.word	0x00000000


	//----- nvinfo : EIATTR_REGCOUNT
	.align		4
.L_161:
        /*02e8*/ 	.byte	0x04, 0x2f
        /*02ea*/ 	.short	(.L_163 - .L_162)
	.align		4
.L_162:
        /*02ec*/ 	.word	index@(_ZN2at6native29vectorized_elementwise_kernelILi8EZZZNS0_61_GLOBAL__N__b29612f4_23_ActivationMishKernel_cu_9e10b42f_310820mish_backward_kernelERNS_14TensorIteratorEENKUlvE_clEvENKUlvE_clEvEUlddE_St5arrayIPcLm3EEEEviT0_T1_)
        /*02f0*/ 	.word	0x00000004


	//----- nvinfo : EIATTR_FRAME_SIZE
	.align		4
.L_163:
        /*02f4*/ 	.byte	0x04, 0x11
        /*02f6*/ 	.short	(.L_165 - .L_164)
	.align		4
.L_164:
        /*02f8*/ 	.word	index@(_ZN2at6native29vectorized_elementwise_kernelILi8EZZZNS0_61_GLOBAL__N__b29612f4_23_ActivationMishKernel_cu_9e10b42f_310820mish_backward_kernelERNS_14TensorIteratorEENKUlvE_clEvENKUlvE_clEvEUlddE_St5arrayIPcLm3EEEEviT0_T1_)
        /*02fc*/ 	.word	0x00000000


	//----- nvinfo : EIATTR_REGCOUNT
	.align		4
.L_165:
        /*0300*/ 	.byte	0x04, 0x2f
        /*0302*/ 	.short	(.L_167 - .L_166)
	.align		4
.L_166:
        /*0304*/ 	.word	index@(_ZN2at6native29vectorized_elementwise_kernelILi4EZZZNS0_61_GLOBAL__N__b29612f4_23_ActivationMishKernel_cu_9e10b42f_310820mish_backward_kernelERNS_14TensorIteratorEENKUlvE_clEvENKUlvE_clEvEUlddE_St5arrayIPcLm3EEEEviT0_T1_)
        /*0308*/ 	.word	0x0000003b


	//----- nvinfo : EIATTR_FRAME_SIZE
	.align		4
.L_167:
        /*030c*/ 	.byte	0x04, 0x11
        /*030e*/ 	.short	(.L_169 - .L_168)
	.align		4
.L_168:
        /*0310*/ 	.word	index@($__internal_11_$__cuda_sm20_div_rn_f64_full)
        /*0314*/ 	.word	0x00000000


	//----- nvinfo : EIATTR_FRAME_SIZE
	.align		4
.L_169:
        /*0318*/ 	.byte	0x04, 0x11
        /*031a*/ 	.short	(.L_171 - .L_170)
	.align		4
.L_170:
        /*031c*/ 	.word	index@($__internal_10_$__cuda_sm20_dblrcp_rn_slowpath_v3)
        /*0320*/ 	.word	0x00000000


	//----- nvinfo : EIATTR_FRAME_SIZE
	.align		4
.L_171:
        /*0324*/ 	.byte	0x04, 0x11
        /*0326*/ 	.short	(.L_173 - .L_172)
	.align		4
.L_172:
        /*0328*/ 	.word	index@(_ZN2at6native29vectorized_elementwise_kernelILi4EZZZNS0_61_GLOBAL__N__b29612f4_23_ActivationMishKernel_cu_9e10b42f_310820mish_backward_kernelERNS_14TensorIteratorEENKUlvE_clEvENKUlvE_clEvEUlddE_St5arrayIPcLm3EEEEviT0_T1_)
        /*032c*/ 	.word	0x00000000


	//----- nvinfo : EIATTR_REGCOUNT
	.align		4
.L_173:
        /*0330*/ 	.byte	0x04, 0x2f
        /*0332*/ 	.short	(.L_175 - .L_174)
	.align		4
.L_174:
        /*0334*/ 	.word	index@(_ZN2at6native29vectorized_elementwise_kernelILi2EZZZNS0_61_GLOBAL__N__b29612f4_23_ActivationMishKernel_cu_9e10b42f_310820mish_backward_kernelERNS_14TensorIteratorEENKUlvE_clEvENKUlvE_clEvEUlddE_St5arrayIPcLm3EEEEviT0_T1_)
        /*0338*/ 	.word	0x0000003b


	//----- nvinfo : EIATTR_FRAME_SIZE
	.align		4
.L_175:
        /*033c*/ 	.byte	0x04, 0x11
        /*033e*/ 	.short	(.L_177 - .L_176)
	.align		4
.L_176:
        /*0340*/ 	.word	index@($__internal_9_$__cuda_sm20_div_rn_f64_full)
        /*0344*/ 	.word	0x00000000


	//----- nvinfo : EIATTR_FRAME_SIZE
	.align		4
.L_177:
        /*0348*/ 	.byte	0x04, 0x11
        /*034a*/ 	.short	(.L_179 - .L_178)
	.align		4
.L_178:
        /*034c*/ 	.word	index@($__internal_8_$__cuda_sm20_dblrcp_rn_slowpath_v3)
        /*0350*/ 	.word	0x00000000


	//----- nvinfo : EIATTR_FRAME_SIZE
	.align		4
.L_179:
        /*0354*/ 	.byte	0x04, 0x11
        /*0356*/ 	.short	(.L_181 - .L_180)
	.align		4
.L_180:
        /*0358*/ 	.word	index@(_ZN2at6native29vectorized_elementwise_kernelILi2EZZZNS0_61_GLOBAL__N__b29612f4_23_ActivationMishKernel_cu_9e10b42f_310820mish_backward_kernelERNS_14TensorIteratorEENKUlvE_clEvENKUlvE_clEvEUlddE_St5arrayIPcLm3EEEEviT0_T1_)
        /*035c*/ 	.word	0x00000000


	//----- nvinfo : EIATTR_REGCOUNT
	.align		4
.L_181:
        /*0360*/ 	.byte	0x04, 0x2f
        /*0362*/ 	.short	(.L_183 - .L_182)
	.align		4
.L_182:
        /*0364*/ 	.word	index@(_ZN2at6native27unrolled_elementwise_kernelIZZZNS0_61_GLOBAL__N__b29612f4_23_ActivationMishKernel_cu_9e10b42f_310820mish_backward_kernelERNS_14TensorIteratorEENKUlvE_clEvENKUlvE_clEvEUlddE_St5arrayIPcLm3EELi4E23TrivialOffsetCalculatorILi2EjESB_ILi1EjENS0_6memory15LoadWithoutCastENSE_16StoreWithoutCastEEEviT_T0_T2_T3_T4_T5_)
        /*0368*/ 	.word	0x0000002c


	//----- nvinfo : EIATTR_FRAME_SIZE
	.align		4
.L_183:
        /*036c*/ 	.byte	0x04, 0x11
        /*036e*/ 	.short	(.L_185 - .L_184)
	.align		4
.L_184:
        /*0370*/ 	.word	index@($__internal_7_$__cuda_sm20_div_rn_f64_full)
        /*0374*/ 	.word	0x00000000


	//----- nvinfo : EIATTR_FRAME_SIZE
	.align		4
.L_185:
        /*0378*/ 	.byte	0x04, 0x11
        /*037a*/ 	.short	(.L_187 - .L_186)
	.align		4
.L_186:
        /*037c*/ 	.word	index@($__internal_6_$__cuda_sm20_dblrcp_rn_slowpath_v3)
        /*0380*/ 	.word	0x00000000


	//----- nvinfo : EIATTR_FRAME_SIZE
	.align		4
.L_187:
        /*0384*/ 	.byte	0x04, 0x11
        /*0386*/ 	.short	(.L_189 - .L_188)
	.align		4
.L_188:
        /*0388*/ 	.word	index@(_ZN2at6native27unrolled_elementwise_kernelIZZZNS0_61_GLOBAL__N__b29612f4_23_ActivationMishKernel_cu_9e10b42f_310820mish_backward_kernelERNS_14TensorIteratorEENKUlvE_clEvENKUlvE_clEvEUlddE_St5arrayIPcLm3EELi4E23TrivialOffsetCalculatorILi2EjESB_ILi1EjENS0_6memory15LoadWithoutCastENSE_16StoreWithoutCastEEEviT_T0_T2_T3_T4_T5_)
        /*038c*/ 	.word	0x00000000


	//----- nvinfo : EIATTR_REGCOUNT
	.align		4
.L_189:
        /*0390*/ 	.byte	0x04, 0x2f
        /*0392*/ 	.short	(.L_191 - .L_190)
	.align		4
.L_190:
        /*0394*/ 	.word	index@(_ZN2at6native18elementwise_kernelILi128ELi2EZNS0_22gpu_kernel_impl_nocastIZZZNS0_61_GLOBAL__N__b29612f4_23_ActivationMishKernel_cu_9e10b42f_310820mish_backward_kernelERNS_14TensorIteratorEENKUlvE_clEvENKUlvE_clEvEUlddE_EEvRNS_18TensorIteratorBaseERKT_EUliE_EEviT1_)
        /*0398*/ 	.word	0x00000022


	//----- nvinfo : EIATTR_FRAME_SIZE
	.align		4
.L_191:
        /*039c*/ 	.byte	0x04, 0x11
        /*039e*/ 	.short	(.L_193 - .L_192)
	.align		4
.L_192:
        /*03a0*/ 	.word	index@($__internal_5_$__cuda_sm20_div_rn_f64_full)
        /*03a4*/ 	.word	0x00000000


	//----- nvinfo : EIATTR_FRAME_SIZE
	.align		4
.L_193:
        /*03a8*/ 	.byte	0x04, 0x11
        /*03aa*/ 	.short	(.L_195 - .L_194)
	.align		4
.L_194:
        /*03ac*/ 	.word	index@($__internal_4_$__cuda_sm20_dblrcp_rn_slowpath_v3)
        /*03b0*/ 	.word	0x00000000


	//----- nvinfo : EIATTR_FRAME_SIZE
	.align		4
.L_195:
        /*03b4*/ 	.byte	0x04, 0x11
        /*03b6*/ 	.short	(.L_197 - .L_196)
	.align		4
.L_196:
        /*03b8*/ 	.word	index@(_ZN2at6native18elementwise_kernelILi128ELi2EZNS0_22gpu_kernel_impl_nocastIZZZNS0_61_GLOBAL__N__b29612f4_23_ActivationMishKernel_cu_9e10b42f_310820mish_backward_kernelERNS_14TensorIteratorEENKUlvE_clEvENKUlvE_clEvEUlddE_EEvRNS_18TensorIteratorBaseERKT_EUliE_EEviT1_)
        /*03bc*/ 	.word	0x00000000


	//----- nvinfo : EIATTR_REGCOUNT
	.align		4
.L_197:
        /*03c0*/ 	.byte	0x04, 0x2f
        /*03c2*/ 	.short	(.L_199 - .L_198)
	.align		4
.L_198:
        /*03c4*/ 	.word	index@(_ZN2at6native27unrolled_elementwise_kernelIZZZNS0_61_GLOBAL__N__b29612f4_23_ActivationMishKernel_cu_9e10b42f_310820mish_backward_kernelERNS_14TensorIteratorEENKUlvE_clEvENKUlvE_clEvEUlddE_St5arrayIPcLm3EELi4E23TrivialOffsetCalculatorILi2EjESB_ILi1EjENS0_6memory12LoadWithCastILi2EEENSE_13StoreWithCastILi1EEEEEviT_T0_T2_T3_T4_T5_)
        /*03c8*/ 	.word	0x0000002e


	//----- nvinfo : EIATTR_FRAME_SIZE
	.align		4
.L_199:
        /*03cc*/ 	.byte	0x04, 0x11
        /*03ce*/ 	.short	(.L_201 - .L_200)
	.align		4
.L_200:
        /*03d0*/ 	.word	index@($__internal_3_$__cuda_sm20_div_rn_f64_full)
        /*03d4*/ 	.word	0x00000000


	//----- nvinfo : EIATTR_FRAME_SIZE
	.align		4
.L_201:
        /*03d8*/ 	.byte	0x04, 0x11
        /*03da*/ 	.short	(.L_203 - .L_202)
	.align		4
.L_202:
        /*03dc*/ 	.word	index@($__internal_2_$__cuda_sm20_dblrcp_rn_slowpath_v3)
        /*03e0*/ 	.word	0x00000000


	//----- nvinfo : EIATTR_FRAME_SIZE
	.align		4
.L_203:
        /*03e4*/ 	.byte	0x04, 0x11
        /*03e6*/ 	.short	(.L_205 - .L_204)
	.align		4
.L_204:
        /*03e8*/ 	.word	index@(_ZN2at6native27unrolled_elementwise_kernelIZZZNS0_61_GLOBAL__N__b29612f4_23_ActivationMishKernel_cu_9e10b42f_310820mish_backward_kernelERNS_14TensorIteratorEENKUlvE_clEvENKUlvE_clEvEUlddE_St5arrayIPcLm3EELi4E23TrivialOffsetCalculatorILi2EjESB_ILi1EjENS0_6memory12LoadWithCastILi2EEENSE_13StoreWithCastILi1EEEEEviT_T0_T2_T3_T4_T5_)
        /*03ec*/ 	.word	0x00000000


	//----- nvinfo : EIATTR_REGCOUNT
	.align		4
.L_205:
        /*03f0*/ 	.byte	0x04, 0x2f
        /*03f2*/ 	.short	(.L_207 - .L_206)
	.align		4
.L_206:
        /*03f4*/ 	.word	index@(_ZN2at6native18elementwise_kernelILi128ELi4EZNS0_15gpu_kernel_implIZZZNS0_61_GLOBAL__N__b29612f4_23_ActivationMishKernel_cu_9e10b42f_310820mish_backward_kernelERNS_14TensorIteratorEENKUlvE_clEvENKUlvE_clEvEUlddE_EEvRNS_18TensorIteratorBaseERKT_EUliE_EEviT1_)
        /*03f8*/ 	.word	0x00000024


	//----- nvinfo : EIATTR_FRAME_SIZE
	.align		4
.L_207:
        /*03fc*/ 	.byte	0x04, 0x11
        /*03fe*/ 	.short	(.L_209 - .L_208)
	.align		4
.L_208:
        /*0400*/ 	.word	index@($__internal_1_$__cuda_sm20_div_rn_f64_full)
        /*0404*/ 	.word	0x00000000


	//----- nvinfo : EIATTR_FRAME_SIZE
	.align		4
.L_209:
        /*0408*/ 	.byte	0x04, 0x11
        /*040a*/ 	.short	(.L_211 - .L_210)
	.align		4
.L_210:
        /*040c*/ 	.word	index@($__internal_0_$__cuda_sm20_dblrcp_rn_slowpath_v3)
        /*0410*/ 	.word	0x00000000


	//----- nvinfo : EIATTR_FRAME_SIZE
	.align		4
.L_211:
        /*0414*/ 	.byte	0x04, 0x11
        /*0416*/ 	.short	(.L_213 - .L_212)
	.align		4
.L_212:
        /*0418*/ 	.word	index@(_ZN2at6native18elementwise_kernelILi128ELi4EZNS0_15gpu_kernel_implIZZZNS0_61_GLOBAL__N__b29612f4_23_ActivationMishKernel_cu_9e10b42f_310820mish_backward_kernelERNS_14TensorIteratorEENKUlvE_clEvENKUlvE_clEvEUlddE_EEvRNS_18TensorIteratorBaseERKT_EUliE_EEviT1_)
        /*041c*/ 	.word	0x00000000


	//----- nvinfo : EIATTR_REGCOUNT
	.align		4
.L_213:
        /*0420*/ 	.byte	0x04, 0x2f
        /*0422*/ 	.short	(.L_215 - .L_214)
	.align		4
.L_214:
        /*0424*/ 	.word	index@(_ZN2at6native29vectorized_elementwise_kernelILi8EZZZNS0_61_GLOBAL__N__b29612f4_23_ActivationMishKernel_cu_9e10b42f_310820mish_backward_kernelERNS_14TensorIteratorEENKUlvE_clEvENKUlvE0_clEvEUlffE_St5arrayIPcLm3EEEEviT0_T1_)
        /*0428*/ 	.word	0x00000004


	//----- nvinfo : EIATTR_FRAME_SIZE
	.align		4
.L_215:
        /*042c*/ 	.byte	0x04, 0x11
        /*042e*/ 	.short	(.L_217 - .L_216)
	.align		4
.L_216:
        /*0430*/ 	.word	index@(_ZN2at6native29vectorized_elementwise_kernelILi8EZZZNS0_61_GLOBAL__N__b29612f4_23_ActivationMishKernel_cu_9e10b42f_310820mish_backward_kernelERNS_14TensorIteratorEENKUlvE_clEvENKUlvE0_clEvEUlffE_St5arrayIPcLm3EEEEviT0_T1_)
        /*0434*/ 	.word	0x00000000


	//----- nvinfo : EIATTR_REGCOUNT
	.align		4
.L_217:
        /*0438*/ 	.byte	0x04, 0x2f
        /*043a*/ 	.short	(.L_219 - .L_218)
	.align		4
.L_218:
        /*043c*/ 	.word	index@(_ZN2at6native29vectorized_elementwise_kernelILi4EZZZNS0_61_GLOBAL__N__b29612f4_23_ActivationMishKernel_cu_9e10b42f_310820mish_backward_kernelERNS_14TensorIteratorEENKUlvE_clEvENKUlvE0_clEvEUlffE_St5arrayIPcLm3EEEEviT0_T1_)
        /*0440*/ 	.word	0x00000020


	//----- nvinfo : EIATTR_FRAME_SIZE
	.align		4
.L_219:
        /*0444*/ 	.byte	0x04, 0x11
        /*0446*/ 	.short	(.L_221 - .L_220)
	.align		4
.L_220:
        /*0448*/ 	.word	index@(_ZN2at6native29vectorized_elementwise_kernelILi4EZZZNS0_61_GLOBAL__N__b29612f4_23_ActivationMishKernel_cu_9e10b42f_310820mish_backward_kernelERNS_14TensorIteratorEENKUlvE_clEvENKUlvE0_clEvEUlffE_St5arrayIPcLm3EEEEviT0_T1_)
        /*044c*/ 	.word	0x00000000


	//----- nvinfo : EIATTR_REGCOUNT
	.align		4
.L_221:
        /*0450*/ 	.byte	0x04, 0x2f
        /*0452*/ 	.short	(.L_223 - .L_222)
	.align		4
.L_222:
        /*0454*/ 	.word	index@(_ZN2at6native29vectorized_elementwise_kernelILi2EZZZNS0_61_GLOBAL__N__b29612f4_23_ActivationMishKernel_cu_9e10b42f_310820mish_backward_kernelERNS_14TensorIteratorEENKUlvE_clEvENKUlvE0_clEvEUlffE_St5arrayIPcLm3EEEEviT0_T1_)
        /*0458*/ 	.word	0x00000020


	//----- nvinfo : EIATTR_FRAME_SIZE
	.align		4
.L_223:
        /*045c*/ 	.byte	0x04, 0x11
        /*045e*/ 	.short	(.L_225 - .L_224)
	.align		4
.L_224:
        /*0460*/ 	.word	index@(_ZN2at6native29vectorized_elementwise_kernelILi2EZZZNS0_61_GLOBAL__N__b29612f4_23_ActivationMishKernel_cu_9e10b42f_310820mish_backward_kernelERNS_14TensorIteratorEENKUlvE_clEvENKUlvE0_clEvEUlffE_St5arrayIPcLm3EEEEviT0_T1_)
        /*0464*/ 	.word	0x00000000


	//----- nvinfo : EIATTR_REGCOUNT
	.align		4
.L_225:
        /*0468*/ 	.byte	0x04, 0x2f
        /*046a*/ 	.short	(.L_227 - .L_226)
	.align		4
.L_226:
        /*046c*/ 	.word	index@(_ZN2at6native27unrolled_elementwise_kernelIZZZNS0_61_GLOBAL__N__b29612f4_23_ActivationMishKernel_cu_9e10b42f_310820mish_backward_kernelERNS_14TensorIteratorEENKUlvE_clEvENKUlvE0_clEvEUlffE_St5arrayIPcLm3EELi4E23TrivialOffsetCalculatorILi2EjESB_ILi1EjENS0_6memory15LoadWithoutCastENSE_16StoreWithoutCastEEEviT_T0_T2_T3_T4_T5_)
        /*0470*/ 	.word	0x0000001c


	//----- nvinfo : EIATTR_FRAME_SIZE
	.align		4
.L_227:
        /*0474*/ 	.byte	0x04, 0x11
        /*0476*/ 	.short	(.L_229 - .L_228)
	.align		4
.L_228:
        /*0478*/ 	.word	index@(_ZN2at6native27unrolled_elementwise_kernelIZZZNS0_61_GLOBAL__N__b29612f4_23_ActivationMishKernel_cu_9e10b42f_310820mish_backward_kernelERNS_14TensorIteratorEENKUlvE_clEvENKUlvE0_clEvEUlffE_St5arrayIPcLm3EELi4E23TrivialOffsetCalculatorILi2EjESB_ILi1EjENS0_6memory15LoadWithoutCastENSE_16StoreWithoutCastEEEviT_T0_T2_T3_T4_T5_)
        /*047c*/ 	.word	0x00000000


	//----- nvinfo : EIATTR_REGCOUNT
	.align		4
.L_229:
        /*0480*/ 	.byte	0x04, 0x2f
        /*0482*/ 	.short	(.L_231 - .L_230)
	.align		4
.L_230:
        /*0484*/ 	.word	index@(_ZN2at6native18elementwise_kernelILi128ELi2EZNS0_22gpu_kernel_impl_nocastIZZZNS0_61_GLOBAL__N__b29612f4_23_ActivationMishKernel_cu_9e10b42f_310820mish_backward_kernelERNS_14TensorIteratorEENKUlvE_clEvENKUlvE0_clEvEUlffE_EEvRNS_18TensorIteratorBaseERKT_EUliE_EEviT1_)
        /*0488*/ 	.word	0x0000000f


	//----- nvinfo : EIATTR_FRAME_SIZE
	.align		4
.L_231:
        /*048c*/ 	.byte	0x04, 0x11
        /*048e*/ 	.short	(.L_233 - .L_232)
	.align		4
.L_232:
        /*0490*/ 	.word	index@(_ZN2at6native18elementwise_kernelILi128ELi2EZNS0_22gpu_kernel_impl_nocastIZZZNS0_61_GLOBAL__N__b29612f4_23_ActivationMishKernel_cu_9e10b42f_310820mish_backward_kernelERNS_14TensorIteratorEENKUlvE_clEvENKUlvE0_clEvEUlffE_EEvRNS_18TensorIteratorBaseERKT_EUliE_EEviT1_)
        /*0494*/ 	.word	0x00000000


	//----- nvinfo : EIATTR_REGCOUNT
	.align		4
.L_233:
        /*0498*/ 	.byte	0x04, 0x2f
        /*049a*/ 	.short	(.L_235 - .L_234)
	.align		4
.L_234:
        /*049c*/ 	.word	index@(_ZN2at6native27unrolled_elementwise_kernelIZZZNS0_61_GLOBAL__N__b29612f4_23_ActivationMishKernel_cu_9e10b42f_310820mish_backward_kernelERNS_14TensorIteratorEENKUlvE_clEvENKUlvE0_clEvEUlffE_St5arrayIPcLm3EELi4E23TrivialOffsetCalculatorILi2EjESB_ILi1EjENS0_6memory12LoadWithCastILi2EEENSE_13StoreWithCastILi1EEEEEviT_T0_T2_T3_T4_T5_)
        /*04a0*/ 	.word	0x00000020


	//----- nvinfo : EIATTR_FRAME_SIZE
	.align		4
.L_235:
        /*04a4*/ 	.byte	0x04, 0x11
        /*04a6*/ 	.short	(.L_237 - .L_236)
	.align		4
.L_236:
        /*04a8*/ 	.word	index@(_ZN2at6native27unrolled_elementwise_kernelIZZZNS0_61_GLOBAL__N__b29612f4_23_ActivationMishKernel_cu_9e10b42f_310820mish_backward_kernelERNS_14TensorIteratorEENKUlvE_clEvENKUlvE0_clEvEUlffE_St5arrayIPcLm3EELi4E23TrivialOffsetCalculatorILi2EjESB_ILi1EjENS0_6memory12LoadWithCastILi2EEENSE_13StoreWithCastILi1EEEEEviT_T0_T2_T3_T4_T5_)
        /*04ac*/ 	.word	0x00000000


	//----- nvinfo : EIATTR_REGCOUNT
	.align		4
.L_237:
        /*04b0*/ 	.byte	0x04, 0x2f
        /*04b2*/ 	.short	(.L_239 - .L_238)
	.align		4
.L_238:
        /*04b4*/ 	.word	index@(_ZN2at6native18elementwise_kernelILi128ELi4EZNS0_15gpu_kernel_implIZZZNS0_61_GLOBAL__N__b29612f4_23_ActivationMishKernel_cu_9e10b42f_310820mish_backward_kernelERNS_14TensorIteratorEENKUlvE_clEvENKUlvE0_clEvEUlffE_EEvRNS_18TensorIteratorBaseERKT_EUliE_EEviT1_)
        /*04b8*/ 	.word	0x0000001a


	//----- nvinfo : EIATTR_FRAME_SIZE
	.align		4
.L_239:
        /*04bc*/ 	.byte	0x04, 0x11
        /*04be*/ 	.short	(.L_241 - .L_240)
	.align		4
.L_240:
        /*04c0*/ 	.word	index@(_ZN2at6native18elementwise_kernelILi128ELi4EZNS0_15gpu_kernel_implIZZZNS0_61_GLOBAL__N__b29612f4_23_ActivationMishKernel_cu_9e10b42f_310820mish_backward_kernelERNS_14TensorIteratorEENKUlvE_clEvENKUlvE0_clEvEUlffE_EEvRNS_18TensorIteratorBaseERKT_EUliE_EEviT1_)
        /*04c4*/ 	.word	0x00000000


	//----- nvinfo : EIATTR_REGCOUNT
	.align		4
.L_241:
        /*04c8*/ 	.byte	0x04, 0x2f
        /*04ca*/ 	.short	(.L_243 - .L_242)
	.align		4
.L_242:
        /*04cc*/ 	.word	index@(_ZN2at6native29vectorized_elementwise_kernelILi8EZZZNS0_61_GLOBAL__N__b29612f4_23_ActivationMishKernel_cu_9e10b42f_310820mish_backward_kernelERNS_14TensorIteratorEENKUlvE_clEvENKUlvE1_clEvEUlN3c104HalfES8_E_St5arrayIPcLm3EEEEviT0_T1_)
        /*04d0*/ 	.word	0x00000004


	//----- nvinfo : EIATTR_FRAME_SIZE
	.align		4
.L_243:
        /*04d4*/ 	.byte	0x04, 0x11
        /*04d6*/ 	.short	(.L_245 - .L_244)
	.align		4
.L_244:
        /*04d8*/ 	.word	index@(_ZN2at6native29vectorized_elementwise_kernelILi8EZZZNS0_61_GLOBAL__N__b29612f4_23_ActivationMishKernel_cu_9e10b42f_310820mish_backward_kernelERNS_14TensorIteratorEENKUlvE_clEvENKUlvE1_clEvEUlN3c104HalfES8_E_St5arrayIPcLm3EEEEviT0_T1_)
        /*04dc*/ 	.word	0x00000000


	//----- nvinfo : EIATTR_REGCOUNT
	.align		4
.L_245:
        /*04e0*/ 	.byte	0x04, 0x2f
        /*04e2*/ 	.short	(.L_247 - .L_246)
	.align		4
.L_246:
        /*04e4*/ 	.word	index@(_ZN2at6native29vectorized_elementwise_kernelILi4EZZZNS0_61_GLOBAL__N__b29612f4_23_ActivationMishKernel_cu_9e10b42f_310820mish_backward_kernelERNS_14TensorIteratorEENKUlvE_clEvENKUlvE1_clEvEUlN3c104HalfES8_E_St5arrayIPcLm3EEEEviT0_T1_)
        /*04e8*/ 	.word	0x00000020


	//----- nvinfo : EIATTR_FRAME_SIZE
	.align		4
.L_247:
        /*04ec*/ 	.byte	0x04, 0x11
        /*04ee*/ 	.short	(.L_249 - .L_248)
	.align		4
.L_248:
        /*04f0*/ 	.word	index@(_ZN2at6native29vectorized_elementwise_kernelILi4EZZZNS0_61_GLOBAL__N__b29612f4_23_ActivationMishKernel_cu_9e10b42f_310820mish_backward_kernelERNS_14TensorIteratorEENKUlvE_clEvENKUlvE1_clEvEUlN3c104HalfES8_E_St5arrayIPcLm3EEEEviT0_T1_)
        /*04f4*/ 	.word	0x00000000


	//----- nvinfo : EIATTR_REGCOUNT
	.align		4
.L_249:
        /*04f8*/ 	.byte	0x04, 0x2f
        /*04fa*/ 	.short	(.L_251 - .L_250)
	.align		4
.L_250:
        /*04fc*/ 	.word	index@(_ZN2at6native29vectorized_elementwise_kernelILi2EZZZNS0_61_GLOBAL__N__b29612f4_23_ActivationMishKernel_cu_9e10b42f_310820mish_backward_kernelERNS_14TensorIteratorEENKUlvE_clEvENKUlvE1_clEvEUlN3c104HalfES8_E_St5arrayIPcLm3EEEEviT0_T1_)
        /*0500*/ 	.word	0x00000020


	//----- nvinfo : EIATTR_FRAME_SIZE
	.align		4
.L_251:
        /*0504*/ 	.byte	0x04, 0x11
        /*0506*/ 	.short	(.L_253 - .L_252)
	.align		4
.L_252:
        /*0508*/ 	.word	index@(_ZN2at6native29vectorized_elementwise_kernelILi2EZZZNS0_61_GLOBAL__N__b29612f4_23_ActivationMishKernel_cu_9e10b42f_310820mish_backward_kernelERNS_14TensorIteratorEENKUlvE_clEvENKUlvE1_clEvEUlN3c104HalfES8_E_St5arrayIPcLm3EEEEviT0_T1_)
        /*050c*/ 	.word	0x00000000


	//----- nvinfo : EIATTR_REGCOUNT
	.align		4
.L_253:
        /*0510*/ 	.byte	0x04, 0x2f
        /*0512*/ 	.short	(.L_255 - .L_254)
	.align		4
.L_254:
        /*0514*/ 	.word	index@(_ZN2at6native27unrolled_elementwise_kernelIZZZNS0_61_GLOBAL__N__b29612f4_23_ActivationMishKernel_cu_9e10b42f_310820mish_backward_kernelERNS_14TensorIteratorEENKUlvE_clEvENKUlvE1_clEvEUlN3c104HalfES8_E_St5arrayIPcLm3EELi4E23TrivialOffsetCalculatorILi2EjESD_ILi1EjENS0_6memory15LoadWithoutCastENSG_16StoreWithoutCastEEEviT_T0_T2_T3_T4_T5_)
        /*0518*/ 	.word	0x0000001a


	//----- nvinfo : EIATTR_FRAME_SIZE
	.align		4
.L_255:
        /*051c*/ 	.byte	0x04, 0x11
        /*051e*/ 	.short	(.L_257 - .L_256)
	.align		4
.L_256:
        /*0520*/ 	.word	index@(_ZN2at6native27unrolled_elementwise_kernelIZZZNS0_61_GLOBAL__N__b29612f4_23_ActivationMishKernel_cu_9e10b42f_310820mish_backward_kernelERNS_14TensorIteratorEENKUlvE_clEvENKUlvE1_clEvEUlN3c104HalfES8_E_St5arrayIPcLm3EELi4E23TrivialOffsetCalculatorILi2EjESD_ILi1EjENS0_6memory15LoadWithoutCastENSG_16StoreWithoutCastEEEviT_T0_T2_T3_T4_T5_)
        /*0524*/ 	.word	0x00000000


	//----- nvinfo : EIATTR_REGCOUNT
	.align		4
.L_257:
        /*0528*/ 	.byte	0x04, 0x2f
        /*052a*/ 	.short	(.L_259 - .L_258)
	.align		4
.L_258:
        /*052c*/ 	.word	index@(_ZN2at6native18elementwise_kernelILi128ELi4EZNS0_22gpu_kernel_impl_nocastIZZZNS0_61_GLOBAL__N__b29612f4_23_ActivationMishKernel_cu_9e10b42f_310820mish_backward_kernelERNS_14TensorIteratorEENKUlvE_clEvENKUlvE1_clEvEUlN3c104HalfES9_E_EEvRNS_18TensorIteratorBaseERKT_EUliE_EEviT1_)
        /*0530*/ 	.word	0x0000000f


	//----- nvinfo : EIATTR_FRAME_SIZE
	.align		4
.L_259:
        /*0534*/ 	.byte	0x04, 0x11
        /*0536*/ 	.short	(.L_261 - .L_260)
	.align		4
.L_260:
        /*0538*/ 	.word	index@(_ZN2at6native18elementwise_kernelILi128ELi4EZNS0_22gpu_kernel_impl_nocastIZZZNS0_61_GLOBAL__N__b29612f4_23_ActivationMishKernel_cu_9e10b42f_310820mish_backward_kernelERNS_14TensorIteratorEENKUlvE_clEvENKUlvE1_clEvEUlN3c104HalfES9_E_EEvRNS_18TensorIteratorBaseERKT_EUliE_EEviT1_)
        /*053c*/ 	.word	0x00000000


	//----- nvinfo : EIATTR_REGCOUNT
	.align		4
.L_261:
        /*0540*/ 	.byte	0x04, 0x2f
        /*0542*/ 	.short	(.L_263 - .L_262)
	.align		4
.L_262:
        /*0544*/ 	.word	index@(_ZN2at6native27unrolled_elementwise_kernelIZZZNS0_61_GLOBAL__N__b29612f4_23_ActivationMishKernel_cu_9e10b42f_310820mish_backward_kernelERNS_14TensorIteratorEENKUlvE_clEvENKUlvE1_clEvEUlN3c104HalfES8_E_St5arrayIPcLm3EELi4E23TrivialOffsetCalculatorILi2EjESD_ILi1EjENS0_6memory12LoadWithCastILi2EEENSG_13StoreWithCastILi1EEEEEviT_T0_T2_T3_T4_T5_)
        /*0548*/ 	.word	0x0000001f


	//----- nvinfo : EIATTR_FRAME_SIZE
	.align		4
.L_263:
        /*054c*/ 	.byte	0x04, 0x11
        /*054e*/ 	.short	(.L_265 - .L_264)
	.align		4
.L_264:
        /*0550*/ 	.word	index@(_ZN2at6native27unrolled_elementwise_kernelIZZZNS0_61_GLOBAL__N__b29612f4_23_ActivationMishKernel_cu_9e10b42f_310820mish_backward_kernelERNS_14TensorIteratorEENKUlvE_clEvENKUlvE1_clEvEUlN3c104HalfES8_E_St5arrayIPcLm3EELi4E23TrivialOffsetCalculatorILi2EjESD_ILi1EjENS0_6memory12LoadWithCastILi2EEENSG_13StoreWithCastILi1EEEEEviT_T0_T2_T3_T4_T5_)
        /*0554*/ 	.word	0x00000000


	//----- nvinfo : EIATTR_REGCOUNT
	.align		4
.L_265:
        /*0558*/ 	.byte	0x04, 0x2f
        /*055a*/ 	.short	(.L_267 - .L_266)
	.align		4
.L_266:
        /*055c*/ 	.word	index@(_ZN2at6native18elementwise_kernelILi128ELi4EZNS0_15gpu_kernel_implIZZZNS0_61_GLOBAL__N__b29612f4_23_ActivationMishKernel_cu_9e10b42f_310820mish_backward_kernelERNS_14TensorIteratorEENKUlvE_clEvENKUlvE1_clEvEUlN3c104HalfES9_E_EEvRNS_18TensorIteratorBaseERKT_EUliE_EEviT1_)
        /*0560*/ 	.word	0x0000001a


	//----- nvinfo : EIATTR_FRAME_SIZE
	.align		4
.L_267:
        /*0564*/ 	.byte	0x04, 0x11
        /*0566*/ 	.short	(.L_269 - .L_268)
	.align		4
.L_268:
        /*0568*/ 	.word	index@(_ZN2at6native18elementwise_kernelILi128ELi4EZNS0_15gpu_kernel_implIZZZNS0_61_GLOBAL__N__b29612f4_23_ActivationMishKernel_cu_9e10b42f_310820mish_backward_kernelERNS_14TensorIteratorEENKUlvE_clEvENKUlvE1_clEvEUlN3c104HalfES9_E_EEvRNS_18TensorIteratorBaseERKT_EUliE_EEviT1_)
        /*056c*/ 	.word	0x00000000


	//----- nvinfo : EIATTR_REGCOUNT
	.align		4
.L_269:
        /*0570*/ 	.byte	0x04, 0x2f
        /*0572*/ 	.short	(.L_271 - .L_270)
	.align		4
.L_270:
        /*0574*/ 	.word	index@(_ZN2at6native29vectorized_elementwise_kernelILi8EZZZNS0_61_GLOBAL__N__b29612f4_23_ActivationMishKernel_cu_9e10b42f_310820mish_backward_kernelERNS_14TensorIteratorEENKUlvE_clEvENKUlvE2_clEvEUlN3c108BFloat16ES8_E_St5arrayIPcLm3EEEEviT0_T1_)
        /*0578*/ 	.word	0x00000004


	//----- nvinfo : EIATTR_FRAME_SIZE
	.align		4
.L_271:
        /*057c*/ 	.byte	0x04, 0x11
        /*057e*/ 	.short	(.L_273 - .L_272)
	.align		4
.L_272:
        /*0580*/ 	.word	index@(_ZN2at6native29vectorized_elementwise_kernelILi8EZZZNS0_61_GLOBAL__N__b29612f4_23_ActivationMishKernel_cu_9e10b42f_310820mish_backward_kernelERNS_14TensorIteratorEENKUlvE_clEvENKUlvE2_clEvEUlN3c108BFloat16ES8_E_St5arrayIPcLm3EEEEviT0_T1_)
        /*0584*/ 	.word	0x00000000


	//----- nvinfo : EIATTR_REGCOUNT
	.align		4
.L_273:
        /*0588*/ 	.byte	0x04, 0x2f
        /*058a*/ 	.short	(.L_275 - .L_274)
	.align		4
.L_274:
        /*058c*/ 	.word	index@(_ZN2at6native29vectorized_elementwise_kernelILi4EZZZNS0_61_GLOBAL__N__b29612f4_23_ActivationMishKernel_cu_9e10b42f_310820mish_backward_kernelERNS_14TensorIteratorEENKUlvE_clEvENKUlvE2_clEvEUlN3c108BFloat16ES8_E_St5arrayIPcLm3EEEEviT0_T1_)
        /*0590*/ 	.word	0x00000020


	//----- nvinfo : EIATTR_FRAME_SIZE
	.align		4
.L_275:
        /*0594*/ 	.byte	0x04, 0x11
        /*0596*/ 	.short	(.L_277 - .L_276)
	.align		4
.L_276:
        /*0598*/ 	.word	index@(_ZN2at6native29vectorized_elementwise_kernelILi4EZZZNS0_61_GLOBAL__N__b29612f4_23_ActivationMishKernel_cu_9e10b42f_310820mish_backward_kernelERNS_14TensorIteratorEENKUlvE_clEvENKUlvE2_clEvEUlN3c108BFloat16ES8_E_St5arrayIPcLm3EEEEviT0_T1_)
        /*059c*/ 	.word	0x00000000


	//----- nvinfo : EIATTR_REGCOUNT
	.align		4
.L_277:
        /*05a0*/ 	.byte	0x04, 0x2f
        /*05a2*/ 	.short	(.L_279 - .L_278)
	.align		4
.L_278:
        /*05a4*/ 	.word	index@(_ZN2at6native29vectorized_elementwise_kernelILi2EZZZNS0_61_GLOBAL__N__b29612f4_23_ActivationMishKernel_cu_9e10b42f_310820mish_backward_kernelERNS_14TensorIteratorEENKUlvE_clEvENKUlvE2_clEvEUlN3c108BFloat16ES8_E_St5arrayIPcLm3EEEEviT0_T1_)
        /*05a8*/ 	.word	0x00000020


	//----- nvinfo : EIATTR_FRAME_SIZE
	.align		4
.L_279:
        /*05ac*/ 	.byte	0x04, 0x11
        /*05ae*/ 	.short	(.L_281 - .L_280)
	.align		4
.L_280:
        /*05b0*/ 	.word	index@(_ZN2at6native29vectorized_elementwise_kernelILi2EZZZNS0_61_GLOBAL__N__b29612f4_23_ActivationMishKernel_cu_9e10b42f_310820mish_backward_kernelERNS_14TensorIteratorEENKUlvE_clEvENKUlvE2_clEvEUlN3c108BFloat16ES8_E_St5arrayIPcLm3EEEEviT0_T1_)
        /*05b4*/ 	.word	0x00000000


	//----- nvinfo : EIATTR_REGCOUNT
	.align		4
.L_281:
        /*05b8*/ 	.byte	0x04, 0x2f
        /*05ba*/ 	.short	(.L_283 - .L_282)
	.align		4
.L_282:
        /*05bc*/ 	.word	index@(_ZN2at6native27unrolled_elementwise_kernelIZZZNS0_61_GLOBAL__N__b29612f4_23_ActivationMishKernel_cu_9e10b42f_310820mish_backward_kernelERNS_14TensorIteratorEENKUlvE_clEvENKUlvE2_clEvEUlN3c108BFloat16ES8_E_St5arrayIPcLm3EELi4E23TrivialOffsetCalculatorILi2EjESD_ILi1EjENS0_6memory15LoadWithoutCastENSG_16StoreWithoutCastEEEviT_T0_T2_T3_T4_T5_)
        /*05c0*/ 	.word	0x0000001a


	//----- nvinfo : EIATTR_FRAME_SIZE
	.align		4
.L_283:
        /*05c4*/ 	.byte	0x04, 0x11
        /*05c6*/ 	.short	(.L_285 - .L_284)
	.align		4
.L_284:
        /*05c8*/ 	.word	index@(_ZN2at6native27unrolled_elementwise_kernelIZZZNS0_61_GLOBAL__N__b29612f4_23_ActivationMishKernel_cu_9e10b42f_310820mish_backward_kernelERNS_14TensorIteratorEENKUlvE_clEvENKUlvE2_clEvEUlN3c108BFloat16ES8_E_St5arrayIPcLm3EELi4E23TrivialOffsetCalculatorILi2EjESD_ILi1EjENS0_6memory15LoadWithoutCastENSG_16StoreWithoutCastEEEviT_T0_T2_T3_T4_T5_)
        /*05cc*/ 	.word	0x00000000


	//----- nvinfo : EIATTR_REGCOUNT
	.align		4
.L_285:
        /*05d0*/ 	.byte	0x04, 0x2f
        /*05d2*/ 	.short	(.L_287 - .L_286)
	.align		4
.L_286:
        /*05d4*/ 	.word	index@(_ZN2at6native18elementwise_kernelILi128ELi4EZNS0_22gpu_kernel_impl_nocastIZZZNS0_61_GLOBAL__N__b29612f4_23_ActivationMishKernel_cu_9e10b42f_310820mish_backward_kernelERNS_14TensorIteratorEENKUlvE_clEvENKUlvE2_clEvEUlN3c108BFloat16ES9_E_EEvRNS_18TensorIteratorBaseERKT_EUliE_EEviT1_)
        /*05d8*/ 	.word	0x0000000f


	//----- nvinfo : EIATTR_FRAME_SIZE
	.align		4
.L_287:
        /*05dc*/ 	.byte	0x04, 0x11
        /*05de*/ 	.short	(.L_289 - .L_288)
	.align		4
.L_288:
        /*05e0*/ 	.word	index@(_ZN2at6native18elementwise_kernelILi128ELi4EZNS0_22gpu_kernel_impl_nocastIZZZNS0_61_GLOBAL__N__b29612f4_23_ActivationMishKernel_cu_9e10b42f_310820mish_backward_kernelERNS_14TensorIteratorEENKUlvE_clEvENKUlvE2_clEvEUlN3c108BFloat16ES9_E_EEvRNS_18TensorIteratorBaseERKT_EUliE_EEviT1_)
        /*05e4*/ 	.word	0x00000000


	//----- nvinfo : EIATTR_REGCOUNT
	.align		4
.L_289:
        /*05e8*/ 	.byte	0x04, 0x2f
        /*05ea*/ 	.short	(.L_291 - .L_290)
	.align		4
.L_290:
        /*05ec*/ 	.word	index@(_ZN2at6native27unrolled_elementwise_kernelIZZZNS0_61_GLOBAL__N__b29612f4_23_ActivationMishKernel_cu_9e10b42f_310820mish_backward_kernelERNS_14TensorIteratorEENKUlvE_clEvENKUlvE2_clEvEUlN3c108BFloat16ES8_E_St5arrayIPcLm3EELi4E23TrivialOffsetCalculatorILi2EjESD_ILi1EjENS0_6memory12LoadWithCastILi2EEENSG_13StoreWithCastILi1EEEEEviT_T0_T2_T3_T4_T5_)
        /*05f0*/ 	.word	0x0000001f


	//----- nvinfo : EIATTR_FRAME_SIZE
	.align		4
.L_291:
        /*05f4*/ 	.byte	0x04, 0x11
        /*05f6*/ 	.short	(.L_293 - .L_292)
	.align		4
.L_292:
        /*05f8*/ 	.word	index@(_ZN2at6native27unrolled_elementwise_kernelIZZZNS0_61_GLOBAL__N__b29612f4_23_ActivationMishKernel_cu_9e10b42f_310820mish_backward_kernelERNS_14TensorIteratorEENKUlvE_clEvENKUlvE2_clEvEUlN3c108BFloat16ES8_E_St5arrayIPcLm3EELi4E23TrivialOffsetCalculatorILi2EjESD_ILi1EjENS0_6memory12LoadWithCastILi2EEENSG_13StoreWithCastILi1EEEEEviT_T0_T2_T3_T4_T5_)
        /*05fc*/ 	.word	0x00000000


	//----- nvinfo : EIATTR_REGCOUNT
	.align		4
.L_293:
        /*0600*/ 	.byte	0x04, 0x2f
        /*0602*/ 	.short	(.L_295 - .L_294)
	.align		4
.L_294:
        /*0604*/ 	.word	index@(_ZN2at6native18elementwise_kernelILi128ELi4EZNS0_15gpu_kernel_implIZZZNS0_61_GLOBAL__N__b29612f4_23_ActivationMishKernel_cu_9e10b42f_310820mish_backward_kernelERNS_14TensorIteratorEENKUlvE_clEvENKUlvE2_clEvEUlN3c108BFloat16ES9_E_EEvRNS_18TensorIteratorBaseERKT_EUliE_EEviT1_)
        /*0608*/ 	.word	0x0000001a


	//----- nvinfo : EIATTR_FRAME_SIZE
	.align		4
.L_295:
        /*060c*/ 	.byte	0x04, 0x11
        /*060e*/ 	.short	(.L_297 - .L_296)
	.align		4
.L_296:
        /*0610*/ 	.word	index@(_ZN2at6native18elementwise_kernelILi128ELi4EZNS0_15gpu_kernel_implIZZZNS0_61_GLOBAL__N__b29612f4_23_ActivationMishKernel_cu_9e10b42f_310820mish_backward_kernelERNS_14TensorIteratorEENKUlvE_clEvENKUlvE2_clEvEUlN3c108BFloat16ES9_E_EEvRNS_18TensorIteratorBaseERKT_EUliE_EEviT1_)
        /*0614*/ 	.word	0x00000000


	//----- nvinfo : EIATTR_MIN_STACK_SIZE
	.align		4
.L_297:
        /*0618*/ 	.byte	0x04, 0x12
        /*061a*/ 	.short	(.L_299 - .L_298)
	.align		4
.L_298:
        /*061c*/ 	.word	index@(_ZN2at6native18elementwise_kernelILi128ELi4EZNS0_15gpu_kernel_implIZZZNS0_61_GLOBAL__N__b29612f4_23_ActivationMishKernel_cu_9e10b42f_310820mish_backward_kernelERNS_14TensorIteratorEENKUlvE_clEvENKUlvE2_clEvEUlN3c108BFloat16ES9_E_EEvRNS_18TensorIteratorBaseERKT_EUliE_EEviT1_)
        /*0620*/ 	.word	0x00000000


	//----- nvinfo : EIATTR_MIN_STACK_SIZE
	.align		4
.L_299:
        /*0624*/ 	.byte	0x04, 0x12
        /*0626*/ 	.short	(.L_301 - .L_300)
	.align		4
.L_300:
        /*0628*/ 	.word	index@(_ZN2at6native27unrolled_elementwise_kernelIZZZNS0_61_GLOBAL__N__b29612f4_23_ActivationMishKernel_cu_9e10b42f_310820mish_backward_kernelERNS_14TensorIteratorEENKUlvE_clEvENKUlvE2_clEvEUlN3c108BFloat16ES8_E_St5arrayIPcLm3EELi4E23TrivialOffsetCalculatorILi2EjESD_ILi1EjENS0_6memory12LoadWithCastILi2EEENSG_13StoreWithCastILi1EEEEEviT_T0_T2_T3_T4_T5_)
        /*062c*/ 	.word	0x00000000


	//----- nvinfo : EIATTR_MIN_STACK_SIZE
	.align		4
.L_301:
        /*0630*/ 	.byte	0x04, 0x12
        /*0632*/ 	.short	(.L_303 - .L_302)
	.align		4
.L_302:
        /*0634*/ 	.word	index@(_ZN2at6native18elementwise_kernelILi128ELi4EZNS0_22gpu_kernel_impl_nocastIZZZNS0_61_GLOBAL__N__b29612f4_23_ActivationMishKernel_cu_9e10b42f_310820mish_backward_kernelERNS_14TensorIteratorEENKUlvE_clEvENKUlvE2_clEvEUlN3c108BFloat16ES9_E_EEvRNS_18TensorIteratorBaseERKT_EUliE_EEviT1_)
        /*0638*/ 	.word	0x00000000


	//----- nvinfo : EIATTR_MIN_STACK_SIZE
	.align		4
.L_303:
        /*063c*/ 	.byte	0x04, 0x12
        /*063e*/ 	.short	(.L_305 - .L_304)
	.align		4
.L_304:
        /*0640*/ 	.word	index@(_ZN2at6native27unrolled_elementwise_kernelIZZZNS0_61_GLOBAL__N__b29612f4_23_ActivationMishKernel_cu_9e10b42f_310820mish_backward_kernelERNS_14TensorIteratorEENKUlvE_clEvENKUlvE2_clEvEUlN3c108BFloat16ES8_E_St5arrayIPcLm3EELi4E23TrivialOffsetCalculatorILi2EjESD_ILi1EjENS0_6memory15LoadWithoutCastENSG_16StoreWithoutCastEEEviT_T0_T2_T3_T4_T5_)
        /*0644*/ 	.word	0x00000000


	//----- nvinfo : EIATTR_MIN_STACK_SIZE
	.align		4
.L_305:
        /*0648*/ 	.byte	0x04, 0x12
        /*064a*/ 	.short	(.L_307 - .L_306)
	.align		4
.L_306:
        /*064c*/ 	.word	index@(_ZN2at6native29vectorized_elementwise_kernelILi2EZZZNS0_61_GLOBAL__N__b29612f4_23_ActivationMishKernel_cu_9e10b42f_310820mish_backward_kernelERNS_14TensorIteratorEENKUlvE_clEvENKUlvE2_clEvEUlN3c108BFloat16ES8_E_St5arrayIPcLm3EEEEviT0_T1_)
        /*0650*/ 	.word	0x00000000


	//----- nvinfo : EIATTR_MIN_STACK_SIZE
	.align		4
.L_307:
        /*0654*/ 	.byte	0x04, 0x12
        /*0656*/ 	.short	(.L_309 - .L_308)
	.align		4
.L_308:
        /*0658*/ 	.word	index@(_ZN2at6native29vectorized_elementwise_kernelILi4EZZZNS0_61_GLOBAL__N__b29612f4_23_ActivationMishKernel_cu_9e10b42f_310820mish_backward_kernelERNS_14TensorIteratorEENKUlvE_clEvENKUlvE2_clEvEUlN3c108BFloat16ES8_E_St5arrayIPcLm3EEEEviT0_T1_)
        /*065c*/ 	.word	0x00000000


	//----- nvinfo : EIATTR_MIN_STACK_SIZE
	.align		4
.L_309:
        /*0660*/ 	.byte	0x04, 0x12
        /*0662*/ 	.short	(.L_311 - .L_310)
	.align		4
.L_310:
        /*0664*/ 	.word	index@(_ZN2at6native29vectorized_elementwise_kernelILi8EZZZNS0_61_GLOBAL__N__b29612f4_23_ActivationMishKernel_cu_9e10b42f_310820mish_backward_kernelERNS_14TensorIteratorEENKUlvE_clEvENKUlvE2_clEvEUlN3c108BFloat16ES8_E_St5arrayIPcLm3EEEEviT0_T1_)
        /*0668*/ 	.word	0x00000000


	//----- nvinfo : EIATTR_MIN_STACK_SIZE
	.align		4
.L_311:
        /*066c*/ 	.byte	0x04, 0x12
        /*066e*/ 	.short	(.L_313 - .L_312)
	.align		4
.L_312:
        /*0670*/ 	.word	index@(_ZN2at6native18elementwise_kernelILi128ELi4EZNS0_15gpu_kernel_implIZZZNS0_61_GLOBAL__N__b29612f4_23_ActivationMishKernel_cu_9e10b42f_310820mish_backward_kernelERNS_14TensorIteratorEENKUlvE_clEvENKUlvE1_clEvEUlN3c104HalfES9_E_EEvRNS_18TensorIteratorBaseERKT_EUliE_EEviT1_)
        /*0674*/ 	.word	0x00000000


	//----- nvinfo : EIATTR_MIN_STACK_SIZE
	.align		4
.L_313:
        /*0678*/ 	.byte	0x04, 0x12
        /*067a*/ 	.short	(.L_315 - .L_314)
	.align		4
.L_314:
        /*067c*/ 	.word	index@(_ZN2at6native27unrolled_elementwise_kernelIZZZNS0_61_GLOBAL__N__b29612f4_23_ActivationMishKernel_cu_9e10b42f_310820mish_backward_kernelERNS_14TensorIteratorEENKUlvE_clEvENKUlvE1_clEvEUlN3c104HalfES8_E_St5arrayIPcLm3EELi4E23TrivialOffsetCalculatorILi2EjESD_ILi1EjENS0_6memory12LoadWithCastILi2EEENSG_13StoreWithCastILi1EEEEEviT_T0_T2_T3_T4_T5_)
        /*0680*/ 	.word	0x00000000


	//----- nvinfo : EIATTR_MIN_STACK_SIZE
	.align		4
.L_315:
        /*0684*/ 	.byte	0x04, 0x12
        /*0686*/ 	.short	(.L_317 - .L_316)
	.align		4
.L_316:
        /*0688*/ 	.word	index@(_ZN2at6native18elementwise_kernelILi128ELi4EZNS0_22gpu_kernel_impl_nocastIZZZNS0_61_GLOBAL__N__b29612f4_23_ActivationMishKernel_cu_9e10b42f_310820mish_backward_kernelERNS_14TensorIteratorEENKUlvE_clEvENKUlvE1_clEvEUlN3c104HalfES9_E_EEvRNS_18TensorIteratorBaseERKT_EUliE_EEviT1_)
        /*068c*/ 	.word	0x00000000


	//----- nvinfo : EIATTR_MIN_STACK_SIZE
	.align		4
.L_317:
        /*0690*/ 	.byte	0x04, 0x12
        /*0692*/ 	.short	(.L_319 - .L_318)
	.align		4
.L_318:
        /*0694*/ 	.word	index@(_ZN2at6native27unrolled_elementwise_kernelIZZZNS0_61_GLOBAL__N__b29612f4_23_ActivationMishKernel_cu_9e10b42f_310820mish_backward_kernelERNS_14TensorIteratorEENKUlvE_clEvENKUlvE1_clEvEUlN3c104HalfES8_E_St5arrayIPcLm3EELi4E23TrivialOffsetCalculatorILi2EjESD_ILi1EjENS0_6memory15LoadWithoutCastENSG_16StoreWithoutCastEEEviT_T0_T2_T3_T4_T5_)
        /*0698*/ 	.word	0x00000000


	//----- nvinfo : EIATTR_MIN_STACK_SIZE
	.align		4
.L_319:
        /*069c*/ 	.byte	0x04, 0x12
        /*069e*/ 	.short	(.L_321 - .L_320)
	.align		4
.L_320:
        /*06a0*/ 	.word	index@(_ZN2at6native29vectorized_elementwise_kernelILi2EZZZNS0_61_GLOBAL__N__b29612f4_23_ActivationMishKernel_cu_9e10b42f_310820mish_backward_kernelERNS_14TensorIteratorEENKUlvE_clEvENKUlvE1_clEvEUlN3c104HalfES8_E_St5arrayIPcLm3EEEEviT0_T1_)
        /*06a4*/ 	.word	0x00000000


	//----- nvinfo : EIATTR_MIN_STACK_SIZE
	.align		4
.L_321:
        /*06a8*/ 	.byte	0x04, 0x12
        /*06aa*/ 	.short	(.L_323 - .L_322)
	.align		4
.L_322:
        /*06ac*/ 	.word	index@(_ZN2at6native29vectorized_elementwise_kernelILi4EZZZNS0_61_GLOBAL__N__b29612f4_23_ActivationMishKernel_cu_9e10b42f_310820mish_backward_kernelERNS_14TensorIteratorEENKUlvE_clEvENKUlvE1_clEvEUlN3c104HalfES8_E_St5arrayIPcLm3EEEEviT0_T1_)
        /*06b0*/ 	.word	0x00000000


	//----- nvinfo : EIATTR_MIN_STACK_SIZE
	.align		4
.L_323:
        /*06b4*/ 	.byte	0x04, 0x12
        /*06b6*/ 	.short	(.L_325 - .L_324)
	.align		4
.L_324:
        /*06b8*/ 	.word	index@(_ZN2at6native29vectorized_elementwise_kernelILi8EZZZNS0_61_GLOBAL__N__b29612f4_23_ActivationMishKernel_cu_9e10b42f_310820mish_backward_kernelERNS_14TensorIteratorEENKUlvE_clEvENKUlvE1_clEvEUlN3c104HalfES8_E_St5arrayIPcLm3EEEEviT0_T1_)
        /*06bc*/ 	.word	0x00000000


	//----- nvinfo : EIATTR_MIN_STACK_SIZE
	.align		4
.L_325:
        /*06c0*/ 	.byte	0x04, 0x12
        /*06c2*/ 	.short	(.L_327 - .L_326)
	.align		4
.L_326:
        /*06c4*/ 	.word	index@(_ZN2at6native18elementwise_kernelILi128ELi4EZNS0_15gpu_kernel_implIZZZNS0_61_GLOBAL__N__b29612f4_23_ActivationMishKernel_cu_9e10b42f_310820mish_backward_kernelERNS_14TensorIteratorEENKUlvE_clEvENKUlvE0_clEvEUlffE_EEvRNS_18TensorIteratorBaseERKT_EUliE_EEviT1_)
        /*06c8*/ 	.word	0x00000000


	//----- nvinfo : EIATTR_MIN_STACK_SIZE
	.align		4
.L_327:
        /*06cc*/ 	.byte	0x04, 0x12
        /*06ce*/ 	.short	(.L_329 - .L_328)
	.align		4
.L_328:
        /*06d0*/ 	.word	index@(_ZN2at6native27unrolled_elementwise_kernelIZZZNS0_61_GLOBAL__N__b29612f4_23_ActivationMishKernel_cu_9e10b42f_310820mish_backward_kernelERNS_14TensorIteratorEENKUlvE_clEvENKUlvE0_clEvEUlffE_St5arrayIPcLm3EELi4E23TrivialOffsetCalculatorILi2EjESB_ILi1EjENS0_6memory12LoadWithCastILi2EEENSE_13StoreWithCastILi1EEEEEviT_T0_T2_T3_T4_T5_)
        /*06d4*/ 	.word	0x00000000


	//----- nvinfo : EIATTR_MIN_STACK_SIZE
	.align		4
.L_329:
        /*06d8*/ 	.byte	0x04, 0x12
        /*06da*/ 	.short	(.L_331 - .L_330)
	.align		4
.L_330:
        /*06dc*/ 	.word	index@(_ZN2at6native18elementwise_kernelILi128ELi2EZNS0_22gpu_kernel_impl_nocastIZZZNS0_61_GLOBAL__N__b29612f4_23_ActivationMishKernel_cu_9e10b42f_310820mish_backward_kernelERNS_14TensorIteratorEENKUlvE_clEvENKUlvE0_clEvEUlffE_EEvRNS_18TensorIteratorBaseERKT_EUliE_EEviT1_)
        /*06e0*/ 	.word	0x00000000


	//----- nvinfo : EIATTR_MIN_STACK_SIZE
	.align		4
.L_331:
        /*06e4*/ 	.byte	0x04, 0x12
        /*06e6*/ 	.short	(.L_333 - .L_332)
	.align		4
.L_332:
        /*06e8*/ 	.word	index@(_ZN2at6native27unrolled_elementwise_kernelIZZZNS0_61_GLOBAL__N__b29612f4_23_ActivationMishKernel_cu_9e10b42f_310820mish_backward_kernelERNS_14TensorIteratorEENKUlvE_clEvENKUlvE0_clEvEUlffE_St5arrayIPcLm3EELi4E23TrivialOffsetCalculatorILi2EjESB_ILi1EjENS0_6memory15LoadWithoutCastENSE_16StoreWithoutCastEEEviT_T0_T2_T3_T4_T5_)
        /*06ec*/ 	.word	0x00000000


	//----- nvinfo : EIATTR_MIN_STACK_SIZE
	.align		4
.L_333:
        /*06f0*/ 	.byte	0x04, 0x12
        /*06f2*/ 	.short	(.L_335 - .L_334)
	.align		4
.L_334:
        /*06f4*/ 	.word	index@(_ZN2at6native29vectorized_elementwise_kernelILi2EZZZNS0_61_GLOBAL__N__b29612f4_23_ActivationMishKernel_cu_9e10b42f_310820mish_backward_kernelERNS_14TensorIteratorEENKUlvE_clEvENKUlvE0_clEvEUlffE_St5arrayIPcLm3EEEEviT0_T1_)
        /*06f8*/ 	.word	0x00000000


	//----- nvinfo : EIATTR_MIN_STACK_SIZE
	.align		4
.L_335:
        /*06fc*/ 	.byte	0x04, 0x12
        /*06fe*/ 	.short	(.L_337 - .L_336)
	.align		4
.L_336:
        /*0700*/ 	.word	index@(_ZN2at6native29vectorized_elementwise_kernelILi4EZZZNS0_61_GLOBAL__N__b29612f4_23_ActivationMishKernel_cu_9e10b42f_310820mish_backward_kernelERNS_14TensorIteratorEENKUlvE_clEvENKUlvE0_clEvEUlffE_St5arrayIPcLm3EEEEviT0_T1_)
        /*0704*/ 	.word	0x00000000


	//----- nvinfo : EIATTR_MIN_STACK_SIZE
	.align		4
.L_337:
        /*0708*/ 	.byte	0x04, 0x12
        /*070a*/ 	.short	(.L_339 - .L_338)
	.align		4
.L_338:
        /*070c*/ 	.word	index@(_ZN2at6native29vectorized_elementwise_kernelILi8EZZZNS0_61_GLOBAL__N__b29612f4_23_ActivationMishKernel_cu_9e10b42f_310820mish_backward_kernelERNS_14TensorIteratorEENKUlvE_clEvENKUlvE0_clEvEUlffE_St5arrayIPcLm3EEEEviT0_T1_)
        /*0710*/ 	.word	0x00000000


	//----- nvinfo : EIATTR_MIN_STACK_SIZE
	.align		4
.L_339:
        /*0714*/ 	.byte	0x04, 0x12
        /*0716*/ 	.short	(.L_341 - .L_340)
	.align		4
.L_340:
        /*0718*/ 	.word	index@(_ZN2at6native18elementwise_kernelILi128ELi4EZNS0_15gpu_kernel_implIZZZNS0_61_GLOBAL__N__b29612f4_23_ActivationMishKernel_cu_9e10b42f_310820mish_backward_kernelERNS_14TensorIteratorEENKUlvE_clEvENKUlvE_clEvEUlddE_EEvRNS_18TensorIteratorBaseERKT_EUliE_EEviT1_)
        /*071c*/ 	.word	0x00000000


	//----- nvinfo : EIATTR_MIN_STACK_SIZE
	.align		4
.L_341:
        /*0720*/ 	.byte	0x04, 0x12
        /*0722*/ 	.short	(.L_343 - .L_342)
	.align		4
.L_342:
        /*0724*/ 	.word	index@(_ZN2at6native27unrolled_elementwise_kernelIZZZNS0_61_GLOBAL__N__b29612f4_23_ActivationMishKernel_cu_9e10b42f_310820mish_backward_kernelERNS_14TensorIteratorEENKUlvE_clEvENKUlvE_clEvEUlddE_St5arrayIPcLm3EELi4E23TrivialOffsetCalculatorILi2EjESB_ILi1EjENS0_6memory12LoadWithCastILi2EEENSE_13StoreWithCastILi1EEEEEviT_T0_T2_T3_T4_T5_)
        /*0728*/ 	.word	0x00000000


	//----- nvinfo : EIATTR_MIN_STACK_SIZE
	.align		4
.L_343:
        /*072c*/ 	.byte	0x04, 0x12
        /*072e*/ 	.short	(.L_345 - .L_344)
	.align		4
.L_344:
        /*0730*/ 	.word	index@(_ZN2at6native18elementwise_kernelILi128ELi2EZNS0_22gpu_kernel_impl_nocastIZZZNS0_61_GLOBAL__N__b29612f4_23_ActivationMishKernel_cu_9e10b42f_310820mish_backward_kernelERNS_14TensorIteratorEENKUlvE_clEvENKUlvE_clEvEUlddE_EEvRNS_18TensorIteratorBaseERKT_EUliE_EEviT1_)
        /*0734*/ 	.word	0x00000000


	//----- nvinfo : EIATTR_MIN_STACK_SIZE
	.align		4
.L_345:
        /*0738*/ 	.byte	0x04, 0x12
        /*073a*/ 	.short	(.L_347 - .L_346)
	.align		4
.L_346:
        /*073c*/ 	.word	index@(_ZN2at6native27unrolled_elementwise_kernelIZZZNS0_61_GLOBAL__N__b29612f4_23_ActivationMishKernel_cu_9e10b42f_310820mish_backward_kernelERNS_14TensorIteratorEENKUlvE_clEvENKUlvE_clEvEUlddE_St5arrayIPcLm3EELi4E23TrivialOffsetCalculatorILi2EjESB_ILi1EjENS0_6memory15LoadWithoutCastENSE_16StoreWithoutCastEEEviT_T0_T2_T3_T4_T5_)
        /*0740*/ 	.word	0x00000000


	//----- nvinfo : EIATTR_MIN_STACK_SIZE
	.align		4
.L_347:
        /*0744*/ 	.byte	0x04, 0x12
        /*0746*/ 	.short	(.L_349 - .L_348)
	.align		4
.L_348:
        /*0748*/ 	.word	index@(_ZN2at6native29vectorized_elementwise_kernelILi2EZZZNS0_61_GLOBAL__N__b29612f4_23_ActivationMishKernel_cu_9e10b42f_310820mish_backward_kernelERNS_14TensorIteratorEENKUlvE_clEvENKUlvE_clEvEUlddE_St5arrayIPcLm3EEEEviT0_T1_)
        /*074c*/ 	.word	0x00000000


	//----- nvinfo : EIATTR_MIN_STACK_SIZE
	.align		4
.L_349:
        /*0750*/ 	.byte	0x04, 0x12
        /*0752*/ 	.short	(.L_351 - .L_350)
	.align		4
.L_350:
        /*0754*/ 	.word	index@(_ZN2at6native29vectorized_elementwise_kernelILi4EZZZNS0_61_GLOBAL__N__b29612f4_23_ActivationMishKernel_cu_9e10b42f_310820mish_backward_kernelERNS_14TensorIteratorEENKUlvE_clEvENKUlvE_clEvEUlddE_St5arrayIPcLm3EEEEviT0_T1_)
        /*0758*/ 	.word	0x00000000


	//----- nvinfo : EIATTR_MIN_STACK_SIZE
	.align		4
.L_351:
        /*075c*/ 	.byte	0x04, 0x12
        /*075e*/ 	.short	(.L_353 - .L_352)
	.align		4
.L_352:
        /*0760*/ 	.word	index@(_ZN2at6native29vectorized_elementwise_kernelILi8EZZZNS0_61_GLOBAL__N__b29612f4_23_ActivationMishKernel_cu_9e10b42f_310820mish_backward_kernelERNS_14TensorIteratorEENKUlvE_clEvENKUlvE_clEvEUlddE_St5arrayIPcLm3EEEEviT0_T1_)
        /*0764*/ 	.word	0x00000000


	//----- nvinfo : EIATTR_MIN_STACK_SIZE
	.align		4
.L_353:
        /*0768*/ 	.byte	0x04, 0x12
        /*076a*/ 	.short	(.L_355 - .L_354)
	.align		4
.L_354:
        /*076c*/ 	.word	index@(_ZN2at6native18elementwise_kernelILi128ELi4EZNS0_15gpu_kernel_implIZZZNS0_61_GLOBAL__N__b29612f4_23_ActivationMishKernel_cu_9e10b42f_310811mish_kernelERNS_18TensorIteratorBaseEENKUlvE_clEvENKUlvE2_clEvEUlN3c108BFloat16EE_EEvS5_RKT_EUliE_EEviT1_)
        /*0770*/ 	.word	0x00000000


	//----- nvinfo : EIATTR_MIN_STACK_SIZE
	.align		4
.L_355:
        /*0774*/ 	.byte	0x04, 0x12
        /*0776*/ 	.short	(.L_357 - .L_356)
	.align		4
.L_356:
        /*0778*/ 	.word	index@(_ZN2at6native27unrolled_elementwise_kernelIZZZNS0_61_GLOBAL__N__b29612f4_23_ActivationMishKernel_cu_9e10b42f_310811mish_kernelERNS_18TensorIteratorBaseEENKUlvE_clEvENKUlvE2_clEvEUlN3c108BFloat16EE_St5arrayIPcLm2EELi4E23TrivialOffsetCalculatorILi1EjESE_NS0_6memory12LoadWithCastILi1EEENSF_13StoreWithCastILi1EEEEEviT_T0_T2_T3_T4_T5_)
        /*077c*/ 	.word	0x00000000


	//----- nvinfo : EIATTR_MIN_STACK_SIZE
	.align		4
.L_357:
        /*0780*/ 	.byte	0x04, 0x12
        /*0782*/ 	.short	(.L_359 - .L_358)
	.align		4
.L_358:
        /*0784*/ 	.word	index@(_ZN2at6native18elementwise_kernelILi128ELi4EZNS0_22gpu_kernel_impl_nocastIZZZNS0_61_GLOBAL__N__b29612f4_23_ActivationMishKernel_cu_9e10b42f_310811mish_kernelERNS_18TensorIteratorBaseEENKUlvE_clEvENKUlvE2_clEvEUlN3c108BFloat16EE_EEvS5_RKT_EUliE_EEviT1_)
        /*0788*/ 	.word	0x00000000


	//----- nvinfo : EIATTR_MIN_STACK_SIZE
	.align		4
.L_359:
        /*078c*/ 	.byte	0x04, 0x12
        /*078e*/ 	.short	(.L_361 - .L_360)
	.align		4
.L_360:
        /*0790*/ 	.word	index@(_ZN2at6native27unrolled_elementwise_kernelIZZZNS0_61_GLOBAL__N__b29612f4_23_ActivationMishKernel_cu_9e10b42f_310811mish_kernelERNS_18TensorIteratorBaseEENKUlvE_clEvENKUlvE2_clEvEUlN3c108BFloat16EE_St5arrayIPcLm2EELi4E23TrivialOffsetCalculatorILi1EjESE_NS0_6memory15LoadWithoutCastENSF_16StoreWithoutCastEEEviT_T0_T2_T3_T4_T5_)
        /*0794*/ 	.word	0x00000000


	//----- nvinfo : EIATTR_MIN_STACK_SIZE
	.align		4
.L_361:
        /*0798*/ 	.byte	0x04, 0x12
        /*079a*/ 	.short	(.L_363 - .L_362)
	.align		4
.L_362:
        /*079c*/ 	.word	index@(_ZN2at6native29vectorized_elementwise_kernelILi2EZZZNS0_61_GLOBAL__N__b29612f4_23_ActivationMishKernel_cu_9e10b42f_310811mish_kernelERNS_18TensorIteratorBaseEENKUlvE_clEvENKUlvE2_clEvEUlN3c108BFloat16EE_St5arrayIPcLm2EEEEviT0_T1_)
        /*07a0*/ 	.word	0x00000000


	//----- nvinfo : EIATTR_MIN_STACK_SIZE
	.align		4
.L_363:
        /*07a4*/ 	.byte	0x04, 0x12
        /*07a6*/ 	.short	(.L_365 - .L_364)
	.align		4
.L_364:
        /*07a8*/ 	.word	index@(_ZN2at6native29vectorized_elementwise_kernelILi4EZZZNS0_61_GLOBAL__N__b29612f4_23_ActivationMishKernel_cu_9e10b42f_310811mish_kernelERNS_18TensorIteratorBaseEENKUlvE_clEvENKUlvE2_clEvEUlN3c108BFloat16EE_St5arrayIPcLm2EEEEviT0_T1_)
        /*07ac*/ 	.word	0x00000000


	//----- nvinfo : EIATTR_MIN_STACK_SIZE
	.align		4
.L_365:
        /*07b0*/ 	.byte	0x04, 0x12
        /*07b2*/ 	.short	(.L_367 - .L_366)
	.align		4
.L_366:
        /*07b4*/ 	.word	index@(_ZN2at6native29vectorized_elementwise_kernelILi8EZZZNS0_61_GLOBAL__N__b29612f4_23_ActivationMishKernel_cu_9e10b42f_310811mish_kernelERNS_18TensorIteratorBaseEENKUlvE_clEvENKUlvE2_clEvEUlN3c108BFloat16EE_St5arrayIPcLm2EEEEviT0_T1_)
        /*07b8*/ 	.word	0x00000000


	//----- nvinfo : EIATTR_MIN_STACK_SIZE
	.align		4
.L_367:
        /*07bc*/ 	.byte	0x04, 0x12
        /*07be*/ 	.short	(.L_369 - .L_368)
	.align		4
.L_368:
        /*07c0*/ 	.word	index@(_ZN2at6native18elementwise_kernelILi128ELi4EZNS0_15gpu_kernel_implIZZZNS0_61_GLOBAL__N__b29612f4_23_ActivationMishKernel_cu_9e10b42f_310811mish_kernelERNS_18TensorIteratorBaseEENKUlvE_clEvENKUlvE1_clEvEUlN3c104HalfEE_EEvS5_RKT_EUliE_EEviT1_)
        /*07c4*/ 	.word	0x00000000


	//----- nvinfo : EIATTR_MIN_STACK_SIZE
	.align		4
.L_369:
        /*07c8*/ 	.byte	0x04, 0x12
        /*07ca*/ 	.short	(.L_371 - .L_370)
	.align		4
.L_370:
        /*07cc*/ 	.word	index@(_ZN2at6native27unrolled_elementwise_kernelIZZZNS0_61_GLOBAL__N__b29612f4_23_ActivationMishKernel_cu_9e10b42f_310811mish_kernelERNS_18TensorIteratorBaseEENKUlvE_clEvENKUlvE1_clEvEUlN3c104HalfEE_St5arrayIPcLm2EELi4E23TrivialOffsetCalculatorILi1EjESE_NS0_6memory12LoadWithCastILi1EEENSF_13StoreWithCastILi1EEEEEviT_T0_T2_T3_T4_T5_)
        /*07d0*/ 	.word	0x00000000


	//----- nvinfo : EIATTR_MIN_STACK_SIZE
	.align		4
.L_371:
        /*07d4*/ 	.byte	0x04, 0x12
        /*07d6*/ 	.short	(.L_373 - .L_372)
	.align		4
.L_372:
        /*07d8*/ 	.word	index@(_ZN2at6native18elementwise_kernelILi128ELi4EZNS0_22gpu_kernel_impl_nocastIZZZNS0_61_GLOBAL__N__b29612f4_23_ActivationMishKernel_cu_9e10b42f_310811mish_kernelERNS_18TensorIteratorBaseEENKUlvE_clEvENKUlvE1_clEvEUlN3c104HalfEE_EEvS5_RKT_EUliE_EEviT1_)
        /*07dc*/ 	.word	0x00000000


	//----- nvinfo : EIATTR_MIN_STACK_SIZE
	.align		4
.L_373:
        /*07e0*/ 	.byte	0x04, 0x12
        /*07e2*/ 	.short	(.L_375 - .L_374)
	.align		4
.L_374:
        /*07e4*/ 	.word	index@(_ZN2at6native27unrolled_elementwise_kernelIZZZNS0_61_GLOBAL__N__b29612f4_23_ActivationMishKernel_cu_9e10b42f_310811mish_kernelERNS_18TensorIteratorBaseEENKUlvE_clEvENKUlvE1_clEvEUlN3c104HalfEE_St5arrayIPcLm2EELi4E23TrivialOffsetCalculatorILi1EjESE_NS0_6memory15LoadWithoutCastENSF_16StoreWithoutCastEEEviT_T0_T2_T3_T4_T5_)
        /*07e8*/ 	.word	0x00000000


	//----- nvinfo : EIATTR_MIN_STACK_SIZE
	.align		4
.L_375:
        /*07ec*/ 	.byte	0x04, 0x12
        /*07ee*/ 	.short	(.L_377 - .L_376)
	.align		4
.L_376:
        /*07f0*/ 	.word	index@(_ZN2at6native29vectorized_elementwise_kernelILi2EZZZNS0_61_GLOBAL__N__b29612f4_23_ActivationMishKernel_cu_9e10b42f_310811mish_kernelERNS_18TensorIteratorBaseEENKUlvE_clEvENKUlvE1_clEvEUlN3c104HalfEE_St5arrayIPcLm2EEEEviT0_T1_)
        /*07f4*/ 	.word	0x00000000


	//----- nvinfo : EIATTR_MIN_STACK_SIZE
	.align		4
.L_377:
        /*07f8*/ 	.byte	0x04, 0x12
        /*07fa*/ 	.short	(.L_379 - .L_378)
	.align		4
.L_378:
        /*07fc*/ 	.word	index@(_ZN2at6native29vectorized_elementwise_kernelILi4EZZZNS0_61_GLOBAL__N__b29612f4_23_ActivationMishKernel_cu_9e10b42f_310811mish_kernelERNS_18TensorIteratorBaseEENKUlvE_clEvENKUlvE1_clEvEUlN3c104HalfEE_St5arrayIPcLm2EEEEviT0_T1_)
        /*0800*/ 	.word	0x00000000


	//----- nvinfo : EIATTR_MIN_STACK_SIZE
	.align		4
.L_379:
        /*0804*/ 	.byte	0x04, 0x12
        /*0806*/ 	.short	(.L_381 - .L_380)
	.align		4
.L_380:
        /*0808*/ 	.word	index@(_ZN2at6native29vectorized_elementwise_kernelILi8EZZZNS0_61_GLOBAL__N__b29612f4_23_ActivationMishKernel_cu_9e10b42f_310811mish_kernelERNS_18TensorIteratorBaseEENKUlvE_clEvENKUlvE1_clEvEUlN3c104HalfEE_St5arrayIPcLm2EEEEviT0_T1_)
        /*080c*/ 	.word	0x00000000


	//----- nvinfo : EIATTR_MIN_STACK_SIZE
	.align		4
.L_381:
        /*0810*/ 	.byte	0x04, 0x12
        /*0812*/ 	.short	(.L_383 - .L_382)
	.align		4
.L_382:
        /*0814*/ 	.word	index@(_ZN2at6native18elementwise_kernelILi128ELi4EZNS0_15gpu_kernel_implIZZZNS0_61_GLOBAL__N__b29612f4_23_ActivationMishKernel_cu_9e10b42f_310811mish_kernelERNS_18TensorIteratorBaseEENKUlvE_clEvENKUlvE0_clEvEUlfE_EEvS5_RKT_EUliE_EEviT1_)
        /*0818*/ 	.word	0x00000000


	//----- nvinfo : EIATTR_MIN_STACK_SIZE
	.align		4
.L_383:
        /*081c*/ 	.byte	0x04, 0x12
        /*081e*/ 	.short	(.L_385 - .L_384)
	.align		4
.L_384:
        /*0820*/ 	.word	index@(_ZN2at6native27unrolled_elementwise_kernelIZZZNS0_61_GLOBAL__N__b29612f4_23_ActivationMishKernel_cu_9e10b42f_310811mish_kernelERNS_18TensorIteratorBaseEENKUlvE_clEvENKUlvE0_clEvEUlfE_St5arrayIPcLm2EELi4E23TrivialOffsetCalculatorILi1EjESC_NS0_6memory12LoadWithCastILi1EEENSD_13StoreWithCastILi1EEEEEviT_T0_T2_T3_T4_T5_)
        /*0824*/ 	.word	0x00000000


	//----- nvinfo : EIATTR_MIN_STACK_SIZE
	.align		4
.L_385:
        /*0828*/ 	.byte	0x04, 0x12
        /*082a*/ 	.short	(.L_387 - .L_386)
	.align		4
.L_386:
        /*082c*/ 	.word	index@(_ZN2at6native18elementwise_kernelILi128ELi2EZNS0_22gpu_kernel_impl_nocastIZZZNS0_61_GLOBAL__N__b29612f4_23_ActivationMishKernel_cu_9e10b42f_310811mish_kernelERNS_18TensorIteratorBaseEENKUlvE_clEvENKUlvE0_clEvEUlfE_EEvS5_RKT_EUliE_EEviT1_)
        /*0830*/ 	.word	0x00000000


	//----- nvinfo : EIATTR_MIN_STACK_SIZE
	.align		4
.L_387:
        /*0834*/ 	.byte	0x04, 0x12
        /*0836*/ 	.short	(.L_389 - .L_388)
	.align		4
.L_388:
        /*0838*/ 	.word	index@(_ZN2at6native27unrolled_elementwise_kernelIZZZNS0_61_GLOBAL__N__b29612f4_23_ActivationMishKernel_cu_9e10b42f_310811mish_kernelERNS_18TensorIteratorBaseEENKUlvE_clEvENKUlvE0_clEvEUlfE_St5arrayIPcLm2EELi4E23TrivialOffsetCalculatorILi1EjESC_NS0_6memory15LoadWithoutCastENSD_16StoreWithoutCastEEEviT_T0_T2_T3_T4_T5_)
        /*083c*/ 	.word	0x00000000


	//----- nvinfo : EIATTR_MIN_STACK_SIZE
	.align		4
.L_389:
        /*0840*/ 	.byte	0x04, 0x12
        /*0842*/ 	.short	(.L_391 - .L_390)
	.align		4
.L_390:
        /*0844*/ 	.word	index@(_ZN2at6native29vectorized_elementwise_kernelILi2EZZZNS0_61_GLOBAL__N__b29612f4_23_ActivationMishKernel_cu_9e10b42f_310811mish_kernelERNS_18TensorIteratorBaseEENKUlvE_clEvENKUlvE0_clEvEUlfE_St5arrayIPcLm2EEEEviT0_T1_)
        /*0848*/ 	.word	0x00000000


	//----- nvinfo : EIATTR_MIN_STACK_SIZE
	.align		4
.L_391:
        /*084c*/ 	.byte	0x04, 0x12
        /*084e*/ 	.short	(.L_393 - .L_392)
	.align		4
.L_392:
        /*0850*/ 	.word	index@(_ZN2at6native29vectorized_elementwise_kernelILi4EZZZNS0_61_GLOBAL__N__b29612f4_23_ActivationMishKernel_cu_9e10b42f_310811mish_kernelERNS_18TensorIteratorBaseEENKUlvE_clEvENKUlvE0_clEvEUlfE_St5arrayIPcLm2EEEEviT0_T1_)
        /*0854*/ 	.word	0x00000000


	//----- nvinfo : EIATTR_MIN_STACK_SIZE
	.align		4
.L_393:
        /*0858*/ 	.byte	0x04, 0x12
        /*085a*/ 	.short	(.L_395 - .L_394)
	.align		4
.L_394:
        /*085c*/ 	.word	index@(_ZN2at6native29vectorized_elementwise_kernelILi8EZZZNS0_61_GLOBAL__N__b29612f4_23_ActivationMishKernel_cu_9e10b42f_310811mish_kernelERNS_18TensorIteratorBaseEENKUlvE_clEvENKUlvE0_clEvEUlfE_St5arrayIPcLm2EEEEviT0_T1_)
        /*0860*/ 	.word	0x00000000


	//----- nvinfo : EIATTR_MIN_STACK_SIZE
	.align		4
.L_395:
        /*0864*/ 	.byte	0x04, 0x12
        /*0866*/ 	.short	(.L_397 - .L_396)
	.align		4
.L_396:
        /*0868*/ 	.word	index@(_ZN2at6native18elementwise_kernelILi128ELi4EZNS0_15gpu_kernel_implIZZZNS0_61_GLOBAL__N__b29612f4_23_ActivationMishKernel_cu_9e10b42f_310811mish_kernelERNS_18TensorIteratorBaseEENKUlvE_clEvENKUlvE_clEvEUldE_EEvS5_RKT_EUliE_EEviT1_)
        /*086c*/ 	.word	0x00000000


	//----- nvinfo : EIATTR_MIN_STACK_SIZE
	.align		4
.L_397:
        /*0870*/ 	.byte	0x04, 0x12
        /*0872*/ 	.short	(.L_399 - .L_398)
	.align		4
.L_398:
        /*0874*/ 	.word	index@(_ZN2at6native27unrolled_elementwise_kernelIZZZNS0_61_GLOBAL__N__b29612f4_23_ActivationMishKernel_cu_9e10b42f_310811mish_kernelERNS_18TensorIteratorBaseEENKUlvE_clEvENKUlvE_clEvEUldE_St5arrayIPcLm2EELi4E23TrivialOffsetCalculatorILi1EjESC_NS0_6memory12LoadWithCastILi1EEENSD_13StoreWithCastILi1EEEEEviT_T0_T2_T3_T4_T5_)
        /*0878*/ 	.word	0x00000000


	//----- nvinfo : EIATTR_MIN_STACK_SIZE
	.align		4
.L_399:
        /*087c*/ 	.byte	0x04, 0x12
        /*087e*/ 	.short	(.L_401 - .L_400)
	.align		4
.L_400:
        /*0880*/ 	.word	index@(_ZN2at6native18elementwise_kernelILi128ELi2EZNS0_22gpu_kernel_impl_nocastIZZZNS0_61_GLOBAL__N__b29612f4_23_ActivationMishKernel_cu_9e10b42f_310811mish_kernelERNS_18TensorIteratorBaseEENKUlvE_clEvENKUlvE_clEvEUldE_EEvS5_RKT_EUliE_EEviT1_)
        /*0884*/ 	.word	0x00000000


	//----- nvinfo : EIATTR_MIN_STACK_SIZE
	.align		4
.L_401:
        /*0888*/ 	.byte	0x04, 0x12
        /*088a*/ 	.short	(.L_403 - .L_402)
	.align		4
.L_402:
        /*088c*/ 	.word	index@(_ZN2at6native27unrolled_elementwise_kernelIZZZNS0_61_GLOBAL__N__b29612f4_23_ActivationMishKernel_cu_9e10b42f_310811mish_kernelERNS_18TensorIteratorBaseEENKUlvE_clEvENKUlvE_clEvEUldE_St5arrayIPcLm2EELi4E23TrivialOffsetCalculatorILi1EjESC_NS0_6memory15LoadWithoutCastENSD_16StoreWithoutCastEEEviT_T0_T2_T3_T4_T5_)
        /*0890*/ 	.word	0x00000000


	//----- nvinfo : EIATTR_MIN_STACK_SIZE
	.align		4
.L_403:
        /*0894*/ 	.byte	0x04, 0x12
        /*0896*/ 	.short	(.L_405 - .L_404)
	.align		4
.L_404:
        /*0898*/ 	.word	index@(_ZN2at6native29vectorized_elementwise_kernelILi2EZZZNS0_61_GLOBAL__N__b29612f4_23_ActivationMishKernel_cu_9e10b42f_310811mish_kernelERNS_18TensorIteratorBaseEENKUlvE_clEvENKUlvE_clEvEUldE_St5arrayIPcLm2EEEEviT0_T1_)
        /*089c*/ 	.word	0x00000000


	//----- nvinfo : EIATTR_MIN_STACK_SIZE
	.align		4
.L_405:
        /*08a0*/ 	.byte	0x04, 0x12
        /*08a2*/ 	.short	(.L_407 - .L_406)
	.align		4
.L_406:
        /*08a4*/ 	.word	index@(_ZN2at6native29vectorized_elementwise_kernelILi4EZZZNS0_61_GLOBAL__N__b29612f4_23_ActivationMishKernel_cu_9e10b42f_310811mish_kernelERNS_18TensorIteratorBaseEENKUlvE_clEvENKUlvE_clEvEUldE_St5arrayIPcLm2EEEEviT0_T1_)
        /*08a8*/ 	.word	0x00000000


	//----- nvinfo : EIATTR_MIN_STACK_SIZE
	.align		4
.L_407:
        /*08ac*/ 	.byte	0x04, 0x12
        /*08ae*/ 	.short	(.L_409 - .L_408)
	.align		4
.L_408:
        /*08b0*/ 	.word	index@(_ZN2at6native29vectorized_elementwise_kernelILi8EZZZNS0_61_GLOBAL__N__b29612f4_23_ActivationMishKernel_cu_9e10b42f_310811mish_kernelERNS_18TensorIteratorBaseEENKUlvE_clEvENKUlvE_clEvEUldE_St5arrayIPcLm2EEEEviT0_T1_)
        /*08b4*/ 	.word	0x00000000
.L_409:


//--------------------- .nv.info._ZN2at6native18elementwise_kernelILi128ELi4EZNS0_15gpu_kernel_implIZZZNS0_61_GLOBAL__N__b29612f4_23_ActivationMishKernel_cu_9e10b42f_310820mish_backward_kernelERNS_14TensorIteratorEENKUlvE_clEvENKUlvE2_clEvEUlN3c108BFloat16ES9_E_EEvRNS_18TensorIteratorBaseERKT_EUliE_EEviT1_ --------------------------
	.section	.nv.info._ZN2at6native18elementwise_kernelILi128ELi4EZNS0_15gpu_kernel_implIZZZNS0_61_GLOBAL__N__b29612f4_23_ActivationMishKernel_cu_9e10b42f_310820mish_backward_kernelERNS_14TensorIteratorEENKUlvE_clEvENKUlvE2_clEvEUlN3c108BFloat16ES9_E_EEvRNS_18TensorIteratorBaseERKT_EUliE_EEviT1_,"",@"SHT_CUDA_INFO"
	.sectionflags	@""
	.align	4


	//----- nvinfo : EIATTR_CUDA_API_VERSION
	.align		4
        /*0000*/ 	.byte	0x04, 0x37
        /*0002*/ 	.short	(.L_411 - .L_410)
.L_410:
        /*0004*/ 	.word	0x00000082


	//----- nvinfo : EIATTR_SW2861232_WAR
	.align		4
.L_411:
        /*0008*/ 	.byte	0x01, 0x35
	.zero		2


	//----- nvinfo : EIATTR_PARAM_CBANK
	.align		4
        /*000c*/ 	.byte	0x04, 0x0a
        /*000e*/ 	.short	(.L_413 - .L_412)
	.align		4
.L_412:
        /*0010*/ 	.word	index@(.nv.constant0._ZN2at6native18elementwise_kernelILi128ELi4EZNS0_15gpu_kernel_implIZZZNS0_61_GLOBAL__N__b29612f4_23_ActivationMishKernel_cu_9e10b42f_310820mish_backward_kernelERNS_14TensorIteratorEENKUlvE_clEvENKUlvE2_clEvEUlN3c108BFloat16ES9_E_EEvRNS_18TensorIteratorBaseERKT_EUliE_EEviT1_)
        /*0014*/ 	.short	0x0160
        /*0016*/ 	.short	0x0290


	//----- nvinfo : EIATTR_CBANK_PARAM_SIZE
	.align		4
.L_413:
        /*0018*/ 	.byte	0x03, 0x19
        /*001a*/ 	.short	0x0290


	//----- nvinfo : EIATTR_KPARAM_INFO
	.align		4
        /*001c*/ 	.byte	0x04, 0x17
        /*001e*/ 	.short	(.L_415 - .L_414)
.L_414:
        /*0020*/ 	.word	0x00000000
        /*0024*/ 	.short	0x0001
        /*0026*/ 	.short	0x0008
        /*0028*/ 	.byte	0x00, 0xf0, 0x21, 0x0a


	//----- nvinfo : EIATTR_KPARAM_INFO
	.align		4
.L_415:
        /*002c*/ 	.byte	0x04, 0x17
        /*002e*/ 	.short	(.L_417 - .L_416)
.L_416:
        /*0030*/ 	.word	0x00000000
        /*0034*/ 	.short	0x0000
        /*0036*/ 	.short	0x0000
        /*0038*/ 	.byte	0x00, 0xf0, 0x11, 0x00


	//----- nvinfo : EIATTR_MAXREG_COUNT
	.align		4
.L_417:
        /*003c*/ 	.byte	0x03, 0x1b
        /*003e*/ 	.short	0x0080


	//----- nvinfo : EIATTR_EXTERNS
	.align		4
        /*0040*/ 	.byte	0x04, 0x0f
        /*0042*/ 	.short	(.L_419 - .L_418)


	//   ....[0]....
	.align		4
.L_418:
        /*0044*/ 	.word	index@(__assertfail)


	//----- nvinfo : EIATTR_MERCURY_ISA_VERSION
	.align		4
.L_419:
        /*0048*/ 	.byte	0x03, 0x5f
        /*004a*/ 	.short	0x0000


	//----- nvinfo : EIATTR_SYSCALL_OFFSETS
	.align		4
        /*004c*/ 	.byte	0x04, 0x46
        /*004e*/ 	.short	(.L_421 - .L_420)


	//   ....[0]....
.L_420:
        /*0050*/ 	.word	0x00002040


	//   ....[1]....
        /*0054*/ 	.word	0x00002ff0


	//   ....[2]....
        /*0058*/ 	.word	0x00004260


	//   ....[3]....
        /*005c*/ 	.word	0x00006320


	//   ....[4]....
        /*0060*/ 	.word	0x000072d0


	//   ....[5]....
        /*0064*/ 	.word	0x00008530


	//   ....[6]....
        /*0068*/ 	.word	0x0000a5c0


	//   ....[7]....
        /*006c*/ 	.word	0x0000b570


	//   ....[8]....
        /*0070*/ 	.word	0x0000c7d0


	//   ....[9]....
        /*0074*/ 	.word	0x0000e870


	//   ....[10]....
        /*0078*/ 	.word	0x0000f820


	//   ....[11]....
        /*007c*/ 	.word	0x00010a80


	//----- nvinfo : EIATTR_EXIT_INSTR_OFFSETS
	.align		4
.L_421:
        /*0080*/ 	.byte	0x04, 0x1c
        /*0082*/ 	.short	(.L_423 - .L_422)


	//   ....[0]....
.L_422:
        /*0084*/ 	.word	0x0000c890


	//   ....[1]....
        /*0088*/ 	.word	0x0000fc80


	//   ....[2]....
        /*008c*/ 	.word	0x0000fcc0


	//   ....[3]....
        /*0090*/ 	.word	0x0000fd60


	//   ....[4]....
        /*0094*/ 	.word	0x0000fda0


	//   ....[5]....
        /*0098*/ 	.word	0x0000fde0


	//   ....[6]....
        /*009c*/ 	.word	0x0000fe70


	//   ....[7]....
        /*00a0*/ 	.word	0x0000feb0


	//   ....[8]....
        /*00a4*/ 	.word	0x0000ff50


	//   ....[9]....
        /*00a8*/ 	.word	0x0000ffa0


	//   ....[10]....
        /*00ac*/ 	.word	0x0000fff0


	//   ....[11]....
        /*00b0*/ 	.word	0x000100c0


	//   ....[12]....
        /*00b4*/ 	.word	0x00010120


	//   ....[13]....
        /*00b8*/ 	.word	0x000102b0


	//   ....[14]....
        /*00bc*/ 	.word	0x00010410


	//   ....[15]....
        /*00c0*/ 	.word	0x00010430


	//   ....[16]....
        /*00c4*/ 	.word	0x000104f0


	//   ....[17]....
        /*00c8*/ 	.word	0x00010670


	//   ....[18]....
        /*00cc*/ 	.word	0x000107f0


	//   ....[19]....
        /*00d0*/ 	.word	0x00010950


	//   ....[20]....
        /*00d4*/ 	.word	0x00010a90


	//   ....[21]....
        /*00d8*/ 	.word	0x00010ad0


	//   ....[22]....
        /*00dc*/ 	.word	0x00010b10


	//----- nvinfo : EIATTR_MAX_THREADS
	.align		4
.L_423:
        /*00e0*/ 	.byte	0x04, 0x05
        /*00e2*/ 	.short	(.L_425 - .L_424)
.L_424:
        /*00e4*/ 	.word	0x00000080
        /*00e8*/ 	.word	0x00000001
        /*00ec*/ 	.word	0x00000001


	//----- nvinfo : EIATTR_CRS_STACK_SIZE
	.align		4
.L_425:
        /*00f0*/ 	.byte	0x04, 0x1e
        /*00f2*/ 	.short	(.L_427 - .L_426)
.L_426:
        /*00f4*/ 	.word	0x00000000
.L_427:


//--------------------- .nv.info._ZN2at6native27unrolled_elementwise_kernelIZZZNS0_61_GLOBAL__N__b29612f4_23_ActivationMishKernel_cu_9e10b42f_310820mish_backward_kernelERNS_14TensorIteratorEENKUlvE_clEvENKUlvE2_clEvEUlN3c108BFloat16ES8_E_St5arrayIPcLm3EELi4E23TrivialOffsetCalculatorILi2EjESD_ILi1EjENS0_6memory12LoadWithCastILi2EEENSG_13StoreWithCastILi1EEEEEviT_T0_T2_T3_T4_T5_ --------------------------
	.section	.nv.info._ZN2at6native27unrolled_elementwise_kernelIZZZNS0_61_GLOBAL__N__b29612f4_23_ActivationMishKernel_cu_9e10b42f_310820mish_backward_kernelERNS_14TensorIteratorEENKUlvE_clEvENKUlvE2_clEvEUlN3c108BFloat16ES8_E_St5arrayIPcLm3EELi4E23TrivialOffsetCalculatorILi2EjESD_ILi1EjENS0_6memory12LoadWithCastILi2EEENSG_13StoreWithCastILi1EEEEEviT_T0_T2_T3_T4_T5_,"",@"SHT_CUDA_INFO"
	.sectionflags	@""
	.align	4


	//----- nvinfo : EIATTR_CUDA_API_VERSION
	.align		4
        /*0000*/ 	.byte	0x04, 0x37
        /*0002*/ 	.short	(.L_429 - .L_428)
.L_428:
        /*0004*/ 	.word	0x00000082


	//----- nvinfo : EIATTR_SW2861232_WAR
	.align		4
.L_429:
        /*0008*/ 	.byte	0x01, 0x35
	.zero		2


	//----- nvinfo : EIATTR_PARAM_CBANK
	.align		4
        /*000c*/ 	.byte	0x04, 0x0a
        /*000e*/ 	.short	(.L_431 - .L_430)
	.align		4
.L_430:
        /*0010*/ 	.word	index@(.nv.constant0._ZN2at6native27unrolled_elementwise_kernelIZZZNS0_61_GLOBAL__N__b29612f4_23_ActivationMishKernel_cu_9e10b42f_310820mish_backward_kernelERNS_14TensorIteratorEENKUlvE_clEvENKUlvE2_clEvEUlN3c108BFloat16ES8_E_St5arrayIPcLm3EELi4E23TrivialOffsetCalculatorILi2EjESD_ILi1EjENS0_6memory12LoadWithCastILi2EEENSG_13StoreWithCastILi1EEEEEviT_T0_T2_T3_T4_T5_)
        /*0014*/ 	.short	0x0160
        /*0016*/ 	.short	0x0038


	//----- nvinfo : EIATTR_CBANK_PARAM_SIZE
	.align		4
.L_431:
        /*0018*/ 	.byte	0x03, 0x19
        /*001a*/ 	.short	0x0038


	//----- nvinfo : EIATTR_KPARAM_INFO
	.align		4
        /*001c*/ 	.byte	0x04, 0x17
        /*001e*/ 	.short	(.L_433 - .L_432)
.L_432:
        /*0020*/ 	.word	0x00000000
        /*0024*/ 	.short	0x0006
        /*0026*/ 	.short	0x0030
        /*0028*/ 	.byte	0x00, 0xf0, 0x21, 0x00


	//----- nvinfo : EIATTR_KPARAM_INFO
	.align		4
.L_433:
        /*002c*/ 	.byte	0x04, 0x17
        /*002e*/ 	.short	(.L_435 - .L_434)
.L_434:
        /*0030*/ 	.word	0x00000000
        /*0034*/ 	.short	0x0005
        /*0036*/ 	.short	0x0024
        /*0038*/ 	.byte	0x00, 0xf0, 0x31, 0x00


	//----- nvinfo : EIATTR_KPARAM_INFO
	.align		4
.L_435:
        /*003c*/ 	.byte	0x04, 0x17
        /*003e*/ 	.short	(.L_437 - .L_436)
.L_436:
        /*0040*/ 	.word	0x00000000
        /*0044*/ 	.short	0x0004
        /*0046*/ 	.short	0x0021
        /*0048*/ 	.byte	0x00, 0xf0, 0x05, 0x00


	//----- nvinfo : EIATTR_KPARAM_INFO
	.align		4
.L_437:
        /*004c*/ 	.byte	0x04, 0x17
        /*004e*/ 	.short	(.L_439 - .L_438)
.L_438:
        /*0050*/ 	.word	0x00000000
        /*0054*/ 	.short	0x0003
        /*0056*/ 	.short	0x0020
        /*0058*/ 	.byte	0x00, 0xf0, 0x05, 0x00


	//----- nvinfo : EIATTR_KPARAM_INFO
	.align		4
.L_439:
        /*005c*/ 	.byte	0x04, 0x17
        /*005e*/ 	.short	(.L_441 - .L_440)
.L_440:
        /*0060*/ 	.word	0x00000000
        /*0064*/ 	.short	0x0002
        /*0066*/ 	.short	0x0008
        /*0068*/ 	.byte	0x00, 0xf0, 0x61, 0x00


	//----- nvinfo : EIATTR_KPARAM_INFO
	.align		4
.L_441:
        /*006c*/ 	.byte	0x04, 0x17
        /*006e*/ 	.short	(.L_443 - .L_442)
.L_442:
        /*0070*/ 	.word	0x00000000
        /*0074*/ 	.short	0x0001
        /*0076*/ 	.short	0x0004
        /*0078*/ 	.byte	0x00, 0xf0, 0x05, 0x00


	//----- nvinfo : EIATTR_KPARAM_INFO
	.align		4
.L_443:
        /*007c*/ 	.byte	0x04, 0x17
        /*007e*/ 	.short	(.L_445 - .L_444)
.L_444:
        /*0080*/ 	.word	0x00000000
        /*0084*/ 	.short	0x0000
        /*0086*/ 	.short	0x0000
        /*0088*/ 	.byte	0x00, 0xf0, 0x11, 0x00


	//----- nvinfo : EIATTR_MAXREG_COUNT
	.align		4
.L_445:
        /*008c*/ 	.byte	0x03, 0x1b
        /*008e*/ 	.short	0x00ff


	//----- nvinfo : EIATTR_EXTERNS
	.align		4
        /*0090*/ 	.byte	0x04, 0x0f
        /*0092*/ 	.short	(.L_447 - .L_446)


	//   ....[0]....
	.align		4
.L_446:
        /*0094*/ 	.word	index@(__assertfail)


	//----- nvinfo : EIATTR_MERCURY_ISA_VERSION
	.align		4
.L_447:
        /*0098*/ 	.byte	0x03, 0x5f
        /*009a*/ 	.short	0x0000


	//----- nvinfo : EIATTR_SYSCALL_OFFSETS
	.align		4
        /*009c*/ 	.byte	0x04, 0x46
        /*009e*/ 	.short	(.L_449 - .L_448)


	//   ....[0]....
.L_448:
        /*00a0*/ 	.word	0x000010b0


	//   ....[1]....
        /*00a4*/ 	.word	0x00002130


	//   ....[2]....
        /*00a8*/ 	.word	0x00003230


	//   ....[3]....
        /*00ac*/ 	.word	0x000042b0


	//   ....[4]....
        /*00b0*/ 	.word	0x000053c0


	//   ....[5]....
        /*00b4*/ 	.word	0x00006430


	//   ....[6]....
        /*00b8*/ 	.word	0x00007520


	//   ....[7]....
        /*00bc*/ 	.word	0x000084c0


	//   ....[8]....
        /*00c0*/ 	.word	0x0000a270


	//   ....[9]....
        /*00c4*/ 	.word	0x0000b2a0


	//   ....[10]....
        /*00c8*/ 	.word	0x0000c290


	//   ....[11]....
        /*00cc*/ 	.word	0x0000d280


	//----- nvinfo : EIATTR_EXIT_INSTR_OFFSETS
	.align		4
.L_449:
        /*00d0*/ 	.byte	0x04, 0x1c
        /*00d2*/ 	.short	(.L_451 - .L_450)


	//   ....[0]....
.L_450:
        /*00d4*/ 	.word	0x0000c350


	//   ....[1]....
        /*00d8*/ 	.word	0x0000c480


	//   ....[2]....
        /*00dc*/ 	.word	0x0000c4c0


	//   ....[3]....
        /*00e0*/ 	.word	0x0000c560


	//   ....[4]....
        /*00e4*/ 	.word	0x0000c5a0


	//   ....[5]....
        /*00e8*/ 	.word	0x0000c5e0


	//   ....[6]....
        /*00ec*/ 	.word	0x0000c670


	//   ....[7]....
        /*00f0*/ 	.word	0x0000c6b0


	//   ....[8]....
        /*00f4*/ 	.word	0x0000c750


	//   ....[9]....
        /*00f8*/ 	.word	0x0000c7a0


	//   ....[10]....
        /*00fc*/ 	.word	0x0000c7f0


	//   ....[11]....
        /*0100*/ 	.word	0x0000c8c0


	//   ....[12]....
        /*0104*/ 	.word	0x0000c920


	//   ....[13]....
        /*0108*/ 	.word	0x0000cab0


	//   ....[14]....
        /*010c*/ 	.word	0x0000cc10


	//   ....[15]....
        /*0110*/ 	.word	0x0000cc30


	//   ....[16]....
        /*0114*/ 	.word	0x0000ccf0


	//   ....[17]....
        /*0118*/ 	.word	0x0000ce70


	//   ....[18]....
        /*011c*/ 	.word	0x0000cff0


	//   ....[19]....
        /*0120*/ 	.word	0x0000d150


	//   ....[20]....
        /*0124*/ 	.word	0x0000d290


	//   ....[21]....
        /*0128*/ 	.word	0x0000d2d0


	//   ....[22]....
        /*012c*/ 	.word	0x0000d310


	//----- nvinfo : EIATTR_MAX_THREADS
	.align		4
.L_451:
        /*0130*/ 	.byte	0x04, 0x05
        /*0132*/ 	.short	(.L_453 - .L_452)
.L_452:
        /*0134*/ 	.word	0x00000080
        /*0138*/ 	.word	0x00000001
        /*013c*/ 	.word	0x00000001


	//----- nvinfo : EIATTR_CRS_STACK_SIZE
	.align		4
.L_453:
        /*0140*/ 	.byte	0x04, 0x1e
        /*0142*/ 	.short	(.L_455 - .L_454)
.L_454:
        /*0144*/ 	.word	0x00000000
.L_455:


//--------------------- .nv.info._ZN2at6native18elementwise_kernelILi128ELi4EZNS0_22gpu_kernel_impl_nocastIZZZNS0_61_GLOBAL__N__b29612f4_23_ActivationMishKernel_cu_9e10b42f_310820mish_backward_kernelERNS_14TensorIteratorEENKUlvE_clEvENKUlvE2_clEvEUlN3c108BFloat16ES9_E_EEvRNS_18TensorIteratorBaseERKT_EUliE_EEviT1_ --------------------------
	.section	.nv.info._ZN2at6native18elementwise_kernelILi128ELi4EZNS0_22gpu_kernel_impl_nocastIZZZNS0_61_GLOBAL__N__b29612f4_23_ActivationMishKernel_cu_9e10b42f_310820mish_backward_kernelERNS_14TensorIteratorEENKUlvE_clEvENKUlvE2_clEvEUlN3c108BFloat16ES9_E_EEvRNS_18TensorIteratorBaseERKT_EUliE_EEviT1_,"",@"SHT_CUDA_INFO"
	.sectionflags	@""
	.align	4


	//----- nvinfo : EIATTR_CUDA_API_VERSION
	.align		4
        /*0000*/ 	.byte	0x04, 0x37
        /*0002*/ 	.short	(.L_457 - .L_456)
.L_456:
        /*0004*/ 	.word	0x00000082


	//----- nvinfo : EIATTR_SW2861232_WAR
	.align		4
.L_457:
        /*0008*/ 	.byte	0x01, 0x35
	.zero		2


	//----- nvinfo : EIATTR_PARAM_CBANK
	.align		4
        /*000c*/ 	.byte	0x04, 0x0a
        /*000e*/ 	.short	(.L_459 - .L_458)
	.align		4
.L_458:
        /*0010*/ 	.word	index@(.nv.constant0._ZN2at6native18elementwise_kernelILi128ELi4EZNS0_22gpu_kernel_impl_nocastIZZZNS0_61_GLOBAL__N__b29612f4_23_ActivationMishKernel_cu_9e10b42f_310820mish_backward_kernelERNS_14TensorIteratorEENKUlvE_clEvENKUlvE2_clEvEUlN3c108BFloat16ES9_E_EEvRNS_18TensorIteratorBaseERKT_EUliE_EEviT1_)
        /*0014*/ 	.short	0x0160
        /*0016*/ 	.short	0x0290


	//----- nvinfo : EIATTR_CBANK_PARAM_SIZE
	.align		4
.L_459:
        /*0018*/ 	.byte	0x03, 0x19
        /*001a*/ 	.short	0x0290


	//----- nvinfo : EIATTR_KPARAM_INFO
	.align		4
        /*001c*/ 	.byte	0x04, 0x17
        /*001e*/ 	.short	(.L_461 - .L_460)
.L_460:
        /*0020*/ 	.word	0x00000000
        /*0024*/ 	.short	0x0001
        /*0026*/ 	.short	0x0008
        /*0028*/ 	.byte	0x00, 0xf0, 0x21, 0x0a


	//----- nvinfo : EIATTR_KPARAM_INFO
	.align		4
.L_461:
        /*002c*/ 	.byte	0x04, 0x17
        /*002e*/ 	.short	(.L_463 - .L_462)
.L_462:
        /*0030*/ 	.word	0x00000000
        /*0034*/ 	.short	0x0000
        /*0036*/ 	.short	0x0000
        /*0038*/ 	.byte	0x00, 0xf0, 0x11, 0x00


	//----- nvinfo : EIATTR_MAXREG_COUNT
	.align		4
.L_463:
        /*003c*/ 	.byte	0x03, 0x1b
        /*003e*/ 	.short	0x0080


	//----- nvinfo : EIATTR_MERCURY_ISA_VERSION
	.align		4
        /*0040*/ 	.byte	0x03, 0x5f
        /*0042*/ 	.short	0x0000


	//----- nvinfo : EIATTR_EXIT_INSTR_OFFSETS
	.align		4
        /*0044*/ 	.byte	0x04, 0x1c
        /*0046*/ 	.short	(.L_465 - .L_464)


	//   ....[0]....
.L_464:
        /*0048*/ 	.word	0x00003ad0


	//   ....[1]....
        /*004c*/ 	.word	0x00004e10


	//----- nvinfo : EIATTR_MAX_THREADS
	.align		4
.L_465:
        /*0050*/ 	.byte	0x04, 0x05
        /*0052*/ 	.short	(.L_467 - .L_466)
.L_466:
        /*0054*/ 	.word	0x00000080
        /*0058*/ 	.word	0x00000001
        /*005c*/ 	.word	0x00000001


	//----- nvinfo : EIATTR_CRS_STACK_SIZE
	.align		4
.L_467:
        /*0060*/ 	.byte	0x04, 0x1e
        /*0062*/ 	.short	(.L_469 - .L_468)
.L_468:
        /*0064*/ 	.word	0x00000000
.L_469:


//--------------------- .nv.info._ZN2at6native27unrolled_elementwise_kernelIZZZNS0_61_GLOBAL__N__b29612f4_23_ActivationMishKernel_cu_9e10b42f_310820mish_backward_kernelERNS_14TensorIteratorEENKUlvE_clEvENKUlvE2_clEvEUlN3c108BFloat16ES8_E_St5arrayIPcLm3EELi4E23TrivialOffsetCalculatorILi2EjESD_ILi1EjENS0_6memory15LoadWithoutCastENSG_16StoreWithoutCastEEEviT_T0_T2_T3_T4_T5_ --------------------------
	.section	.nv.info._ZN2at6native27unrolled_elementwise_kernelIZZZNS0_61_GLOBAL__N__b29612f4_23_ActivationMishKernel_cu_9e10b42f_310820mish_backward_kernelERNS_14TensorIteratorEENKUlvE_clEvENKUlvE2_clEvEUlN3c108BFloat16ES8_E_St5arrayIPcLm3EELi4E23TrivialOffsetCalculatorILi2EjESD_ILi1EjENS0_6memory15LoadWithoutCastENSG_16StoreWithoutCastEEEviT_T0_T2_T3_T4_T5_,"",@"SHT_CUDA_INFO"
	.sectionflags	@""
	.align	4


	//----- nvinfo : EIATTR_CUDA_API_VERSION
	.align		4
        /*0000*/ 	.byte	0x04, 0x37
        /*0002*/ 	.short	(.L_471 - .L_470)
.L_470:
        /*0004*/ 	.word	0x00000082


	//----- nvinfo : EIATTR_SW2861232_WAR
	.align		4
.L_471:
        /*0008*/ 	.byte	0x01, 0x35
	.zero		2


	//----- nvinfo : EIATTR_PARAM_CBANK
	.align		4
        /*000c*/ 	.byte	0x04, 0x0a
        /*000e*/ 	.short	(.L_473 - .L_472)
	.align		4
.L_472:
        /*0010*/ 	.word	index@(.nv.constant0._ZN2at6native27unrolled_elementwise_kernelIZZZNS0_61_GLOBAL__N__b29612f4_23_ActivationMishKernel_cu_9e10b42f_310820mish_backward_kernelERNS_14TensorIteratorEENKUlvE_clEvENKUlvE2_clEvEUlN3c108BFloat16ES8_E_St5arrayIPcLm3EELi4E23TrivialOffsetCalculatorILi2EjESD_ILi1EjENS0_6memory15LoadWithoutCastENSG_16StoreWithoutCastEEEviT_T0_T2_T3_T4_T5_)
        /*0014*/ 	.short	0x0160
        /*0016*/ 	.short	0x0024


	//----- nvinfo : EIATTR_CBANK_PARAM_SIZE
	.align		4
.L_473:
        /*0018*/ 	.byte	0x03, 0x19
        /*001a*/ 	.short	0x0024


	//----- nvinfo : EIATTR_KPARAM_INFO
	.align		4
        /*001c*/ 	.byte	0x04, 0x17
        /*001e*/ 	.short	(.L_475 - .L_474)
.L_474:
        /*0020*/ 	.word	0x00000000
        /*0024*/ 	.short	0x0006
        /*0026*/ 	.short	0x0023
        /*0028*/ 	.byte	0x00, 0xf0, 0x05, 0x00


	//----- nvinfo : EIATTR_KPARAM_INFO
	.align		4
.L_475:
        /*002c*/ 	.byte	0x04, 0x17
        /*002e*/ 	.short	(.L_477 - .L_476)
.L_476:
        /*0030*/ 	.word	0x00000000
        /*0034*/ 	.short	0x0005
        /*0036*/ 	.short	0x0022
        /*0038*/ 	.byte	0x00, 0xf0, 0x05, 0x00


	//----- nvinfo : EIATTR_KPARAM_INFO
	.align		4
.L_477:
        /*003c*/ 	.byte	0x04, 0x17
        /*003e*/ 	.short	(.L_479 - .L_478)
.L_478:
        /*0040*/ 	.word	0x00000000
        /*0044*/ 	.short	0x0004
        /*0046*/ 	.short	0x0021
        /*0048*/ 	.byte	0x00, 0xf0, 0x05, 0x00


	//----- nvinfo : EIATTR_KPARAM_INFO
	.align		4
.L_479:
        /*004c*/ 	.byte	0x04, 0x17
        /*004e*/ 	.short	(.L_481 - .L_480)
.L_480:
        /*0050*/ 	.word	0x00000000
        /*0054*/ 	.short	0x0003
        /*0056*/ 	.short	0x0020
        /*0058*/ 	.byte	0x00, 0xf0, 0x05, 0x00


	//----- nvinfo : EIATTR_KPARAM_INFO
	.align		4
.L_481:
        /*005c*/ 	.byte	0x04, 0x17
        /*005e*/ 	.short	(.L_483 - .L_482)
.L_482:
        /*0060*/ 	.word	0x00000000
        /*0064*/ 	.short	0x0002
        /*0066*/ 	.short	0x0008
        /*0068*/ 	.byte	0x00, 0xf0, 0x61, 0x00


	//----- nvinfo : EIATTR_KPARAM_INFO
	.align		4
.L_483:
        /*006c*/ 	.byte	0x04, 0x17
        /*006e*/ 	.short	(.L_485 - .L_484)
.L_484:
        /*0070*/ 	.word	0x00000000
        /*0074*/ 	.short	0x0001
        /*0076*/ 	.short	0x0004
        /*0078*/ 	.byte	0x00, 0xf0, 0x05, 0x00


	//----- nvinfo : EIATTR_KPARAM_INFO
	.align		4
.L_485:
        /*007c*/ 	.byte	0x04, 0x17
        /*007e*/ 	.short	(.L_487 - .L_486)
.L_486:
        /*0080*/ 	.word	0x00000000
        /*0084*/ 	.short	0x0000
        /*0086*/ 	.short	0x0000
        /*0088*/ 	.byte	0x00, 0xf0, 0x11, 0x00


	//----- nvinfo : EIATTR_MAXREG_COUNT
	.align		4
.L_487:
        /*008c*/ 	.byte	0x03, 0x1b
        /*008e*/ 	.short	0x00ff


	//----- nvinfo : EIATTR_MERCURY_ISA_VERSION
	.align		4
        /*0090*/ 	.byte	0x03, 0x5f
        /*0092*/ 	.short	0x0000


	//----- nvinfo : EIATTR_EXIT_INSTR_OFFSETS
	.align		4
        /*0094*/ 	.byte	0x04, 0x1c
        /*0096*/ 	.short	(.L_489 - .L_488)


	//   ....[0]....
.L_488:
        /*0098*/ 	.word	0x000010f0


	//   ....[1]....
        /*009c*/ 	.word	0x00001140


	//----- nvinfo : EIATTR_MAX_THREADS
	.align		4
.L_489:
        /*00a0*/ 	.byte	0x04, 0x05
        /*00a2*/ 	.short	(.L_491 - .L_490)
.L_490:
        /*00a4*/ 	.word	0x00000080
        /*00a8*/ 	.word	0x00000001
        /*00ac*/ 	.word	0x00000001


	//----- nvinfo : EIATTR_CRS_STACK_SIZE
	.align		4
.L_491:
        /*00b0*/ 	.byte	0x04, 0x1e
        /*00b2*/ 	.short	(.L_493 - .L_492)
.L_492:
        /*00b4*/ 	.word	0x00000000
.L_493:


//--------------------- .nv.info._ZN2at6native29vectorized_elementwise_kernelILi2EZZZNS0_61_GLOBAL__N__b29612f4_23_ActivationMishKernel_cu_9e10b42f_310820mish_backward_kernelERNS_14TensorIteratorEENKUlvE_clEvENKUlvE2_clEvEUlN3c108BFloat16ES8_E_St5arrayIPcLm3EEEEviT0_T1_ --------------------------
	.section	.nv.info._ZN2at6native29vectorized_elementwise_kernelILi2EZZZNS0_61_GLOBAL__N__b29612f4_23_ActivationMishKernel_cu_9e10b42f_310820mish_backward_kernelERNS_14TensorIteratorEENKUlvE_clEvENKUlvE2_clEvEUlN3c108BFloat16ES8_E_St5arrayIPcLm3EEEEviT0_T1_,"",@"SHT_CUDA_INFO"
	.sectionflags	@""
	.align	4


	//----- nvinfo : EIATTR_CUDA_API_VERSION
	.align		4
        /*0000*/ 	.byte	0x04, 0x37
        /*0002*/ 	.short	(.L_495 - .L_494)
.L_494:
        /*0004*/ 	.word	0x00000082


	//----- nvinfo : EIATTR_SW2861232_WAR
	.align		4
.L_495:
        /*0008*/ 	.byte	0x01, 0x35
	.zero		2


	//----- nvinfo : EIATTR_PARAM_CBANK
	.align		4
        /*000c*/ 	.byte	0x04, 0x0a
        /*000e*/ 	.short	(.L_497 - .L_496)
	.align		4
.L_496:
        /*0010*/ 	.word	index@(.nv.constant0._ZN2at6native29vectorized_elementwise_kernelILi2EZZZNS0_61_GLOBAL__N__b29612f4_23_ActivationMishKernel_cu_9e10b42f_310820mish_backward_kernelERNS_14TensorIteratorEENKUlvE_clEvENKUlvE2_clEvEUlN3c108BFloat16ES8_E_St5arrayIPcLm3EEEEviT0_T1_)
        /*0014*/ 	.short	0x0160
        /*0016*/ 	.short	0x0020


	//----- nvinfo : EIATTR_CBANK_PARAM_SIZE
	.align		4
.L_497:
        /*0018*/ 	.byte	0x03, 0x19
        /*001a*/ 	.short	0x0020


	//----- nvinfo : EIATTR_KPARAM_INFO
	.align		4
        /*001c*/ 	.byte	0x04, 0x17
        /*001e*/ 	.short	(.L_499 - .L_498)
.L_498:
        /*0020*/ 	.word	0x00000000
        /*0024*/ 	.short	0x0002
        /*0026*/ 	.short	0x0008
        /*0028*/ 	.byte	0x00, 0xf0, 0x61, 0x00


	//----- nvinfo : EIATTR_KPARAM_INFO
	.align		4
.L_499:
        /*002c*/ 	.byte	0x04, 0x17
        /*002e*/ 	.short	(.L_501 - .L_500)
.L_500:
        /*0030*/ 	.word	0x00000000
        /*0034*/ 	.short	0x0001
        /*0036*/ 	.short	0x0004
        /*0038*/ 	.byte	0x00, 0xf0, 0x05, 0x00


	//----- nvinfo : EIATTR_KPARAM_INFO
	.align		4
.L_501:
        /*003c*/ 	.byte	0x04, 0x17
        /*003e*/ 	.short	(.L_503 - .L_502)
.L_502:
        /*0040*/ 	.word	0x00000000
        /*0044*/ 	.short	0x0000
        /*0046*/ 	.short	0x0000
        /*0048*/ 	.byte	0x00, 0xf0, 0x11, 0x00


	//----- nvinfo : EIATTR_MAXREG_COUNT
	.align		4
.L_503:
        /*004c*/ 	.byte	0x03, 0x1b
        /*004e*/ 	.short	0x00ff


	//----- nvinfo : EIATTR_MERCURY_ISA_VERSION
	.align		4
        /*0050*/ 	.byte	0x03, 0x5f
        /*0052*/ 	.short	0x0000


	//----- nvinfo : EIATTR_EXIT_INSTR_OFFSETS
	.align		4
        /*0054*/ 	.byte	0x04, 0x1c
        /*0056*/ 	.short	(.L_505 - .L_504)


	//   ....[0]....
.L_504:
        /*0058*/ 	.word	0x00001710


	//   ....[1]....
        /*005c*/ 	.word	0x00003880


	//   ....[2]....
        /*0060*/ 	.word	0x000038d0


	//----- nvinfo : EIATTR_MAX_THREADS
	.align		4
.L_505:
        /*0064*/ 	.byte	0x04, 0x05
        /*0066*/ 	.short	(.L_507 - .L_506)
.L_506:
        /*0068*/ 	.word	0x00000080
        /*006c*/ 	.word	0x00000001
        /*0070*/ 	.word	0x00000001


	//----- nvinfo : EIATTR_CRS_STACK_SIZE
	.align		4
.L_507:
        /*0074*/ 	.byte	0x04, 0x1e
        /*0076*/ 	.short	(.L_509 - .L_508)
.L_508:
        /*0078*/ 	.word	0x00000000
.L_509:


//--------------------- .nv.info._ZN2at6native29vectorized_elementwise_kernelILi4EZZZNS0_61_GLOBAL__N__b29612f4_23_ActivationMishKernel_cu_9e10b42f_310820mish_backward_kernelERNS_14TensorIteratorEENKUlvE_clEvENKUlvE2_clEvEUlN3c108BFloat16ES8_E_St5arrayIPcLm3EEEEviT0_T1_ --------------------------
	.section	.nv.info._ZN2at6native29vectorized_elementwise_kernelILi4EZZZNS0_61_GLOBAL__N__b29612f4_23_ActivationMishKernel_cu_9e10b42f_310820mish_backward_kernelERNS_14TensorIteratorEENKUlvE_clEvENKUlvE2_clEvEUlN3c108BFloat16ES8_E_St5arrayIPcLm3EEEEviT0_T1_,"",@"SHT_CUDA_INFO"
	.sectionflags	@""
	.align	4


	//----- nvinfo : EIATTR_CUDA_API_VERSION
	.align		4
        /*0000*/ 	.byte	0x04, 0x37
        /*0002*/ 	.short	(.L_511 - .L_510)
.L_510:
        /*0004*/ 	.word	0x00000082


	//----- nvinfo : EIATTR_SW2861232_WAR
	.align		4
.L_511:
        /*0008*/ 	.byte	0x01, 0x35
	.zero		2


	//----- nvinfo : EIATTR_PARAM_CBANK
	.align		4
        /*000c*/ 	.byte	0x04, 0x0a
        /*000e*/ 	.short	(.L_513 - .L_512)
	.align		4
.L_512:
        /*0010*/ 	.word	index@(.nv.constant0._ZN2at6native29vectorized_elementwise_kernelILi4EZZZNS0_61_GLOBAL__N__b29612f4_23_ActivationMishKernel_cu_9e10b42f_310820mish_backward_kernelERNS_14TensorIteratorEENKUlvE_clEvENKUlvE2_clEvEUlN3c108BFloat16ES8_E_St5arrayIPcLm3EEEEviT0_T1_)
        /*0014*/ 	.short	0x0160
        /*0016*/ 	.short	0x0020


	//----- nvinfo : EIATTR_CBANK_PARAM_SIZE
	.align		4
.L_513:
        /*0018*/ 	.byte	0x03, 0x19
        /*001a*/ 	.short	0x0020


	//----- nvinfo : EIATTR_KPARAM_INFO
	.align		4
        /*001c*/ 	.byte	0x04, 0x17
        /*001e*/ 	.short	(.L_515 - .L_514)
.L_514:
        /*0020*/ 	.word	0x00000000
        /*0024*/ 	.short	0x0002
        /*0026*/ 	.short	0x0008
        /*0028*/ 	.byte	0x00, 0xf0, 0x61, 0x00


	//----- nvinfo : EIATTR_KPARAM_INFO
	.align		4
.L_515:
        /*002c*/ 	.byte	0x04, 0x17
        /*002e*/ 	.short	(.L_517 - .L_516)
.L_516:
        /*0030*/ 	.word	0x00000000
        /*0034*/ 	.short	0x0001
        /*0036*/ 	.short	0x0004
        /*0038*/ 	.byte	0x00, 0xf0, 0x05, 0x00


	//----- nvinfo : EIATTR_KPARAM_INFO
	.align		4
.L_517:
        /*003c*/ 	.byte	0x04, 0x17
        /*003e*/ 	.short	(.L_519 - .L_518)
.L_518:
        /*0040*/ 	.word	0x00000000
        /*0044*/ 	.short	0x0000
        /*0046*/ 	.short	0x0000
        /*0048*/ 	.byte	0x00, 0xf0, 0x11, 0x00


	//----- nvinfo : EIATTR_MAXREG_COUNT
	.align		4
.L_519:
        /*004c*/ 	.byte	0x03, 0x1b
        /*004e*/ 	.short	0x00ff


	//----- nvinfo : EIATTR_MERCURY_ISA_VERSION
	.align		4
        /*0050*/ 	.byte	0x03, 0x5f
        /*0052*/ 	.short	0x0000


	//----- nvinfo : EIATTR_EXIT_INSTR_OFFSETS
	.align		4
        /*0054*/ 	.byte	0x04, 0x1c
        /*0056*/ 	.short	(.L_521 - .L_520)


	//   ....[0]....
.L_520:
        /*0058*/ 	.word	0x000016b0


	//   ....[1]....
        /*005c*/ 	.word	0x00003820


	//   ....[2]....
        /*0060*/ 	.word	0x00003870


	//----- nvinfo : EIATTR_MAX_THREADS
	.align		4
.L_521:
        /*0064*/ 	.byte	0x04, 0x05
        /*0066*/ 	.short	(.L_523 - .L_522)
.L_522:
        /*0068*/ 	.word	0x00000080
        /*006c*/ 	.word	0x00000001
        /*0070*/ 	.word	0x00000001


	//----- nvinfo : EIATTR_CRS_STACK_SIZE
	.align		4
.L_523:
        /*0074*/ 	.byte	0x04, 0x1e
        /*0076*/ 	.short	(.L_525 - .L_524)
.L_524:
        /*0078*/ 	.word	0x00000000
.L_525:


//--------------------- .nv.info._ZN2at6native29vectorized_elementwise_kernelILi8EZZZNS0_61_GLOBAL__N__b29612f4_23_ActivationMishKernel_cu_9e10b42f_310820mish_backward_kernelERNS_14TensorIteratorEENKUlvE_clEvENKUlvE2_clEvEUlN3c108BFloat16ES8_E_St5arrayIPcLm3EEEEviT0_T1_ --------------------------
	.section	.nv.info._ZN2at6native29vectorized_elementwise_kernelILi8EZZZNS0_61_GLOBAL__N__b29612f4_23_ActivationMishKernel_cu_9e10b42f_310820mish_backward_kernelERNS_14TensorIteratorEENKUlvE_clEvENKUlvE2_clEvEUlN3c108BFloat16ES8_E_St5arrayIPcLm3EEEEviT0_T1_,"",@"SHT_CUDA_INFO"
	.sectionflags	@""
	.align	4


	//----- nvinfo : EIATTR_CUDA_API_VERSION
	.align		4
        /*0000*/ 	.byte	0x04, 0x37
        /*0002*/ 	.short	(.L_527 - .L_526)
.L_526:
        /*0004*/ 	.word	0x00000082


	//----- nvinfo : EIATTR_SW2861232_WAR
	.align		4
.L_527:
        /*0008*/ 	.byte	0x01, 0x35
	.zero		2


	//----- nvinfo : EIATTR_PARAM_CBANK
	.align		4
        /*000c*/ 	.byte	0x04, 0x0a
        /*000e*/ 	.short	(.L_529 - .L_528)
	.align		4
.L_528:
        /*0010*/ 	.word	index@(.nv.constant0._ZN2at6native29vectorized_elementwise_kernelILi8EZZZNS0_61_GLOBAL__N__b29612f4_23_ActivationMishKernel_cu_9e10b42f_310820mish_backward_kernelERNS_14TensorIteratorEENKUlvE_clEvENKUlvE2_clEvEUlN3c108BFloat16ES8_E_St5arrayIPcLm3EEEEviT0_T1_)
        /*0014*/ 	.short	0x0160
        /*0016*/ 	.short	0x0020


	//----- nvinfo : EIATTR_CBANK_PARAM_SIZE
	.align		4
.L_529:
        /*0018*/ 	.byte	0x03, 0x19
        /*001a*/ 	.short	0x0020


	//----- nvinfo : EIATTR_KPARAM_INFO
	.align		4
        /*001c*/ 	.byte	0x04, 0x17
        /*001e*/ 	.short	(.L_531 - .L_530)
.L_530:
        /*0020*/ 	.word	0x00000000
        /*0024*/ 	.short	0x0002
        /*0026*/ 	.short	0x0008
        /*0028*/ 	.byte	0x00, 0xf0, 0x61, 0x00


	//----- nvinfo : EIATTR_KPARAM_INFO
	.align		4
.L_531:
        /*002c*/ 	.byte	0x04, 0x17
        /*002e*/ 	.short	(.L_533 - .L_532)
.L_532:
        /*0030*/ 	.word	0x00000000
        /*0034*/ 	.short	0x0001
        /*0036*/ 	.short	0x0004
        /*0038*/ 	.byte	0x00, 0xf0, 0x05, 0x00


	//----- nvinfo : EIATTR_KPARAM_INFO
	.align		4
.L_533:
        /*003c*/ 	.byte	0x04, 0x17
        /*003e*/ 	.short	(.L_535 - .L_534)
.L_534:
        /*0040*/ 	.word	0x00000000
        /*0044*/ 	.short	0x0000
        /*0046*/ 	.short	0x0000
        /*0048*/ 	.byte	0x00, 0xf0, 0x11, 0x00


	//----- nvinfo : EIATTR_MAXREG_COUNT
	.align		4
.L_535:
        /*004c*/ 	.byte	0x03, 0x1b
        /*004e*/ 	.short	0x00ff


	//----- nvinfo : EIATTR_MERCURY_ISA_VERSION
	.align		4
        /*0050*/ 	.byte	0x03, 0x5f
        /*0052*/ 	.short	0x0000


	//----- nvinfo : EIATTR_EXIT_INSTR_OFFSETS
	.align		4
        /*0054*/ 	.byte	0x04, 0x1c
        /*0056*/ 	.short	(.L_537 - .L_536)


	//   ....[0]....
.L_536:
        /*0058*/ 	.word	0x00000010


	//----- nvinfo : EIATTR_MAX_THREADS
	.align		4
.L_537:
        /*005c*/ 	.byte	0x04, 0x05
        /*005e*/ 	.short	(.L_539 - .L_538)
.L_538:
        /*0060*/ 	.word	0x00000080
        /*0064*/ 	.word	0x00000001
        /*0068*/ 	.word	0x00000001
.L_539:


//--------------------- .nv.info._ZN2at6native18elementwise_kernelILi128ELi4EZNS0_15gpu_kernel_implIZZZNS0_61_GLOBAL__N__b29612f4_23_ActivationMishKernel_cu_9e10b42f_310820mish_backward_kernelERNS_14TensorIteratorEENKUlvE_clEvENKUlvE1_clEvEUlN3c104HalfES9_E_EEvRNS_18TensorIteratorBaseERKT_EUliE_EEviT1_ --------------------------
	.section	.nv.info._ZN2at6native18elementwise_kernelILi128ELi4EZNS0_15gpu_kernel_implIZZZNS0_61_GLOBAL__N__b29612f4_23_ActivationMishKernel_cu_9e10b42f_310820mish_backward_kernelERNS_14TensorIteratorEENKUlvE_clEvENKUlvE1_clEvEUlN3c104HalfES9_E_EEvRNS_18TensorIteratorBaseERKT_EUliE_EEviT1_,"",@"SHT_CUDA_INFO"
	.sectionflags	@""
	.align	4


	//----- nvinfo : EIATTR_CUDA_API_VERSION
	.align		4
        /*0000*/ 	.byte	0x04, 0x37
        /*0002*/ 	.short	(.L_541 - .L_540)
.L_540:
        /*0004*/ 	.word	0x00000082


	//----- nvinfo : EIATTR_SW2861232_WAR
	.align		4
.L_541:
        /*0008*/ 	.byte	0x01, 0x35
	.zero		2


	//----- nvinfo : EIATTR_PARAM_CBANK
	.align		4
        /*000c*/ 	.byte	0x04, 0x0a
        /*000e*/ 	.short	(.L_543 - .L_542)
	.align		4
.L_542:
        /*0010*/ 	.word	index@(.nv.constant0._ZN2at6native18elementwise_kernelILi128ELi4EZNS0_15gpu_kernel_implIZZZNS0_61_GLOBAL__N__b29612f4_23_ActivationMishKernel_cu_9e10b42f_310820mish_backward_kernelERNS_14TensorIteratorEENKUlvE_clEvENKUlvE1_clEvEUlN3c104HalfES9_E_EEvRNS_18TensorIteratorBaseERKT_EUliE_EEviT1_)
        /*0014*/ 	.short	0x0160
        /*0016*/ 	.short	0x0290


	//----- nvinfo : EIATTR_CBANK_PARAM_SIZE
	.align		4
.L_543:
        /*0018*/ 	.byte	0x03, 0x19
        /*001a*/ 	.short	0x0290


	//----- nvinfo : EIATTR_KPARAM_INFO
	.align		4
        /*001c*/ 	.byte	0x04, 0x17
        /*001e*/ 	.short	(.L_545 - .L_544)
.L_544:
        /*0020*/ 	.word	0x00000000
        /*0024*/ 	.short	0x0001
        /*0026*/ 	.short	0x0008
        /*0028*/ 	.byte	0x00, 0xf0, 0x21, 0x0a


	//----- nvinfo : EIATTR_KPARAM_INFO
	.align		4
.L_545:
        /*002c*/ 	.byte	0x04, 0x17
        /*002e*/ 	.short	(.L_547 - .L_546)
.L_546:
        /*0030*/ 	.word	0x00000000
        /*0034*/ 	.short	0x0000
        /*0036*/ 	.short	0x0000
        /*0038*/ 	.byte	0x00, 0xf0, 0x11, 0x00


	//----- nvinfo : EIATTR_MAXREG_COUNT
	.align		4
.L_547:
        /*003c*/ 	.byte	0x03, 0x1b
        /*003e*/ 	.short	0x0080


	//----- nvinfo : EIATTR_EXTERNS
	.align		4
        /*0040*/ 	.byte	0x04, 0x0f
        /*0042*/ 	.short	(.L_549 - .L_548)


	//   ....[0]....
	.align		4
.L_548:
        /*0044*/ 	.word	index@(__assertfail)


	//----- nvinfo : EIATTR_MERCURY_ISA_VERSION
	.align		4
.L_549:
        /*0048*/ 	.byte	0x03, 0x5f
        /*004a*/ 	.short	0x0000


	//----- nvinfo : EIATTR_SYSCALL_OFFSETS
	.align		4
        /*004c*/ 	.byte	0x04, 0x46
        /*004e*/ 	.short	(.L_551 - .L_550)


	//   ....[0]....
.L_550:
        /*0050*/ 	.word	0x00002010


	//   ....[1]....
        /*0054*/ 	.word	0x00002fa0


	//   ....[2]....
        /*0058*/ 	.word	0x00004210


	//   ....[3]....
        /*005c*/ 	.word	0x000062a0


	//   ....[4]....
        /*0060*/ 	.word	0x00007230


	//   ....[5]....
        /*0064*/ 	.word	0x00008490


	//   ....[6]....
        /*0068*/ 	.word	0x0000a4f0


	//   ....[7]....
        /*006c*/ 	.word	0x0000b480


	//   ....[8]....
        /*0070*/ 	.word	0x0000c6e0


	//   ....[9]....
        /*0074*/ 	.word	0x0000e750


	//   ....[10]....
        /*0078*/ 	.word	0x0000f6e0


	//   ....[11]....
        /*007c*/ 	.word	0x00010940


	//----- nvinfo : EIATTR_EXIT_INSTR_OFFSETS
	.align		4
.L_551:
        /*0080*/ 	.byte	0x04, 0x1c
        /*0082*/ 	.short	(.L_553 - .L_552)


	//   ....[0]....
.L_552:
        /*0084*/ 	.word	0x0000c7a0


	//   ....[1]....
        /*0088*/ 	.word	0x0000fb40


	//   ....[2]....
        /*008c*/ 	.word	0x0000fb80


	//   ....[3]....
        /*0090*/ 	.word	0x0000fc20


	//   ....[4]....
        /*0094*/ 	.word	0x0000fc60


	//   ....[5]....
        /*0098*/ 	.word	0x0000fca0


	//   ....[6]....
        /*009c*/ 	.word	0x0000fd30


	//   ....[7]....
        /*00a0*/ 	.word	0x0000fd50


	//   ....[8]....
        /*00a4*/ 	.word	0x0000fdf0


	//   ....[9]....
        /*00a8*/ 	.word	0x0000fe40


	//   ....[10]....
        /*00ac*/ 	.word	0x0000fe90


	//   ....[11]....
        /*00b0*/ 	.word	0x0000ff60


	//   ....[12]....
        /*00b4*/ 	.word	0x0000ffc0


	//   ....[13]....
        /*00b8*/ 	.word	0x00010150


	//   ....[14]....
        /*00bc*/ 	.word	0x000102b0


	//   ....[15]....
        /*00c0*/ 	.word	0x000102f0


	//   ....[16]....
        /*00c4*/ 	.word	0x000103b0


	//   ....[17]....
        /*00c8*/ 	.word	0x00010530


	//   ....[18]....
        /*00cc*/ 	.word	0x000106b0


	//   ....[19]....
        /*00d0*/ 	.word	0x00010810


	//   ....[20]....
        /*00d4*/ 	.word	0x00010950


	//   ....[21]....
        /*00d8*/ 	.word	0x00010990


	//   ....[22]....
        /*00dc*/ 	.word	0x000109d0


	//----- nvinfo : EIATTR_MAX_THREADS
	.align		4
.L_553:
        /*00e0*/ 	.byte	0x04, 0x05
        /*00e2*/ 	.short	(.L_555 - .L_554)
.L_554:
        /*00e4*/ 	.word	0x00000080
        /*00e8*/ 	.word	0x00000001
        /*00ec*/ 	.word	0x00000001


	//----- nvinfo : EIATTR_CRS_STACK_SIZE
	.align		4
.L_555:
        /*00f0*/ 	.byte	0x04, 0x1e
        /*00f2*/ 	.short	(.L_557 - .L_556)
.L_556:
        /*00f4*/ 	.word	0x00000000
.L_557:


//--------------------- .nv.info._ZN2at6native27unrolled_elementwise_kernelIZZZNS0_61_GLOBAL__N__b29612f4_23_ActivationMishKernel_cu_9e10b42f_310820mish_backward_kernelERNS_14TensorIteratorEENKUlvE_clEvENKUlvE1_clEvEUlN3c104HalfES8_E_St5arrayIPcLm3EELi4E23TrivialOffsetCalculatorILi2EjESD_ILi1EjENS0_6memory12LoadWithCastILi2EEENSG_13StoreWithCastILi1EEEEEviT_T0_T2_T3_T4_T5_ --------------------------
	.section	.nv.info._ZN2at6native27unrolled_elementwise_kernelIZZZNS0_61_GLOBAL__N__b29612f4_23_ActivationMishKernel_cu_9e10b42f_310820mish_backward_kernelERNS_14TensorIteratorEENKUlvE_clEvENKUlvE1_clEvEUlN3c104HalfES8_E_St5arrayIPcLm3EELi4E23TrivialOffsetCalculatorILi2EjESD_ILi1EjENS0_6memory12LoadWithCastILi2EEENSG_13StoreWithCastILi1EEEEEviT_T0_T2_T3_T4_T5_,"",@"SHT_CUDA_INFO"
	.sectionflags	@""
	.align	4


	//----- nvinfo : EIATTR_CUDA_API_VERSION
	.align		4
        /*0000*/ 	.byte	0x04, 0x37
        /*0002*/ 	.short	(.L_559 - .L_558)
.L_558:
        /*0004*/ 	.word	0x00000082


	//----- nvinfo : EIATTR_SW2861232_WAR
	.align		4
.L_559:
        /*0008*/ 	.byte	0x01, 0x35
	.zero		2


	//----- nvinfo : EIATTR_PARAM_CBANK
	.align		4
        /*000c*/ 	.byte	0x04, 0x0a
        /*000e*/ 	.short	(.L_561 - .L_560)
	.align		4
.L_560:
        /*0010*/ 	.word	index@(.nv.constant0._ZN2at6native27unrolled_elementwise_kernelIZZZNS0_61_GLOBAL__N__b29612f4_23_ActivationMishKernel_cu_9e10b42f_310820mish_backward_kernelERNS_14TensorIteratorEENKUlvE_clEvENKUlvE1_clEvEUlN3c104HalfES8_E_St5arrayIPcLm3EELi4E23TrivialOffsetCalculatorILi2EjESD_ILi1EjENS0_6memory12LoadWithCastILi2EEENSG_13StoreWithCastILi1EEEEEviT_T0_T2_T3_T4_T5_)
        /*0014*/ 	.short	0x0160
        /*0016*/ 	.short	0x0038


	//----- nvinfo : EIATTR_CBANK_PARAM_SIZE
	.align		4
.L_561:
        /*0018*/ 	.byte	0x03, 0x19
        /*001a*/ 	.short	0x0038


	//----- nvinfo : EIATTR_KPARAM_INFO
	.align		4
        /*001c*/ 	.byte	0x04, 0x17
        /*001e*/ 	.short	(.L_563 - .L_562)
.L_562:
        /*0020*/ 	.word	0x00000000
        /*0024*/ 	.short	0x0006
        /*0026*/ 	.short	0x0030
        /*0028*/ 	.byte	0x00, 0xf0, 0x21, 0x00


	//----- nvinfo : EIATTR_KPARAM_INFO
	.align		4
.L_563:
        /*002c*/ 	.byte	0x04, 0x17
        /*002e*/ 	.short	(.L_565 - .L_564)
.L_564:
        /*0030*/ 	.word	0x00000000
        /*0034*/ 	.short	0x0005
        /*0036*/ 	.short	0x0024
        /*0038*/ 	.byte	0x00, 0xf0, 0x31, 0x00


	//----- nvinfo : EIATTR_KPARAM_INFO
	.align		4
.L_565:
        /*003c*/ 	.byte	0x04, 0x17
        /*003e*/ 	.short	(.L_567 - .L_566)
.L_566:
        /*0040*/ 	.word	0x00000000
        /*0044*/ 	.short	0x0004
        /*0046*/ 	.short	0x0021
        /*0048*/ 	.byte	0x00, 0xf0, 0x05, 0x00


	//----- nvinfo : EIATTR_KPARAM_INFO
	.align		4
.L_567:
        /*004c*/ 	.byte	0x04, 0x17
        /*004e*/ 	.short	(.L_569 - .L_568)
.L_568:
        /*0050*/ 	.word	0x00000000
        /*0054*/ 	.short	0x0003
        /*0056*/ 	.short	0x0020
        /*0058*/ 	.byte	0x00, 0xf0, 0x05, 0x00


	//----- nvinfo : EIATTR_KPARAM_INFO
	.align		4
.L_569:
        /*005c*/ 	.byte	0x04, 0x17
        /*005e*/ 	.short	(.L_571 - .L_570)
.L_570:
        /*0060*/ 	.word	0x00000000
        /*0064*/ 	.short	0x0002
        /*0066*/ 	.short	0x0008
        /*0068*/ 	.byte	0x00, 0xf0, 0x61, 0x00


	//----- nvinfo : EIATTR_KPARAM_INFO
	.align		4
.L_571:
        /*006c*/ 	.byte	0x04, 0x17
        /*006e*/ 	.short	(.L_573 - .L_572)
.L_572:
        /*0070*/ 	.word	0x00000000
        /*0074*/ 	.short	0x0001
        /*0076*/ 	.short	0x0004
        /*0078*/ 	.byte	0x00, 0xf0, 0x05, 0x00


	//----- nvinfo : EIATTR_KPARAM_INFO
	.align		4
.L_573:
        /*007c*/ 	.byte	0x04, 0x17
        /*007e*/ 	.short	(.L_575 - .L_574)
.L_574:
        /*0080*/ 	.word	0x00000000
        /*0084*/ 	.short	0x0000
        /*0086*/ 	.short	0x0000
        /*0088*/ 	.byte	0x00, 0xf0, 0x11, 0x00


	//----- nvinfo : EIATTR_MAXREG_COUNT
	.align		4
.L_575:
        /*008c*/ 	.byte	0x03, 0x1b
        /*008e*/ 	.short	0x00ff


	//----- nvinfo : EIATTR_EXTERNS
	.align		4
        /*0090*/ 	.byte	0x04, 0x0f
        /*0092*/ 	.short	(.L_577 - .L_576)


	//   ....[0]....
	.align		4
.L_576:
        /*0094*/ 	.word	index@(__assertfail)


	//----- nvinfo : EIATTR_MERCURY_ISA_VERSION
	.align		4
.L_577:
        /*0098*/ 	.byte	0x03, 0x5f
        /*009a*/ 	.short	0x0000


	//----- nvinfo : EIATTR_SYSCALL_OFFSETS
	.align		4
        /*009c*/ 	.byte	0x04, 0x46
        /*009e*/ 	.short	(.L_579 - .L_578)


	//   ....[0]....
.L_578:
        /*00a0*/ 	.word	0x00001080


	//   ....[1]....
        /*00a4*/ 	.word	0x000020d0


	//   ....[2]....
        /*00a8*/ 	.word	0x000031a0


	//   ....[3]....
        /*00ac*/ 	.word	0x000041f0


	//   ....[4]....
        /*00b0*/ 	.word	0x000052d0


	//   ....[5]....
        /*00b4*/ 	.word	0x00006310


	//   ....[6]....
        /*00b8*/ 	.word	0x000073d0


	//   ....[7]....
        /*00bc*/ 	.word	0x00008350


	//   ....[8]....
        /*00c0*/ 	.word	0x0000a100


	//   ....[9]....
        /*00c4*/ 	.word	0x0000b130


	//   ....[10]....
        /*00c8*/ 	.word	0x0000c120


	//   ....[11]....
        /*00cc*/ 	.word	0x0000d110


	//----- nvinfo : EIATTR_EXIT_INSTR_OFFSETS
	.align		4
.L_579:
        /*00d0*/ 	.byte	0x04, 0x1c
        /*00d2*/ 	.short	(.L_581 - .L_580)


	//   ....[0]....
.L_580:
        /*00d4*/ 	.word	0x0000c1e0


	//   ....[1]....
        /*00d8*/ 	.word	0x0000c310


	//   ....[2]....
        /*00dc*/ 	.word	0x0000c350


	//   ....[3]....
        /*00e0*/ 	.word	0x0000c3f0


	//   ....[4]....
        /*00e4*/ 	.word	0x0000c430


	//   ....[5]....
        /*00e8*/ 	.word	0x0000c470


	//   ....[6]....
        /*00ec*/ 	.word	0x0000c500


	//   ....[7]....
        /*00f0*/ 	.word	0x0000c520


	//   ....[8]....
        /*00f4*/ 	.word	0x0000c5c0


	//   ....[9]....
        /*00f8*/ 	.word	0x0000c610


	//   ....[10]....
        /*00fc*/ 	.word	0x0000c660


	//   ....[11]....
        /*0100*/ 	.word	0x0000c730


	//   ....[12]....
        /*0104*/ 	.word	0x0000c790


	//   ....[13]....
        /*0108*/ 	.word	0x0000c920


	//   ....[14]....
        /*010c*/ 	.word	0x0000ca80


	//   ....[15]....
        /*0110*/ 	.word	0x0000cac0


	//   ....[16]....
        /*0114*/ 	.word	0x0000cb80


	//   ....[17]....
        /*0118*/ 	.word	0x0000cd00


	//   ....[18]....
        /*011c*/ 	.word	0x0000ce80


	//   ....[19]....
        /*0120*/ 	.word	0x0000cfe0


	//   ....[20]....
        /*0124*/ 	.word	0x0000d120


	//   ....[21]....
        /*0128*/ 	.word	0x0000d160


	//   ....[22]....
        /*012c*/ 	.word	0x0000d1a0


	//----- nvinfo : EIATTR_MAX_THREADS
	.align		4
.L_581:
        /*0130*/ 	.byte	0x04, 0x05
        /*0132*/ 	.short	(.L_583 - .L_582)
.L_582:
        /*0134*/ 	.word	0x00000080
        /*0138*/ 	.word	0x00000001
        /*013c*/ 	.word	0x00000001


	//----- nvinfo : EIATTR_CRS_STACK_SIZE
	.align		4
.L_583:
        /*0140*/ 	.byte	0x04, 0x1e
        /*0142*/ 	.short	(.L_585 - .L_584)
.L_584:
        /*0144*/ 	.word	0x00000000
.L_585:


//--------------------- .nv.info._ZN2at6native18elementwise_kernelILi128ELi4EZNS0_22gpu_kernel_impl_nocastIZZZNS0_61_GLOBAL__N__b29612f4_23_ActivationMishKernel_cu_9e10b42f_310820mish_backward_kernelERNS_14TensorIteratorEENKUlvE_clEvENKUlvE1_clEvEUlN3c104HalfES9_E_EEvRNS_18TensorIteratorBaseERKT_EUliE_EEviT1_ --------------------------
	.section	.nv.info._ZN2at6native18elementwise_kernelILi128ELi4EZNS0_22gpu_kernel_impl_nocastIZZZNS0_61_GLOBAL__N__b29612f4_23_ActivationMishKernel_cu_9e10b42f_310820mish_backward_kernelERNS_14TensorIteratorEENKUlvE_clEvENKUlvE1_clEvEUlN3c104HalfES9_E_EEvRNS_18TensorIteratorBaseERKT_EUliE_EEviT1_,"",@"SHT_CUDA_INFO"
	.sectionflags	@""
	.align	4


	//----- nvinfo : EIATTR_CUDA_API_VERSION
	.align		4
        /*0000*/ 	.byte	0x04, 0x37
        /*0002*/ 	.short	(.L_587 - .L_586)
.L_586:
        /*0004*/ 	.word	0x00000082


	//----- nvinfo : EIATTR_SW2861232_WAR
	.align		4
.L_587:
        /*0008*/ 	.byte	0x01, 0x35
	.zero		2


	//----- nvinfo : EIATTR_PARAM_CBANK
	.align		4
        /*000c*/ 	.byte	0x04, 0x0a
        /*000e*/ 	.short	(.L_589 - .L_588)
	.align		4
.L_588:
        /*0010*/ 	.word	index@(.nv.constant0._ZN2at6native18elementwise_kernelILi128ELi4EZNS0_22gpu_kernel_impl_nocastIZZZNS0_61_GLOBAL__N__b29612f4_23_ActivationMishKernel_cu_9e10b42f_310820mish_backward_kernelERNS_14TensorIteratorEENKUlvE_clEvENKUlvE1_clEvEUlN3c104HalfES9_E_EEvRNS_18TensorIteratorBaseERKT_EUliE_EEviT1_)
        /*0014*/ 	.short	0x0160
        /*0016*/ 	.short	0x0290


	//----- nvinfo : EIATTR_CBANK_PARAM_SIZE
	.align		4
.L_589:
        /*0018*/ 	.byte	0x03, 0x19
        /*001a*/ 	.short	0x0290


	//----- nvinfo : EIATTR_KPARAM_INFO
	.align		4
        /*001c*/ 	.byte	0x04, 0x17
        /*001e*/ 	.short	(.L_591 - .L_590)
.L_590:
        /*0020*/ 	.word	0x00000000
        /*0024*/ 	.short	0x0001
        /*0026*/ 	.short	0x0008
        /*0028*/ 	.byte	0x00, 0xf0, 0x21, 0x0a


	//----- nvinfo : EIATTR_KPARAM_INFO
	.align		4
.L_591:
        /*002c*/ 	.byte	0x04, 0x17
        /*002e*/ 	.short	(.L_593 - .L_592)
.L_592:
        /*0030*/ 	.word	0x00000000
        /*0034*/ 	.short	0x0000
        /*0036*/ 	.short	0x0000
        /*0038*/ 	.byte	0x00, 0xf0, 0x11, 0x00


	//----- nvinfo : EIATTR_MAXREG_COUNT
	.align		4
.L_593:
        /*003c*/ 	.byte	0x03, 0x1b
        /*003e*/ 	.short	0x0080


	//----- nvinfo : EIATTR_MERCURY_ISA_VERSION
	.align		4
        /*0040*/ 	.byte	0x03, 0x5f
        /*0042*/ 	.short	0x0000


	//----- nvinfo : EIATTR_EXIT_INSTR_OFFSETS
	.align		4
        /*0044*/ 	.byte	0x04, 0x1c
        /*0046*/ 	.short	(.L_595 - .L_594)


	//   ....[0]....
.L_594:
        /*0048*/ 	.word	0x00003ad0


	//   ....[1]....
        /*004c*/ 	.word	0x00004e10


	//----- nvinfo : EIATTR_MAX_THREADS
	.align		4
.L_595:
        /*0050*/ 	.byte	0x04, 0x05
        /*0052*/ 	.short	(.L_597 - .L_596)
.L_596:
        /*0054*/ 	.word	0x00000080
        /*0058*/ 	.word	0x00000001
        /*005c*/ 	.word	0x00000001


	//----- nvinfo : EIATTR_CRS_STACK_SIZE
	.align		4
.L_597:
        /*0060*/ 	.byte	0x04, 0x1e
        /*0062*/ 	.short	(.L_599 - .L_598)
.L_598:
        /*0064*/ 	.word	0x00000000
.L_599:


//--------------------- .nv.info._ZN2at6native27unrolled_elementwise_kernelIZZZNS0_61_GLOBAL__N__b29612f4_23_ActivationMishKernel_cu_9e10b42f_310820mish_backward_kernelERNS_14TensorIteratorEENKUlvE_clEvENKUlvE1_clEvEUlN3c104HalfES8_E_St5arrayIPcLm3EELi4E23TrivialOffsetCalculatorILi2EjESD_ILi1EjENS0_6memory15LoadWithoutCastENSG_16StoreWithoutCastEEEviT_T0_T2_T3_T4_T5_ --------------------------
	.section	.nv.info._ZN2at6native27unrolled_elementwise_kernelIZZZNS0_61_GLOBAL__N__b29612f4_23_ActivationMishKernel_cu_9e10b42f_310820mish_backward_kernelERNS_14TensorIteratorEENKUlvE_clEvENKUlvE1_clEvEUlN3c104HalfES8_E_St5arrayIPcLm3EELi4E23TrivialOffsetCalculatorILi2EjESD_ILi1EjENS0_6memory15LoadWithoutCastENSG_16StoreWithoutCastEEEviT_T0_T2_T3_T4_T5_,"",@"SHT_CUDA_INFO"
	.sectionflags	@""
	.align	4


	//----- nvinfo : EIATTR_CUDA_API_VERSION
	.align		4
        /*0000*/ 	.byte	0x04, 0x37
        /*0002*/ 	.short	(.L_601 - .L_600)
.L_600:
        /*0004*/ 	.word	0x00000082


	//----- nvinfo : EIATTR_SW2861232_WAR
	.align		4
.L_601:
        /*0008*/ 	.byte	0x01, 0x35
	.zero		2


	//----- nvinfo : EIATTR_PARAM_CBANK
	.align		4
        /*000c*/ 	.byte	0x04, 0x0a
        /*000e*/ 	.short	(.L_603 - .L_602)
	.align		4
.L_602:
        /*0010*/ 	.word	index@(.nv.constant0._ZN2at6native27unrolled_elementwise_kernelIZZZNS0_61_GLOBAL__N__b29612f4_23_ActivationMishKernel_cu_9e10b42f_310820mish_backward_kernelERNS_14TensorIteratorEENKUlvE_clEvENKUlvE1_clEvEUlN3c104HalfES8_E_St5arrayIPcLm3EELi4E23TrivialOffsetCalculatorILi2EjESD_ILi1EjENS0_6memory15LoadWithoutCastENSG_16StoreWithoutCastEEEviT_T0_T2_T3_T4_T5_)
        /*0014*/ 	.short	0x0160
        /*0016*/ 	.short	0x0024


	//----- nvinfo : EIATTR_CBANK_PARAM_SIZE
	.align		4
.L_603:
        /*0018*/ 	.byte	0x03, 0x19
        /*001a*/ 	.short	0x0024


	//----- nvinfo : EIATTR_KPARAM_INFO
	.align		4
        /*001c*/ 	.byte	0x04, 0x17
        /*001e*/ 	.short	(.L_605 - .L_604)
.L_604:
        /*0020*/ 	.word	0x00000000
        /*0024*/ 	.short	0x0006
        /*0026*/ 	.short	0x0023
        /*0028*/ 	.byte	0x00, 0xf0, 0x05, 0x00


	//----- nvinfo : EIATTR_KPARAM_INFO
	.align		4
.L_605:
        /*002c*/ 	.byte	0x04, 0x17
        /*002e*/ 	.short	(.L_607 - .L_606)
.L_606:
        /*0030*/ 	.word	0x00000000
        /*0034*/ 	.short	0x0005
        /*0036*/ 	.short	0x0022
        /*0038*/ 	.byte	0x00, 0xf0, 0x05, 0x00


	//----- nvinfo : EIATTR_KPARAM_INFO
	.align		4
.L_607:
        /*003c*/ 	.byte	0x04, 0x17
        /*003e*/ 	.short	(.L_609 - .L_608)
.L_608:
        /*0040*/ 	.word	0x00000000
        /*0044*/ 	.short	0x0004
        /*0046*/ 	.short	0x0021
        /*0048*/ 	.byte	0x00, 0xf0, 0x05, 0x00


	//----- nvinfo : EIATTR_KPARAM_INFO
	.align		4
.L_609:
        /*004c*/ 	.byte	0x04, 0x17
        /*004e*/ 	.short	(.L_611 - .L_610)
.L_610:
        /*0050*/ 	.word	0x00000000
        /*0054*/ 	.short	0x0003
        /*0056*/ 	.short	0x0020
        /*0058*/ 	.byte	0x00, 0xf0, 0x05, 0x00


	//----- nvinfo : EIATTR_KPARAM_INFO
	.align		4
.L_611:
        /*005c*/ 	.byte	0x04, 0x17
        /*005e*/ 	.short	(.L_613 - .L_612)
.L_612:
        /*0060*/ 	.word	0x00000000
        /*0064*/ 	.short	0x0002
        /*0066*/ 	.short	0x0008
        /*0068*/ 	.byte	0x00, 0xf0, 0x61, 0x00


	//----- nvinfo : EIATTR_KPARAM_INFO
	.align		4
.L_613:
        /*006c*/ 	.byte	0x04, 0x17
        /*006e*/ 	.short	(.L_615 - .L_614)
.L_614:
        /*0070*/ 	.word	0x00000000
        /*0074*/ 	.short	0x0001
        /*0076*/ 	.short	0x0004
        /*0078*/ 	.byte	0x00, 0xf0, 0x05, 0x00


	//----- nvinfo : EIATTR_KPARAM_INFO
	.align		4
.L_615:
        /*007c*/ 	.byte	0x04, 0x17
        /*007e*/ 	.short	(.L_617 - .L_616)
.L_616:
        /*0080*/ 	.word	0x00000000
        /*0084*/ 	.short	0x0000
        /*0086*/ 	.short	0x0000
        /*0088*/ 	.byte	0x00, 0xf0, 0x11, 0x00


	//----- nvinfo : EIATTR_MAXREG_COUNT
	.align		4
.L_617:
        /*008c*/ 	.byte	0x03, 0x1b
        /*008e*/ 	.short	0x00ff


	//----- nvinfo : EIATTR_MERCURY_ISA_VERSION
	.align		4
        /*0090*/ 	.byte	0x03, 0x5f
        /*0092*/ 	.short	0x0000


	//----- nvinfo : EIATTR_EXIT_INSTR_OFFSETS
	.align		4
        /*0094*/ 	.byte	0x04, 0x1c
        /*0096*/ 	.short	(.L_619 - .L_618)


	//   ....[0]....
.L_618:
        /*0098*/ 	.word	0x000010f0


	//   ....[1]....
        /*009c*/ 	.word	0x00001140


	//----- nvinfo : EIATTR_MAX_THREADS
	.align		4
.L_619:
        /*00a0*/ 	.byte	0x04, 0x05
        /*00a2*/ 	.short	(.L_621 - .L_620)
.L_620:
        /*00a4*/ 	.word	0x00000080
        /*00a8*/ 	.word	0x00000001
        /*00ac*/ 	.word	0x00000001


	//----- nvinfo : EIATTR_CRS_STACK_SIZE
	.align		4
.L_621:
        /*00b0*/ 	.byte	0x04, 0x1e
        /*00b2*/ 	.short	(.L_623 - .L_622)
.L_622:
        /*00b4*/ 	.word	0x00000000
.L_623:


//--------------------- .nv.info._ZN2at6native29vectorized_elementwise_kernelILi2EZZZNS0_61_GLOBAL__N__b29612f4_23_ActivationMishKernel_cu_9e10b42f_310820mish_backward_kernelERNS_14TensorIteratorEENKUlvE_clEvENKUlvE1_clEvEUlN3c104HalfES8_E_St5arrayIPcLm3EEEEviT0_T1_ --------------------------
	.section	.nv.info._ZN2at6native29vectorized_elementwise_kernelILi2EZZZNS0_61_GLOBAL__N__b29612f4_23_ActivationMishKernel_cu_9e10b42f_310820mish_backward_kernelERNS_14TensorIteratorEENKUlvE_clEvENKUlvE1_clEvEUlN3c104HalfES8_E_St5arrayIPcLm3EEEEviT0_T1_,"",@"SHT_CUDA_INFO"
	.sectionflags	@""
	.align	4


	//----- nvinfo : EIATTR_CUDA_API_VERSION
	.align		4
        /*0000*/ 	.byte	0x04, 0x37
        /*0002*/ 	.short	(.L_625 - .L_624)
.L_624:
        /*0004*/ 	.word	0x00000082


	//----- nvinfo : EIATTR_SW2861232_WAR
	.align		4
.L_625:
        /*0008*/ 	.byte	0x01, 0x35
	.zero		2


	//----- nvinfo : EIATTR_PARAM_CBANK
	.align		4
        /*000c*/ 	.byte	0x04, 0x0a
        /*000e*/ 	.short	(.L_627 - .L_626)
	.align		4
.L_626:
        /*0010*/ 	.word	index@(.nv.constant0._ZN2at6native29vectorized_elementwise_kernelILi2EZZZNS0_61_GLOBAL__N__b29612f4_23_ActivationMishKernel_cu_9e10b42f_310820mish_backward_kernelERNS_14TensorIteratorEENKUlvE_clEvENKUlvE1_clEvEUlN3c104HalfES8_E_St5arrayIPcLm3EEEEviT0_T1_)
        /*0014*/ 	.short	0x0160
        /*0016*/ 	.short	0x0020


	//----- nvinfo : EIATTR_CBANK_PARAM_SIZE
	.align		4
.L_627:
        /*0018*/ 	.byte	0x03, 0x19
        /*001a*/ 	.short	0x0020


	//----- nvinfo : EIATTR_KPARAM_INFO
	.align		4
        /*001c*/ 	.byte	0x04, 0x17
        /*001e*/ 	.short	(.L_629 - .L_628)
.L_628:
        /*0020*/ 	.word	0x00000000
        /*0024*/ 	.short	0x0002
        /*0026*/ 	.short	0x0008
        /*0028*/ 	.byte	0x00, 0xf0, 0x61, 0x00


	//----- nvinfo : EIATTR_KPARAM_INFO
	.align		4
.L_629:
        /*002c*/ 	.byte	0x04, 0x17
        /*002e*/ 	.short	(.L_631 - .L_630)
.L_630:
        /*0030*/ 	.word	0x00000000
        /*0034*/ 	.short	0x0001
        /*0036*/ 	.short	0x0004
        /*0038*/ 	.byte	0x00, 0xf0, 0x05, 0x00


	//----- nvinfo : EIATTR_KPARAM_INFO
	.align		4
.L_631:
        /*003c*/ 	.byte	0x04, 0x17
        /*003e*/ 	.short	(.L_633 - .L_632)
.L_632:
        /*0040*/ 	.word	0x00000000
        /*0044*/ 	.short	0x0000
        /*0046*/ 	.short	0x0000
        /*0048*/ 	.byte	0x00, 0xf0, 0x11, 0x00


	//----- nvinfo : EIATTR_MAXREG_COUNT
	.align		4
.L_633:
        /*004c*/ 	.byte	0x03, 0x1b
        /*004e*/ 	.short	0x00ff


	//----- nvinfo : EIATTR_MERCURY_ISA_VERSION
	.align		4
        /*0050*/ 	.byte	0x03, 0x5f
        /*0052*/ 	.short	0x0000


	//----- nvinfo : EIATTR_EXIT_INSTR_OFFSETS
	.align		4
        /*0054*/ 	.byte	0x04, 0x1c
        /*0056*/ 	.short	(.L_635 - .L_634)


	//   ....[0]....
.L_634:
        /*0058*/ 	.word	0x00001710


	//   ....[1]....
        /*005c*/ 	.word	0x00003880


	//   ....[2]....
        /*0060*/ 	.word	0x000038d0


	//----- nvinfo : EIATTR_MAX_THREADS
	.align		4
.L_635:
        /*0064*/ 	.byte	0x04, 0x05
        /*0066*/ 	.short	(.L_637 - .L_636)
.L_636:
        /*0068*/ 	.word	0x00000080
        /*006c*/ 	.word	0x00000001
        /*0070*/ 	.word	0x00000001


	//----- nvinfo : EIATTR_CRS_STACK_SIZE
	.align		4
.L_637:
        /*0074*/ 	.byte	0x04, 0x1e
        /*0076*/ 	.short	(.L_639 - .L_638)
.L_638:
        /*0078*/ 	.word	0x00000000
.L_639:


//--------------------- .nv.info._ZN2at6native29vectorized_elementwise_kernelILi4EZZZNS0_61_GLOBAL__N__b29612f4_23_ActivationMishKernel_cu_9e10b42f_310820mish_backward_kernelERNS_14TensorIteratorEENKUlvE_clEvENKUlvE1_clEvEUlN3c104HalfES8_E_St5arrayIPcLm3EEEEviT0_T1_ --------------------------
	.section	.nv.info._ZN2at6native29vectorized_elementwise_kernelILi4EZZZNS0_61_GLOBAL__N__b29612f4_23_ActivationMishKernel_cu_9e10b42f_310820mish_backward_kernelERNS_14TensorIteratorEENKUlvE_clEvENKUlvE1_clEvEUlN3c104HalfES8_E_St5arrayIPcLm3EEEEviT0_T1_,"",@"SHT_CUDA_INFO"
	.sectionflags	@""
	.align	4


	//----- nvinfo : EIATTR_CUDA_API_VERSION
	.align		4
        /*0000*/ 	.byte	0x04, 0x37
        /*0002*/ 	.short	(.L_641 - .L_640)
.L_640:
        /*0004*/ 	.word	0x00000082


	//----- nvinfo : EIATTR_SW2861232_WAR
	.align		4
.L_641:
        /*0008*/ 	.byte	0x01, 0x35
	.zero		2


	//----- nvinfo : EIATTR_PARAM_CBANK
	.align		4
        /*000c*/ 	.byte	0x04, 0x0a
        /*000e*/ 	.short	(.L_643 - .L_642)
	.align		4
.L_642:
        /*0010*/ 	.word	index@(.nv.constant0._ZN2at6native29vectorized_elementwise_kernelILi4EZZZNS0_61_GLOBAL__N__b29612f4_23_ActivationMishKernel_cu_9e10b42f_310820mish_backward_kernelERNS_14TensorIteratorEENKUlvE_clEvENKUlvE1_clEvEUlN3c104HalfES8_E_St5arrayIPcLm3EEEEviT0_T1_)
        /*0014*/ 	.short	0x0160
        /*0016*/ 	.short	0x0020


	//----- nvinfo : EIATTR_CBANK_PARAM_SIZE
	.align		4
.L_643:
        /*0018*/ 	.byte	0x03, 0x19
        /*001a*/ 	.short	0x0020


	//----- nvinfo : EIATTR_KPARAM_INFO
	.align		4
        /*001c*/ 	.byte	0x04, 0x17
        /*001e*/ 	.short	(.L_645 - .L_644)
.L_644:
        /*0020*/ 	.word	0x00000000
        /*0024*/ 	.short	0x0002
        /*0026*/ 	.short	0x0008
        /*0028*/ 	.byte	0x00, 0xf0, 0x61, 0x00


	//----- nvinfo : EIATTR_KPARAM_INFO
	.align		4
.L_645:
        /*002c*/ 	.byte	0x04, 0x17
        /*002e*/ 	.short	(.L_647 - .L_646)
.L_646:
        /*0030*/ 	.word	0x00000000
        /*0034*/ 	.short	0x0001
        /*0036*/ 	.short	0x0004
        /*0038*/ 	.byte	0x00, 0xf0, 0x05, 0x00


	//----- nvinfo : EIATTR_KPARAM_INFO
	.align		4
.L_647:
        /*003c*/ 	.byte	0x04, 0x17
        /*003e*/ 	.short	(.L_649 - .L_648)
.L_648:
        /*0040*/ 	.word	0x00000000
        /*0044*/ 	.short	0x0000
        /*0046*/ 	.short	0x0000
        /*0048*/ 	.byte	0x00, 0xf0, 0x11, 0x00


	//----- nvinfo : EIATTR_MAXREG_COUNT
	.align		4
.L_649:
        /*004c*/ 	.byte	0x03, 0x1b
        /*004e*/ 	.short	0x00ff


	//----- nvinfo : EIATTR_MERCURY_ISA_VERSION
	.align		4
        /*0050*/ 	.byte	0x03, 0x5f
        /*0052*/ 	.short	0x0000


	//----- nvinfo : EIATTR_EXIT_INSTR_OFFSETS
	.align		4
        /*0054*/ 	.byte	0x04, 0x1c
        /*0056*/ 	.short	(.L_651 - .L_650)


	//   ....[0]....
.L_650:
        /*0058*/ 	.word	0x000016b0


	//   ....[1]....
        /*005c*/ 	.word	0x00003820


	//   ....[2]....
        /*0060*/ 	.word	0x00003870


	//----- nvinfo : EIATTR_MAX_THREADS
	.align		4
.L_651:
        /*0064*/ 	.byte	0x04, 0x05
        /*0066*/ 	.short	(.L_653 - .L_652)
.L_652:
        /*0068*/ 	.word	0x00000080
        /*006c*/ 	.word	0x00000001
        /*0070*/ 	.word	0x00000001


	//----- nvinfo : EIATTR_CRS_STACK_SIZE
	.align		4
.L_653:
        /*0074*/ 	.byte	0x04, 0x1e
        /*0076*/ 	.short	(.L_655 - .L_654)
.L_654:
        /*0078*/ 	.word	0x00000000
.L_655:


//--------------------- .nv.info._ZN2at6native29vectorized_elementwise_kernelILi8EZZZNS0_61_GLOBAL__N__b29612f4_23_ActivationMishKernel_cu_9e10b42f_310820mish_backward_kernelERNS_14TensorIteratorEENKUlvE_clEvENKUlvE1_clEvEUlN3c104HalfES8_E_St5arrayIPcLm3EEEEviT0_T1_ --------------------------
	.section	.nv.info._ZN2at6native29vectorized_elementwise_kernelILi8EZZZNS0_61_GLOBAL__N__b29612f4_23_ActivationMishKernel_cu_9e10b42f_310820mish_backward_kernelERNS_14TensorIteratorEENKUlvE_clEvENKUlvE1_clEvEUlN3c104HalfES8_E_St5arrayIPcLm3EEEEviT0_T1_,"",@"SHT_CUDA_INFO"
	.sectionflags	@""
	.align	4


	//----- nvinfo : EIATTR_CUDA_API_VERSION
	.align		4
        /*0000*/ 	.byte	0x04, 0x37
        /*0002*/ 	.short	(.L_657 - .L_656)
.L_656:
        /*0004*/ 	.word	0x00000082


	//----- nvinfo : EIATTR_SW2861232_WAR
	.align		4
.L_657:
        /*0008*/ 	.byte	0x01, 0x35
	.zero		2


	//----- nvinfo : EIATTR_PARAM_CBANK
	.align		4
        /*000c*/ 	.byte	0x04, 0x0a
        /*000e*/ 	.short	(.L_659 - .L_658)
	.align		4
.L_658:
        /*0010*/ 	.word	index@(.nv.constant0._ZN2at6native29vectorized_elementwise_kernelILi8EZZZNS0_61_GLOBAL__N__b29612f4_23_ActivationMishKernel_cu_9e10b42f_310820mish_backward_kernelERNS_14TensorIteratorEENKUlvE_clEvENKUlvE1_clEvEUlN3c104HalfES8_E_St5arrayIPcLm3EEEEviT0_T1_)
        /*0014*/ 	.short	0x0160
        /*0016*/ 	.short	0x0020


	//----- nvinfo : EIATTR_CBANK_PARAM_SIZE
	.align		4
.L_659:
        /*0018*/ 	.byte	0x03, 0x19
        /*001a*/ 	.short	0x0020


	//----- nvinfo : EIATTR_KPARAM_INFO
	.align		4
        /*001c*/ 	.byte	0x04, 0x17
        /*001e*/ 	.short	(.L_661 - .L_660)
.L_660:
        /*0020*/ 	.word	0x00000000
        /*0024*/ 	.short	0x0002
        /*0026*/ 	.short	0x0008
        /*0028*/ 	.byte	0x00, 0xf0, 0x61, 0x00


	//----- nvinfo : EIATTR_KPARAM_INFO
	.align		4
.L_661:
        /*002c*/ 	.byte	0x04, 0x17
        /*002e*/ 	.short	(.L_663 - .L_662)
.L_662:
        /*0030*/ 	.word	0x00000000
        /*0034*/ 	.short	0x0001
        /*0036*/ 	.short	0x0004
        /*0038*/ 	.byte	0x00, 0xf0, 0x05, 0x00


	//----- nvinfo : EIATTR_KPARAM_INFO
	.align		4
.L_663:
        /*003c*/ 	.byte	0x04, 0x17
        /*003e*/ 	.short	(.L_665 - .L_664)
.L_664:
        /*0040*/ 	.word	0x00000000
        /*0044*/ 	.short	0x0000
        /*0046*/ 	.short	0x0000
        /*0048*/ 	.byte	0x00, 0xf0, 0x11, 0x00


	//----- nvinfo : EIATTR_MAXREG_COUNT
	.align		4
.L_665:
        /*004c*/ 	.byte	0x03, 0x1b
        /*004e*/ 	.short	0x00ff


	//----- nvinfo : EIATTR_MERCURY_ISA_VERSION
	.align		4
        /*0050*/ 	.byte	0x03, 0x5f
        /*0052*/ 	.short	0x0000


	//----- nvinfo : EIATTR_EXIT_INSTR_OFFSETS
	.align		4
        /*0054*/ 	.byte	0x04, 0x1c
        /*0056*/ 	.short	(.L_667 - .L_666)


	//   ....[0]....
.L_666:
        /*0058*/ 	.word	0x00000010


	//----- nvinfo : EIATTR_MAX_THREADS
	.align		4
.L_667:
        /*005c*/ 	.byte	0x04, 0x05
        /*005e*/ 	.short	(.L_669 - .L_668)
.L_668:
        /*0060*/ 	.word	0x00000080
        /*0064*/ 	.word	0x00000001
        /*0068*/ 	.word	0x00000001
.L_669:


//--------------------- .nv.info._ZN2at6native18elementwise_kernelILi128ELi4EZNS0_15gpu_kernel_implIZZZNS0_61_GLOBAL__N__b29612f4_23_ActivationMishKernel_cu_9e10b42f_310820mish_backward_kernelERNS_14TensorIteratorEENKUlvE_clEvENKUlvE0_clEvEUlffE_EEvRNS_18TensorIteratorBaseERKT_EUliE_EEviT1_ --------------------------
	.section	.nv.info._ZN2at6native18elementwise_kernelILi128ELi4EZNS0_15gpu_kernel_implIZZZNS0_61_GLOBAL__N__b29612f4_23_ActivationMishKernel_cu_9e10b42f_310820mish_backward_kernelERNS_14TensorIteratorEENKUlvE_clEvENKUlvE0_clEvEUlffE_EEvRNS_18TensorIteratorBaseERKT_EUliE_EEviT1_,"",@"SHT_CUDA_INFO"
	.sectionflags	@""
	.align	4


	//----- nvinfo : EIATTR_CUDA_API_VERSION
	.align		4
        /*0000*/ 	.byte	0x04, 0x37
        /*0002*/ 	.short	(.L_671 - .L_670)
.L_670:
        /*0004*/ 	.word	0x00000082


	//----- nvinfo : EIATTR_SW2861232_WAR
	.align		4
.L_671:
        /*0008*/ 	.byte	0x01, 0x35
	.zero		2


	//----- nvinfo : EIATTR_PARAM_CBANK
	.align		4
        /*000c*/ 	.byte	0x04, 0x0a
        /*000e*/ 	.short	(.L_673 - .L_672)
	.align		4
.L_672:
        /*0010*/ 	.word	index@(.nv.constant0._ZN2at6native18elementwise_kernelILi128ELi4EZNS0_15gpu_kernel_implIZZZNS0_61_GLOBAL__N__b29612f4_23_ActivationMishKernel_cu_9e10b42f_310820mish_backward_kernelERNS_14TensorIteratorEENKUlvE_clEvENKUlvE0_clEvEUlffE_EEvRNS_18TensorIteratorBaseERKT_EUliE_EEviT1_)
        /*0014*/ 	.short	0x0160
        /*0016*/ 	.short	0x0290


	//----- nvinfo : EIATTR_CBANK_PARAM_SIZE
	.align		4
.L_673:
        /*0018*/ 	.byte	0x03, 0x19
        /*001a*/ 	.short	0x0290


	//----- nvinfo : EIATTR_KPARAM_INFO
	.align		4
        /*001c*/ 	.byte	0x04, 0x17
        /*001e*/ 	.short	(.L_675 - .L_674)
.L_674:
        /*0020*/ 	.word	0x00000000
        /*0024*/ 	.short	0x0001
        /*0026*/ 	.short	0x0008
        /*0028*/ 	.byte	0x00, 0xf0, 0x21, 0x0a


	//----- nvinfo : EIATTR_KPARAM_INFO
	.align		4
.L_675:
        /*002c*/ 	.byte	0x04, 0x17
        /*002e*/ 	.short	(.L_677 - .L_676)
.L_676:
        /*0030*/ 	.word	0x00000000
        /*0034*/ 	.short	0x0000
        /*0036*/ 	.short	0x0000
        /*0038*/ 	.byte	0x00, 0xf0, 0x11, 0x00


	//----- nvinfo : EIATTR_MAXREG_COUNT
	.align		4
.L_677:
        /*003c*/ 	.byte	0x03, 0x1b
        /*003e*/ 	.short	0x0080


	//----- nvinfo : EIATTR_EXTERNS
	.align		4
        /*0040*/ 	.byte	0x04, 0x0f
        /*0042*/ 	.short	(.L_679 - .L_678)


	//   ....[0]....
	.align		4
.L_678:
        /*0044*/ 	.word	index@(__assertfail)


	//----- nvinfo : EIATTR_MERCURY_ISA_VERSION
	.align		4
.L_679:
        /*0048*/ 	.byte	0x03, 0x5f
        /*004a*/ 	.short	0x0000


	//----- nvinfo : EIATTR_SYSCALL_OFFSETS
	.align		4
        /*004c*/ 	.byte	0x04, 0x46
        /*004e*/ 	.short	(.L_681 - .L_680)


	//   ....[0]....
.L_680:
        /*0050*/ 	.word	0x00001df0


	//   ....[1]....
        /*0054*/ 	.word	0x00002bf0


	//   ....[2]....
        /*0058*/ 	.word	0x00003d10


	//   ....[3]....
        /*005c*/ 	.word	0x00005b60


	//   ....[4]....
        /*0060*/ 	.word	0x00006960


	//   ....[5]....
        /*0064*/ 	.word	0x00007a80


	//   ....[6]....
        /*0068*/ 	.word	0x000098a0


	//   ....[7]....
        /*006c*/ 	.word	0x0000a6a0


	//   ....[8]....
        /*0070*/ 	.word	0x0000b7c0


	//   ....[9]....
        /*0074*/ 	.word	0x0000d5f0


	//   ....[10]....
        /*0078*/ 	.word	0x0000e3f0


	//   ....[11]....
        /*007c*/ 	.word	0x0000f510


	//----- nvinfo : EIATTR_EXIT_INSTR_OFFSETS
	.align		4
.L_681:
        /*0080*/ 	.byte	0x04, 0x1c
        /*0082*/ 	.short	(.L_683 - .L_682)


	//   ....[0]....
.L_682:
        /*0084*/ 	.word	0x0000b860


	//   ....[1]....
        /*0088*/ 	.word	0x0000e800


	//   ....[2]....
        /*008c*/ 	.word	0x0000e840


	//   ....[3]....
        /*0090*/ 	.word	0x0000e8d0


	//   ....[4]....
        /*0094*/ 	.word	0x0000e900


	//   ....[5]....
        /*0098*/ 	.word	0x0000e930


	//   ....[6]....
        /*009c*/ 	.word	0x0000e9b0


	//   ....[7]....
        /*00a0*/ 	.word	0x0000e9e0


	//   ....[8]....
        /*00a4*/ 	.word	0x0000ea70


	//   ....[9]....
        /*00a8*/ 	.word	0x0000eab0


	//   ....[10]....
        /*00ac*/ 	.word	0x0000eaf0


	//   ....[11]....
        /*00b0*/ 	.word	0x0000ebb0


	//   ....[12]....
        /*00b4*/ 	.word	0x0000ec00


	//   ....[13]....
        /*00b8*/ 	.word	0x0000ed80


	//   ....[14]....
        /*00bc*/ 	.word	0x0000eed0


	//   ....[15]....
        /*00c0*/ 	.word	0x0000ef00


	//   ....[16]....
        /*00c4*/ 	.word	0x0000efb0


	//   ....[17]....
        /*00c8*/ 	.word	0x0000f120


	//   ....[18]....
        /*00cc*/ 	.word	0x0000f290


	//   ....[19]....
        /*00d0*/ 	.word	0x0000f3e0


	//   ....[20]....
        /*00d4*/ 	.word	0x0000f520


	//   ....[21]....
        /*00d8*/ 	.word	0x0000f550


	//   ....[22]....
        /*00dc*/ 	.word	0x0000f580


	//----- nvinfo : EIATTR_MAX_THREADS
	.align		4
.L_683:
        /*00e0*/ 	.byte	0x04, 0x05
        /*00e2*/ 	.short	(.L_685 - .L_684)
.L_684:
        /*00e4*/ 	.word	0x00000080
        /*00e8*/ 	.word	0x00000001
        /*00ec*/ 	.word	0x00000001


	//----- nvinfo : EIATTR_CRS_STACK_SIZE
	.align		4
.L_685:
        /*00f0*/ 	.byte	0x04, 0x1e
        /*00f2*/ 	.short	(.L_687 - .L_686)
.L_686:
        /*00f4*/ 	.word	0x00000000
.L_687:


//--------------------- .nv.info._ZN2at6native27unrolled_elementwise_kernelIZZZNS0_61_GLOBAL__N__b29612f4_23_ActivationMishKernel_cu_9e10b42f_310820mish_backward_kernelERNS_14TensorIteratorEENKUlvE_clEvENKUlvE0_clEvEUlffE_St5arrayIPcLm3EELi4E23TrivialOffsetCalculatorILi2EjESB_ILi1EjENS0_6memory12LoadWithCastILi2EEENSE_13StoreWithCastILi1EEEEEviT_T0_T2_T3_T4_T5_ --------------------------
	.section	.nv.info._ZN2at6native27unrolled_elementwise_kernelIZZZNS0_61_GLOBAL__N__b29612f4_23_ActivationMishKernel_cu_9e10b42f_310820mish_backward_kernelERNS_14TensorIteratorEENKUlvE_clEvENKUlvE0_clEvEUlffE_St5arrayIPcLm3EELi4E23TrivialOffsetCalculatorILi2EjESB_ILi1EjENS0_6memory12LoadWithCastILi2EEENSE_13StoreWithCastILi1EEEEEviT_T0_T2_T3_T4_T5_,"",@"SHT_CUDA_INFO"
	.sectionflags	@""
	.align	4


	//----- nvinfo : EIATTR_CUDA_API_VERSION
	.align		4
        /*0000*/ 	.byte	0x04, 0x37
        /*0002*/ 	.short	(.L_689 - .L_688)
.L_688:
        /*0004*/ 	.word	0x00000082


	//----- nvinfo : EIATTR_SW2861232_WAR
	.align		4
.L_689:
        /*0008*/ 	.byte	0x01, 0x35
	.zero		2


	//----- nvinfo : EIATTR_PARAM_CBANK
	.align		4
        /*000c*/ 	.byte	0x04, 0x0a
        /*000e*/ 	.short	(.L_691 - .L_690)
	.align		4
.L_690:
        /*0010*/ 	.word	index@(.nv.constant0._ZN2at6native27unrolled_elementwise_kernelIZZZNS0_61_GLOBAL__N__b29612f4_23_ActivationMishKernel_cu_9e10b42f_310820mish_backward_kernelERNS_14TensorIteratorEENKUlvE_clEvENKUlvE0_clEvEUlffE_St5arrayIPcLm3EELi4E23TrivialOffsetCalculatorILi2EjESB_ILi1EjENS0_6memory12LoadWithCastILi2EEENSE_13StoreWithCastILi1EEEEEviT_T0_T2_T3_T4_T5_)
        /*0014*/ 	.short	0x0160
        /*0016*/ 	.short	0x0038


	//----- nvinfo : EIATTR_CBANK_PARAM_SIZE
	.align		4
.L_691:
        /*0018*/ 	.byte	0x03, 0x19
        /*001a*/ 	.short	0x0038


	//----- nvinfo : EIATTR_KPARAM_INFO
	.align		4
        /*001c*/ 	.byte	0x04, 0x17
        /*001e*/ 	.short	(.L_693 - .L_692)
.L_692:
        /*0020*/ 	.word	0x00000000
        /*0024*/ 	.short	0x0006
        /*0026*/ 	.short	0x0030
        /*0028*/ 	.byte	0x00, 0xf0, 0x21, 0x00


	//----- nvinfo : EIATTR_KPARAM_INFO
	.align		4
.L_693:
        /*002c*/ 	.byte	0x04, 0x17
        /*002e*/ 	.short	(.L_695 - .L_694)
.L_694:
        /*0030*/ 	.word	0x00000000
        /*0034*/ 	.short	0x0005
        /*0036*/ 	.short	0x0024
        /*0038*/ 	.byte	0x00, 0xf0, 0x31, 0x00


	//----- nvinfo : EIATTR_KPARAM_INFO
	.align		4
.L_695:
        /*003c*/ 	.byte	0x04, 0x17
        /*003e*/ 	.short	(.L_697 - .L_696)
.L_696:
        /*0040*/ 	.word	0x00000000
        /*0044*/ 	.short	0x0004
        /*0046*/ 	.short	0x0021
        /*0048*/ 	.byte	0x00, 0xf0, 0x05, 0x00


	//----- nvinfo : EIATTR_KPARAM_INFO
	.align		4
.L_697:
        /*004c*/ 	.byte	0x04, 0x17
        /*004e*/ 	.short	(.L_699 - .L_698)
.L_698:
        /*0050*/ 	.word	0x00000000
        /*0054*/ 	.short	0x0003
        /*0056*/ 	.short	0x0020
        /*0058*/ 	.byte	0x00, 0xf0, 0x05, 0x00


	//----- nvinfo : EIATTR_KPARAM_INFO
	.align		4
.L_699:
        /*005c*/ 	.byte	0x04, 0x17
        /*005e*/ 	.short	(.L_701 - .L_700)
.L_700:
        /*0060*/ 	.word	0x00000000
        /*0064*/ 	.short	0x0002
        /*0066*/ 	.short	0x0008
        /*0068*/ 	.byte	0x00, 0xf0, 0x61, 0x00


	//----- nvinfo : EIATTR_KPARAM_INFO
	.align		4
.L_701:
        /*006c*/ 	.byte	0x04, 0x17
        /*006e*/ 	.short	(.L_703 - .L_702)
.L_702:
        /*0070*/ 	.word	0x00000000
        /*0074*/ 	.short	0x0001
        /*0076*/ 	.short	0x0004
        /*0078*/ 	.byte	0x00, 0xf0, 0x05, 0x00


	//----- nvinfo : EIATTR_KPARAM_INFO
	.align		4
.L_703:
        /*007c*/ 	.byte	0x04, 0x17
        /*007e*/ 	.short	(.L_705 - .L_704)
.L_704:
        /*0080*/ 	.word	0x00000000
        /*0084*/ 	.short	0x0000
        /*0086*/ 	.short	0x0000
        /*0088*/ 	.byte	0x00, 0xf0, 0x11, 0x00


	//----- nvinfo : EIATTR_MAXREG_COUNT
	.align		4
.L_705:
        /*008c*/ 	.byte	0x03, 0x1b
        /*008e*/ 	.short	0x00ff


	//----- nvinfo : EIATTR_EXTERNS
	.align		4
        /*0090*/ 	.byte	0x04, 0x0f
        /*0092*/ 	.short	(.L_707 - .L_706)


	//   ....[0]....
	.align		4
.L_706:
        /*0094*/ 	.word	index@(__assertfail)


	//----- nvinfo : EIATTR_MERCURY_ISA_VERSION
	.align		4
.L_707:
        /*0098*/ 	.byte	0x03, 0x5f
        /*009a*/ 	.short	0x0000


	//----- nvinfo : EIATTR_SYSCALL_OFFSETS
	.align		4
        /*009c*/ 	.byte	0x04, 0x46
        /*009e*/ 	.short	(.L_709 - .L_708)


	//   ....[0]....
.L_708:
        /*00a0*/ 	.word	0x00000e60


	//   ....[1]....
        /*00a4*/ 	.word	0x00001c60


	//   ....[2]....
        /*00a8*/ 	.word	0x00002ae0


	//   ....[3]....
        /*00ac*/ 	.word	0x000038e0


	//   ....[4]....
        /*00b0*/ 	.word	0x00004760


	//   ....[5]....
        /*00b4*/ 	.word	0x00005560


	//   ....[6]....
        /*00b8*/ 	.word	0x000063d0


	//   ....[7]....
        /*00bc*/ 	.word	0x000071a0


	//   ....[8]....
        /*00c0*/ 	.word	0x00008d60


	//   ....[9]....
        /*00c4*/ 	.word	0x00009c70


	//   ....[10]....
        /*00c8*/ 	.word	0x0000ab40


	//   ....[11]....
        /*00cc*/ 	.word	0x0000ba10


	//----- nvinfo : EIATTR_EXIT_INSTR_OFFSETS
	.align		4
.L_709:
        /*00d0*/ 	.byte	0x04, 0x1c
        /*00d2*/ 	.short	(.L_711 - .L_710)


	//   ....[0]....
.L_710:
        /*00d4*/ 	.word	0x0000abe0


	//   ....[1]....
        /*00d8*/ 	.word	0x0000ad00


	//   ....[2]....
        /*00dc*/ 	.word	0x0000ad40


	//   ....[3]....
        /*00e0*/ 	.word	0x0000add0


	//   ....[4]....
        /*00e4*/ 	.word	0x0000ae00


	//   ....[5]....
        /*00e8*/ 	.word	0x0000ae30


	//   ....[6]....
        /*00ec*/ 	.word	0x0000aeb0


	//   ....[7]....
        /*00f0*/ 	.word	0x0000aee0


	//   ....[8]....
        /*00f4*/ 	.word	0x0000af70


	//   ....[9]....
        /*00f8*/ 	.word	0x0000afb0


	//   ....[10]....
        /*00fc*/ 	.word	0x0000aff0


	//   ....[11]....
        /*0100*/ 	.word	0x0000b0b0


	//   ....[12]....
        /*0104*/ 	.word	0x0000b100


	//   ....[13]....
        /*0108*/ 	.word	0x0000b280


	//   ....[14]....
        /*010c*/ 	.word	0x0000b3d0


	//   ....[15]....
        /*0110*/ 	.word	0x0000b400


	//   ....[16]....
        /*0114*/ 	.word	0x0000b4b0


	//   ....[17]....
        /*0118*/ 	.word	0x0000b620


	//   ....[18]....
        /*011c*/ 	.word	0x0000b790


	//   ....[19]....
        /*0120*/ 	.word	0x0000b8e0


	//   ....[20]....
        /*0124*/ 	.word	0x0000ba20


	//   ....[21]....
        /*0128*/ 	.word	0x0000ba50


	//   ....[22]....
        /*012c*/ 	.word	0x0000ba80


	//----- nvinfo : EIATTR_MAX_THREADS
	.align		4
.L_711:
        /*0130*/ 	.byte	0x04, 0x05
        /*0132*/ 	.short	(.L_713 - .L_712)
.L_712:
        /*0134*/ 	.word	0x00000080
        /*0138*/ 	.word	0x00000001
        /*013c*/ 	.word	0x00000001


	//----- nvinfo : EIATTR_CRS_STACK_SIZE
	.align		4
.L_713:
        /*0140*/ 	.byte	0x04, 0x1e
        /*0142*/ 	.short	(.L_715 - .L_714)
.L_714:
        /*0144*/ 	.word	0x00000000
.L_715:


//--------------------- .nv.info._ZN2at6native18elementwise_kernelILi128ELi2EZNS0_22gpu_kernel_impl_nocastIZZZNS0_61_GLOBAL__N__b29612f4_23_ActivationMishKernel_cu_9e10b42f_310820mish_backward_kernelERNS_14TensorIteratorEENKUlvE_clEvENKUlvE0_clEvEUlffE_EEvRNS_18TensorIteratorBaseERKT_EUliE_EEviT1_ --------------------------
	.section	.nv.info._ZN2at6native18elementwise_kernelILi128ELi2EZNS0_22gpu_kernel_impl_nocastIZZZNS0_61_GLOBAL__N__b29612f4_23_ActivationMishKernel_cu_9e10b42f_310820mish_backward_kernelERNS_14TensorIteratorEENKUlvE_clEvENKUlvE0_clEvEUlffE_EEvRNS_18TensorIteratorBaseERKT_EUliE_EEviT1_,"",@"SHT_CUDA_INFO"
	.sectionflags	@""
	.align	4


	//----- nvinfo : EIATTR_CUDA_API_VERSION
	.align		4
        /*0000*/ 	.byte	0x04, 0x37
        /*0002*/ 	.short	(.L_717 - .L_716)
.L_716:
        /*0004*/ 	.word	0x00000082


	//----- nvinfo : EIATTR_SW2861232_WAR
	.align		4
.L_717:
        /*0008*/ 	.byte	0x01, 0x35
	.zero		2


	//----- nvinfo : EIATTR_PARAM_CBANK
	.align		4
        /*000c*/ 	.byte	0x04, 0x0a
        /*000e*/ 	.short	(.L_719 - .L_718)
	.align		4
.L_718:
        /*0010*/ 	.word	index@(.nv.constant0._ZN2at6native18elementwise_kernelILi128ELi2EZNS0_22gpu_kernel_impl_nocastIZZZNS0_61_GLOBAL__N__b29612f4_23_ActivationMishKernel_cu_9e10b42f_310820mish_backward_kernelERNS_14TensorIteratorEENKUlvE_clEvENKUlvE0_clEvEUlffE_EEvRNS_18TensorIteratorBaseERKT_EUliE_EEviT1_)
        /*0014*/ 	.short	0x0160
        /*0016*/ 	.short	0x0290


	//----- nvinfo : EIATTR_CBANK_PARAM_SIZE
	.align		4
.L_719:
        /*0018*/ 	.byte	0x03, 0x19
        /*001a*/ 	.short	0x0290


	//----- nvinfo : EIATTR_KPARAM_INFO
	.align		4
        /*001c*/ 	.byte	0x04, 0x17
        /*001e*/ 	.short	(.L_721 - .L_720)
.L_720:
        /*0020*/ 	.word	0x00000000
        /*0024*/ 	.short	0x0001
        /*0026*/ 	.short	0x0008
        /*0028*/ 	.byte	0x00, 0xf0, 0x21, 0x0a


	//----- nvinfo : EIATTR_KPARAM_INFO
	.align		4
.L_721:
        /*002c*/ 	.byte	0x04, 0x17
        /*002e*/ 	.short	(.L_723 - .L_722)
.L_722:
        /*0030*/ 	.word	0x00000000
        /*0034*/ 	.short	0x0000
        /*0036*/ 	.short	0x0000
        /*0038*/ 	.byte	0x00, 0xf0, 0x11, 0x00


	//----- nvinfo : EIATTR_MAXREG_COUNT
	.align		4
.L_723:
        /*003c*/ 	.byte	0x03, 0x1b
        /*003e*/ 	.short	0x0080


	//----- nvinfo : EIATTR_MERCURY_ISA_VERSION
	.align		4
        /*0040*/ 	.byte	0x03, 0x5f
        /*0042*/ 	.short	0x0000


	//----- nvinfo : EIATTR_EXIT_INSTR_OFFSETS
	.align		4
        /*0044*/ 	.byte	0x04, 0x1c
        /*0046*/ 	.short	(.L_725 - .L_724)


	//   ....[0]....
.L_724:
        /*0048*/ 	.word	0x000013f0


	//   ....[1]....
        /*004c*/ 	.word	0x00002700


	//----- nvinfo : EIATTR_MAX_THREADS
	.align		4
.L_725:
        /*0050*/ 	.byte	0x04, 0x05
        /*0052*/ 	.short	(.L_727 - .L_726)
.L_726:
        /*0054*/ 	.word	0x00000080
        /*0058*/ 	.word	0x00000001
        /*005c*/ 	.word	0x00000001


	//----- nvinfo : EIATTR_CRS_STACK_SIZE
	.align		4
.L_727:
        /*0060*/ 	.byte	0x04, 0x1e
        /*0062*/ 	.short	(.L_729 - .L_728)
.L_728:
        /*0064*/ 	.word	0x00000000
.L_729:


//--------------------- .nv.info._ZN2at6native27unrolled_elementwise_kernelIZZZNS0_61_GLOBAL__N__b29612f4_23_ActivationMishKernel_cu_9e10b42f_310820mish_backward_kernelERNS_14TensorIteratorEENKUlvE_clEvENKUlvE0_clEvEUlffE_St5arrayIPcLm3EELi4E23TrivialOffsetCalculatorILi2EjESB_ILi1EjENS0_6memory15LoadWithoutCastENSE_16StoreWithoutCastEEEviT_T0_T2_T3_T4_T5_ --------------------------
	.section	.nv.info._ZN2at6native27unrolled_elementwise_kernelIZZZNS0_61_GLOBAL__N__b29612f4_23_ActivationMishKernel_cu_9e10b42f_310820mish_backward_kernelERNS_14TensorIteratorEENKUlvE_clEvENKUlvE0_clEvEUlffE_St5arrayIPcLm3EELi4E23TrivialOffsetCalculatorILi2EjESB_ILi1EjENS0_6memory15LoadWithoutCastENSE_16StoreWithoutCastEEEviT_T0_T2_T3_T4_T5_,"",@"SHT_CUDA_INFO"
	.sectionflags	@""
	.align	4


	//----- nvinfo : EIATTR_CUDA_API_VERSION
	.align		4
        /*0000*/ 	.byte	0x04, 0x37
        /*0002*/ 	.short	(.L_731 - .L_730)
.L_730:
        /*0004*/ 	.word	0x00000082


	//----- nvinfo : EIATTR_SW2861232_WAR
	.align		4
.L_731:
        /*0008*/ 	.byte	0x01, 0x35
	.zero		2


	//----- nvinfo : EIATTR_PARAM_CBANK
	.align		4
        /*000c*/ 	.byte	0x04, 0x0a
        /*000e*/ 	.short	(.L_733 - .L_732)
	.align		4
.L_732:
        /*0010*/ 	.word	index@(.nv.constant0._ZN2at6native27unrolled_elementwise_kernelIZZZNS0_61_GLOBAL__N__b29612f4_23_ActivationMishKernel_cu_9e10b42f_310820mish_backward_kernelERNS_14TensorIteratorEENKUlvE_clEvENKUlvE0_clEvEUlffE_St5arrayIPcLm3EELi4E23TrivialOffsetCalculatorILi2EjESB_ILi1EjENS0_6memory15LoadWithoutCastENSE_16StoreWithoutCastEEEviT_T0_T2_T3_T4_T5_)
        /*0014*/ 	.short	0x0160
        /*0016*/ 	.short	0x0024


	//----- nvinfo : EIATTR_CBANK_PARAM_SIZE
	.align		4
.L_733:
        /*0018*/ 	.byte	0x03, 0x19
        /*001a*/ 	.short	0x0024


	//----- nvinfo : EIATTR_KPARAM_INFO
	.align		4
        /*001c*/ 	.byte	0x04, 0x17
        /*001e*/ 	.short	(.L_735 - .L_734)
.L_734:
        /*0020*/ 	.word	0x00000000
        /*0024*/ 	.short	0x0006
        /*0026*/ 	.short	0x0023
        /*0028*/ 	.byte	0x00, 0xf0, 0x05, 0x00


	//----- nvinfo : EIATTR_KPARAM_INFO
	.align		4
.L_735:
        /*002c*/ 	.byte	0x04, 0x17
        /*002e*/ 	.short	(.L_737 - .L_736)
.L_736:
        /*0030*/ 	.word	0x00000000
        /*0034*/ 	.short	0x0005
        /*0036*/ 	.short	0x0022
        /*0038*/ 	.byte	0x00, 0xf0, 0x05, 0x00


	//----- nvinfo : EIATTR_KPARAM_INFO
	.align		4
.L_737:
        /*003c*/ 	.byte	0x04, 0x17
        /*003e*/ 	.short	(.L_739 - .L_738)
.L_738:
        /*0040*/ 	.word	0x00000000
        /*0044*/ 	.short	0x0004
        /*0046*/ 	.short	0x0021
        /*0048*/ 	.byte	0x00, 0xf0, 0x05, 0x00


	//----- nvinfo : EIATTR_KPARAM_INFO
	.align		4
.L_739:
        /*004c*/ 	.byte	0x04, 0x17
        /*004e*/ 	.short	(.L_741 - .L_740)
.L_740:
        /*0050*/ 	.word	0x00000000
        /*0054*/ 	.short	0x0003
        /*0056*/ 	.short	0x0020
        /*0058*/ 	.byte	0x00, 0xf0, 0x05, 0x00


	//----- nvinfo : EIATTR_KPARAM_INFO
	.align		4
.L_741:
        /*005c*/ 	.byte	0x04, 0x17
        /*005e*/ 	.short	(.L_743 - .L_742)
.L_742:
        /*0060*/ 	.word	0x00000000
        /*0064*/ 	.short	0x0002
        /*0066*/ 	.short	0x0008
        /*0068*/ 	.byte	0x00, 0xf0, 0x61, 0x00


	//----- nvinfo : EIATTR_KPARAM_INFO
	.align		4
.L_743:
        /*006c*/ 	.byte	0x04, 0x17
        /*006e*/ 	.short	(.L_745 - .L_744)
.L_744:
        /*0070*/ 	.word	0x00000000
        /*0074*/ 	.short	0x0001
        /*0076*/ 	.short	0x0004
        /*0078*/ 	.byte	0x00, 0xf0, 0x05, 0x00


	//----- nvinfo : EIATTR_KPARAM_INFO
	.align		4
.L_745:
        /*007c*/ 	.byte	0x04, 0x17
        /*007e*/ 	.short	(.L_747 - .L_746)
.L_746:
        /*0080*/ 	.word	0x00000000
        /*0084*/ 	.short	0x0000
        /*0086*/ 	.short	0x0000
        /*0088*/ 	.byte	0x00, 0xf0, 0x11, 0x00


	//----- nvinfo : EIATTR_MAXREG_COUNT
	.align		4
.L_747:
        /*008c*/ 	.byte	0x03, 0x1b
        /*008e*/ 	.short	0x00ff


	//----- nvinfo : EIATTR_MERCURY_ISA_VERSION
	.align		4
        /*0090*/ 	.byte	0x03, 0x5f
        /*0092*/ 	.short	0x0000


	//----- nvinfo : EIATTR_EXIT_INSTR_OFFSETS
	.align		4
        /*0094*/ 	.byte	0x04, 0x1c
        /*0096*/ 	.short	(.L_749 - .L_748)


	//   ....[0]....
.L_748:
        /*0098*/ 	.word	0x00001000


	//   ....[1]....
        /*009c*/ 	.word	0x00001050


	//----- nvinfo : EIATTR_MAX_THREADS
	.align		4
.L_749:
        /*00a0*/ 	.byte	0x04, 0x05
        /*00a2*/ 	.short	(.L_751 - .L_750)
.L_750:
        /*00a4*/ 	.word	0x00000080
        /*00a8*/ 	.word	0x00000001
        /*00ac*/ 	.word	0x00000001


	//----- nvinfo : EIATTR_CRS_STACK_SIZE
	.align		4
.L_751:
        /*00b0*/ 	.byte	0x04, 0x1e
        /*00b2*/ 	.short	(.L_753 - .L_752)
.L_752:
        /*00b4*/ 	.word	0x00000000
.L_753:


//--------------------- .nv.info._ZN2at6native29vectorized_elementwise_kernelILi2EZZZNS0_61_GLOBAL__N__b29612f4_23_ActivationMishKernel_cu_9e10b42f_310820mish_backward_kernelERNS_14TensorIteratorEENKUlvE_clEvENKUlvE0_clEvEUlffE_St5arrayIPcLm3EEEEviT0_T1_ --------------------------
	.section	.nv.info._ZN2at6native29vectorized_elementwise_kernelILi2EZZZNS0_61_GLOBAL__N__b29612f4_23_ActivationMishKernel_cu_9e10b42f_310820mish_backward_kernelERNS_14TensorIteratorEENKUlvE_clEvENKUlvE0_clEvEUlffE_St5arrayIPcLm3EEEEviT0_T1_,"",@"SHT_CUDA_INFO"
	.sectionflags	@""
	.align	4


	//----- nvinfo : EIATTR_CUDA_API_VERSION
	.align		4
        /*0000*/ 	.byte	0x04, 0x37
        /*0002*/ 	.short	(.L_755 - .L_754)
.L_754:
        /*0004*/ 	.word	0x00000082


	//----- nvinfo : EIATTR_SW2861232_WAR
	.align		4
.L_755:
        /*0008*/ 	.byte	0x01, 0x35
	.zero		2


	//----- nvinfo : EIATTR_PARAM_CBANK
	.align		4
        /*000c*/ 	.byte	0x04, 0x0a
        /*000e*/ 	.short	(.L_757 - .L_756)
	.align		4
.L_756:
        /*0010*/ 	.word	index@(.nv.constant0._ZN2at6native29vectorized_elementwise_kernelILi2EZZZNS0_61_GLOBAL__N__b29612f4_23_ActivationMishKernel_cu_9e10b42f_310820mish_backward_kernelERNS_14TensorIteratorEENKUlvE_clEvENKUlvE0_clEvEUlffE_St5arrayIPcLm3EEEEviT0_T1_)
        /*0014*/ 	.short	0x0160
        /*0016*/ 	.short	0x0020


	//----- nvinfo : EIATTR_CBANK_PARAM_SIZE
	.align		4
.L_757:
        /*0018*/ 	.byte	0x03, 0x19
        /*001a*/ 	.short	0x0020


	//----- nvinfo : EIATTR_KPARAM_INFO
	.align		4
        /*001c*/ 	.byte	0x04, 0x17
        /*001e*/ 	.short	(.L_759 - .L_758)
.L_758:
        /*0020*/ 	.word	0x00000000
        /*0024*/ 	.short	0x0002
        /*0026*/ 	.short	0x0008
        /*0028*/ 	.byte	0x00, 0xf0, 0x61, 0x00


	//----- nvinfo : EIATTR_KPARAM_INFO
	.align		4
.L_759:
        /*002c*/ 	.byte	0x04, 0x17
        /*002e*/ 	.short	(.L_761 - .L_760)
.L_760:
        /*0030*/ 	.word	0x00000000
        /*0034*/ 	.short	0x0001
        /*0036*/ 	.short	0x0004
        /*0038*/ 	.byte	0x00, 0xf0, 0x05, 0x00


	//----- nvinfo : EIATTR_KPARAM_INFO
	.align		4
.L_761:
        /*003c*/ 	.byte	0x04, 0x17
        /*003e*/ 	.short	(.L_763 - .L_762)
.L_762:
        /*0040*/ 	.word	0x00000000
        /*0044*/ 	.short	0x0000
        /*0046*/ 	.short	0x0000
        /*0048*/ 	.byte	0x00, 0xf0, 0x11, 0x00


	//----- nvinfo : EIATTR_MAXREG_COUNT
	.align		4
.L_763:
        /*004c*/ 	.byte	0x03, 0x1b
        /*004e*/ 	.short	0x00ff


	//----- nvinfo : EIATTR_MERCURY_ISA_VERSION
	.align		4
        /*0050*/ 	.byte	0x03, 0x5f
        /*0052*/ 	.short	0x0000


	//----- nvinfo : EIATTR_EXIT_INSTR_OFFSETS
	.align		4
        /*0054*/ 	.byte	0x04, 0x1c
        /*0056*/ 	.short	(.L_765 - .L_764)


	//   ....[0]....
.L_764:
        /*0058*/ 	.word	0x000015d0


	//   ....[1]....
        /*005c*/ 	.word	0x00003560


	//   ....[2]....
        /*0060*/ 	.word	0x000035b0


	//----- nvinfo : EIATTR_MAX_THREADS
	.align		4
.L_765:
        /*0064*/ 	.byte	0x04, 0x05
        /*0066*/ 	.short	(.L_767 - .L_766)
.L_766:
        /*0068*/ 	.word	0x00000080
        /*006c*/ 	.word	0x00000001
        /*0070*/ 	.word	0x00000001


	//----- nvinfo : EIATTR_CRS_STACK_SIZE
	.align		4
.L_767:
        /*0074*/ 	.byte	0x04, 0x1e
        /*0076*/ 	.short	(.L_769 - .L_768)
.L_768:
        /*0078*/ 	.word	0x00000000
.L_769:


//--------------------- .nv.info._ZN2at6native29vectorized_elementwise_kernelILi4EZZZNS0_61_GLOBAL__N__b29612f4_23_ActivationMishKernel_cu_9e10b42f_310820mish_backward_kernelERNS_14TensorIteratorEENKUlvE_clEvENKUlvE0_clEvEUlffE_St5arrayIPcLm3EEEEviT0_T1_ --------------------------
	.section	.nv.info._ZN2at6native29vectorized_elementwise_kernelILi4EZZZNS0_61_GLOBAL__N__b29612f4_23_ActivationMishKernel_cu_9e10b42f_310820mish_backward_kernelERNS_14TensorIteratorEENKUlvE_clEvENKUlvE0_clEvEUlffE_St5arrayIPcLm3EEEEviT0_T1_,"",@"SHT_CUDA_INFO"
	.sectionflags	@""
	.align	4


	//----- nvinfo : EIATTR_CUDA_API_VERSION
	.align		4
        /*0000*/ 	.byte	0x04, 0x37
        /*0002*/ 	.short	(.L_771 - .L_770)
.L_770:
        /*0004*/ 	.word	0x00000082


	//----- nvinfo : EIATTR_SW2861232_WAR
	.align		4
.L_771:
        /*0008*/ 	.byte	0x01, 0x35
	.zero		2


	//----- nvinfo : EIATTR_PARAM_CBANK
	.align		4
        /*000c*/ 	.byte	0x04, 0x0a
        /*000e*/ 	.short	(.L_773 - .L_772)
	.align		4
.L_772:
        /*0010*/ 	.word	index@(.nv.constant0._ZN2at6native29vectorized_elementwise_kernelILi4EZZZNS0_61_GLOBAL__N__b29612f4_23_ActivationMishKernel_cu_9e10b42f_310820mish_backward_kernelERNS_14TensorIteratorEENKUlvE_clEvENKUlvE0_clEvEUlffE_St5arrayIPcLm3EEEEviT0_T1_)
        /*0014*/ 	.short	0x0160
        /*0016*/ 	.short	0x0020


	//----- nvinfo : EIATTR_CBANK_PARAM_SIZE
	.align		4
.L_773:
        /*0018*/ 	.byte	0x03, 0x19
        /*001a*/ 	.short	0x0020


	//----- nvinfo : EIATTR_KPARAM_INFO
	.align		4
        /*001c*/ 	.byte	0x04, 0x17
        /*001e*/ 	.short	(.L_775 - .L_774)
.L_774:
        /*0020*/ 	.word	0x00000000
        /*0024*/ 	.short	0x0002
        /*0026*/ 	.short	0x0008
        /*0028*/ 	.byte	0x00, 0xf0, 0x61, 0x00


	//----- nvinfo : EIATTR_KPARAM_INFO
	.align		4
.L_775:
        /*002c*/ 	.byte	0x04, 0x17
        /*002e*/ 	.short	(.L_777 - .L_776)
.L_776:
        /*0030*/ 	.word	0x00000000
        /*0034*/ 	.short	0x0001
        /*0036*/ 	.short	0x0004
        /*0038*/ 	.byte	0x00, 0xf0, 0x05, 0x00


	//----- nvinfo : EIATTR_KPARAM_INFO
	.align		4
.L_777:
        /*003c*/ 	.byte	0x04, 0x17
        /*003e*/ 	.short	(.L_779 - .L_778)
.L_778:
        /*0040*/ 	.word	0x00000000
        /*0044*/ 	.short	0x0000
        /*0046*/ 	.short	0x0000
        /*0048*/ 	.byte	0x00, 0xf0, 0x11, 0x00


	//----- nvinfo : EIATTR_MAXREG_COUNT
	.align		4
.L_779:
        /*004c*/ 	.byte	0x03, 0x1b
        /*004e*/ 	.short	0x00ff


	//----- nvinfo : EIATTR_MERCURY_ISA_VERSION
	.align		4
        /*0050*/ 	.byte	0x03, 0x5f
        /*0052*/ 	.short	0x0000


	//----- nvinfo : EIATTR_EXIT_INSTR_OFFSETS
	.align		4
        /*0054*/ 	.byte	0x04, 0x1c
        /*0056*/ 	.short	(.L_781 - .L_780)


	//   ....[0]....
.L_780:
        /*0058*/ 	.word	0x00001570


	//   ....[1]....
        /*005c*/ 	.word	0x00003500


	//   ....[2]....
        /*0060*/ 	.word	0x00003550


	//----- nvinfo : EIATTR_MAX_THREADS
	.align		4
.L_781:
        /*0064*/ 	.byte	0x04, 0x05
        /*0066*/ 	.short	(.L_783 - .L_782)
.L_782:
        /*0068*/ 	.word	0x00000080
        /*006c*/ 	.word	0x00000001
        /*0070*/ 	.word	0x00000001


	//----- nvinfo : EIATTR_CRS_STACK_SIZE
	.align		4
.L_783:
        /*0074*/ 	.byte	0x04, 0x1e
        /*0076*/ 	.short	(.L_785 - .L_784)
.L_784:
        /*0078*/ 	.word	0x00000000
.L_785:


//--------------------- .nv.info._ZN2at6native29vectorized_elementwise_kernelILi8EZZZNS0_61_GLOBAL__N__b29612f4_23_ActivationMishKernel_cu_9e10b42f_310820mish_backward_kernelERNS_14TensorIteratorEENKUlvE_clEvENKUlvE0_clEvEUlffE_St5arrayIPcLm3EEEEviT0_T1_ --------------------------
	.section	.nv.info._ZN2at6native29vectorized_elementwise_kernelILi8EZZZNS0_61_GLOBAL__N__b29612f4_23_ActivationMishKernel_cu_9e10b42f_310820mish_backward_kernelERNS_14TensorIteratorEENKUlvE_clEvENKUlvE0_clEvEUlffE_St5arrayIPcLm3EEEEviT0_T1_,"",@"SHT_CUDA_INFO"
	.sectionflags	@""
	.align	4


	//----- nvinfo : EIATTR_CUDA_API_VERSION
	.align		4
        /*0000*/ 	.byte	0x04, 0x37
        /*0002*/ 	.short	(.L_787 - .L_786)
.L_786:
        /*0004*/ 	.word	0x00000082


	//----- nvinfo : EIATTR_SW2861232_WAR
	.align		4
.L_787:
        /*0008*/ 	.byte	0x01, 0x35
	.zero		2


	//----- nvinfo : EIATTR_PARAM_CBANK
	.align		4
        /*000c*/ 	.byte	0x04, 0x0a
        /*000e*/ 	.short	(.L_789 - .L_788)
	.align		4
.L_788:
        /*0010*/ 	.word	index@(.nv.constant0._ZN2at6native29vectorized_elementwise_kernelILi8EZZZNS0_61_GLOBAL__N__b29612f4_23_ActivationMishKernel_cu_9e10b42f_310820mish_backward_kernelERNS_14TensorIteratorEENKUlvE_clEvENKUlvE0_clEvEUlffE_St5arrayIPcLm3EEEEviT0_T1_)
        /*0014*/ 	.short	0x0160
        /*0016*/ 	.short	0x0020


	//----- nvinfo : EIATTR_CBANK_PARAM_SIZE
	.align		4
.L_789:
        /*0018*/ 	.byte	0x03, 0x19
        /*001a*/ 	.short	0x0020


	//----- nvinfo : EIATTR_KPARAM_INFO
	.align		4
        /*001c*/ 	.byte	0x04, 0x17
        /*001e*/ 	.short	(.L_791 - .L_790)
.L_790:
        /*0020*/ 	.word	0x00000000
        /*0024*/ 	.short	0x0002
        /*0026*/ 	.short	0x0008
        /*0028*/ 	.byte	0x00, 0xf0, 0x61, 0x00


	//----- nvinfo : EIATTR_KPARAM_INFO
	.align		4
.L_791:
        /*002c*/ 	.byte	0x04, 0x17
        /*002e*/ 	.short	(.L_793 - .L_792)
.L_792:
        /*0030*/ 	.word	0x00000000
        /*0034*/ 	.short	0x0001
        /*0036*/ 	.short	0x0004
        /*0038*/ 	.byte	0x00, 0xf0, 0x05, 0x00


	//----- nvinfo : EIATTR_KPARAM_INFO
	.align		4
.L_793:
        /*003c*/ 	.byte	0x04, 0x17
        /*003e*/ 	.short	(.L_795 - .L_794)
.L_794:
        /*0040*/ 	.word	0x00000000
        /*0044*/ 	.short	0x0000
        /*0046*/ 	.short	0x0000
        /*0048*/ 	.byte	0x00, 0xf0, 0x11, 0x00


	//----- nvinfo : EIATTR_MAXREG_COUNT
	.align		4
.L_795:
        /*004c*/ 	.byte	0x03, 0x1b
        /*004e*/ 	.short	0x00ff


	//----- nvinfo : EIATTR_MERCURY_ISA_VERSION
	.align		4
        /*0050*/ 	.byte	0x03, 0x5f
        /*0052*/ 	.short	0x0000


	//----- nvinfo : EIATTR_EXIT_INSTR_OFFSETS
	.align		4
        /*0054*/ 	.byte	0x04, 0x1c
        /*0056*/ 	.short	(.L_797 - .L_796)


	//   ....[0]....
.L_796:
        /*0058*/ 	.word	0x00000010


	//----- nvinfo : EIATTR_MAX_THREADS
	.align		4
.L_797:
        /*005c*/ 	.byte	0x04, 0x05
        /*005e*/ 	.short	(.L_799 - .L_798)
.L_798:
        /*0060*/ 	.word	0x00000080
        /*0064*/ 	.word	0x00000001
        /*0068*/ 	.word	0x00000001
.L_799:


//--------------------- .nv.info._ZN2at6native18elementwise_kernelILi128ELi4EZNS0_15gpu_kernel_implIZZZNS0_61_GLOBAL__N__b29612f4_23_ActivationMishKernel_cu_9e10b42f_310820mish_backward_kernelERNS_14TensorIteratorEENKUlvE_clEvENKUlvE_clEvEUlddE_EEvRNS_18TensorIteratorBaseERKT_EUliE_EEviT1_ --------------------------
	.section	.nv.info._ZN2at6native18elementwise_kernelILi128ELi4EZNS0_15gpu_kernel_implIZZZNS0_61_GLOBAL__N__b29612f4_23_ActivationMishKernel_cu_9e10b42f_310820mish_backward_kernelERNS_14TensorIteratorEENKUlvE_clEvENKUlvE_clEvEUlddE_EEvRNS_18TensorIteratorBaseERKT_EUliE_EEviT1_,"",@"SHT_CUDA_INFO"
	.sectionflags	@""
	.align	4


	//----- nvinfo : EIATTR_CUDA_API_VERSION
	.align		4
        /*0000*/ 	.byte	0x04, 0x37
        /*0002*/ 	.short	(.L_801 - .L_800)
.L_800:
        /*0004*/ 	.word	0x00000082


	//----- nvinfo : EIATTR_SW2861232_WAR
	.align		4
.L_801:
        /*0008*/ 	.byte	0x01, 0x35
	.zero		2


	//----- nvinfo : EIATTR_PARAM_CBANK
	.align		4
        /*000c*/ 	.byte	0x04, 0x0a
        /*000e*/ 	.short	(.L_803 - .L_802)
	.align		4
.L_802:
        /*0010*/ 	.word	index@(.nv.constant0._ZN2at6native18elementwise_kernelILi128ELi4EZNS0_15gpu_kernel_implIZZZNS0_61_GLOBAL__N__b29612f4_23_ActivationMishKernel_cu_9e10b42f_310820mish_backward_kernelERNS_14TensorIteratorEENKUlvE_clEvENKUlvE_clEvEUlddE_EEvRNS_18TensorIteratorBaseERKT_EUliE_EEviT1_)
        /*0014*/ 	.short	0x0160
        /*0016*/ 	.short	0x0290


	//----- nvinfo : EIATTR_CBANK_PARAM_SIZE
	.align		4
.L_803:
        /*0018*/ 	.byte	0x03, 0x19
        /*001a*/ 	.short	0x0290


	//----- nvinfo : EIATTR_KPARAM_INFO
	.align		4
        /*001c*/ 	.byte	0x04, 0x17
        /*001e*/ 	.short	(.L_805 - .L_804)
.L_804:
        /*0020*/ 	.word	0x00000000
        /*0024*/ 	.short	0x0001
        /*0026*/ 	.short	0x0008
        /*0028*/ 	.byte	0x00, 0xf0, 0x21, 0x0a


	//----- nvinfo : EIATTR_KPARAM_INFO
	.align		4
.L_805:
        /*002c*/ 	.byte	0x04, 0x17
        /*002e*/ 	.short	(.L_807 - .L_806)
.L_806:
        /*0030*/ 	.word	0x00000000
        /*0034*/ 	.short	0x0000
        /*0036*/ 	.short	0x0000
        /*0038*/ 	.byte	0x00, 0xf0, 0x11, 0x00


	//----- nvinfo : EIATTR_MAXREG_COUNT
	.align		4
.L_807:
        /*003c*/ 	.byte	0x03, 0x1b
        /*003e*/ 	.short	0x0080


	//----- nvinfo : EIATTR_EXTERNS
	.align		4
        /*0040*/ 	.byte	0x04, 0x0f
        /*0042*/ 	.short	(.L_809 - .L_808)


	//   ....[0]....
	.align		4
.L_808:
        /*0044*/ 	.word	index@(__assertfail)


	//----- nvinfo : EIATTR_MERCURY_ISA_VERSION
	.align		4
.L_809:
        /*0048*/ 	.byte	0x03, 0x5f
        /*004a*/ 	.short	0x0000


	//----- nvinfo : EIATTR_SYSCALL_OFFSETS
	.align		4
        /*004c*/ 	.byte	0x04, 0x46
        /*004e*/ 	.short	(.L_811 - .L_810)


	//   ....[0]....
.L_810:
        /*0050*/ 	.word	0x00001f30


	//   ....[1]....
        /*0054*/ 	.word	0x00002e60


	//   ....[2]....
        /*0058*/ 	.word	0x00004ea0


	//   ....[3]....
        /*005c*/ 	.word	0x00006e50


	//   ....[4]....
        /*0060*/ 	.word	0x00007d80


	//   ....[5]....
        /*0064*/ 	.word	0x00009dc0


	//   ....[6]....
        /*0068*/ 	.word	0x0000bd20


	//   ....[7]....
        /*006c*/ 	.word	0x0000cc50


	//   ....[8]....
        /*0070*/ 	.word	0x0000ec90


	//   ....[9]....
        /*0074*/ 	.word	0x00010c00


	//   ....[10]....
        /*0078*/ 	.word	0x00011b30


	//   ....[11]....
        /*007c*/ 	.word	0x00013b70


	//----- nvinfo : EIATTR_EXIT_INSTR_OFFSETS
	.align		4
.L_811:
        /*0080*/ 	.byte	0x04, 0x1c
        /*0082*/ 	.short	(.L_813 - .L_812)


	//   ....[0]....
.L_812:
        /*0084*/ 	.word	0x0000ed30


	//   ....[1]....
        /*0088*/ 	.word	0x00012cc0


	//   ....[2]....
        /*008c*/ 	.word	0x00012d00


	//   ....[3]....
        /*0090*/ 	.word	0x00012d90


	//   ....[4]....
        /*0094*/ 	.word	0x00012dc0


	//   ....[5]....
        /*0098*/ 	.word	0x00012df0


	//   ....[6]....
        /*009c*/ 	.word	0x00012ea0


	//   ....[7]....
        /*00a0*/ 	.word	0x00012f00


	//   ....[8]....
        /*00a4*/ 	.word	0x00012fc0


	//   ....[9]....
        /*00a8*/ 	.word	0x00013030


	//   ....[10]....
        /*00ac*/ 	.word	0x00013050


	//   ....[11]....
        /*00b0*/ 	.word	0x00013110


	//   ....[12]....
        /*00b4*/ 	.word	0x00013140


	//   ....[13]....
        /*00b8*/ 	.word	0x000132f0


	//   ....[14]....
        /*00bc*/ 	.word	0x00013470


	//   ....[15]....
        /*00c0*/ 	.word	0x000134d0


	//   ....[16]....
        /*00c4*/ 	.word	0x00013580


	//   ....[17]....
        /*00c8*/ 	.word	0x00013720


	//   ....[18]....
        /*00cc*/ 	.word	0x000138c0


	//   ....[19]....
        /*00d0*/ 	.word	0x00013a40


	//   ....[20]....
        /*00d4*/ 	.word	0x00013b80


	//   ....[21]....
        /*00d8*/ 	.word	0x00013bb0


	//   ....[22]....
        /*00dc*/ 	.word	0x00013be0


	//----- nvinfo : EIATTR_MAX_THREADS
	.align		4
.L_813:
        /*00e0*/ 	.byte	0x04, 0x05
        /*00e2*/ 	.short	(.L_815 - .L_814)
.L_814:
        /*00e4*/ 	.word	0x00000080
        /*00e8*/ 	.word	0x00000001
        /*00ec*/ 	.word	0x00000001


	//----- nvinfo : EIATTR_CRS_STACK_SIZE
	.align		4
.L_815:
        /*00f0*/ 	.byte	0x04, 0x1e
        /*00f2*/ 	.short	(.L_817 - .L_816)
.L_816:
        /*00f4*/ 	.word	0x00000000
.L_817:


//--------------------- .nv.info._ZN2at6native27unrolled_elementwise_kernelIZZZNS0_61_GLOBAL__N__b29612f4_23_ActivationMishKernel_cu_9e10b42f_310820mish_backward_kernelERNS_14TensorIteratorEENKUlvE_clEvENKUlvE_clEvEUlddE_St5arrayIPcLm3EELi4E23TrivialOffsetCalculatorILi2EjESB_ILi1EjENS0_6memory12LoadWithCastILi2EEENSE_13StoreWithCastILi1EEEEEviT_T0_T2_T3_T4_T5_ --------------------------
	.section	.nv.info._ZN2at6native27unrolled_elementwise_kernelIZZZNS0_61_GLOBAL__N__b29612f4_23_ActivationMishKernel_cu_9e10b42f_310820mish_backward_kernelERNS_14TensorIteratorEENKUlvE_clEvENKUlvE_clEvEUlddE_St5arrayIPcLm3EELi4E23TrivialOffsetCalculatorILi2EjESB_ILi1EjENS0_6memory12LoadWithCastILi2EEENSE_13StoreWithCastILi1EEEEEviT_T0_T2_T3_T4_T5_,"",@"SHT_CUDA_INFO"
	.sectionflags	@""
	.align	4


	//----- nvinfo : EIATTR_CUDA_API_VERSION
	.align		4
        /*0000*/ 	.byte	0x04, 0x37
        /*0002*/ 	.short	(.L_819 - .L_818)
.L_818:
        /*0004*/ 	.word	0x00000082


	//----- nvinfo : EIATTR_SW2861232_WAR
	.align		4
.L_819:
        /*0008*/ 	.byte	0x01, 0x35
	.zero		2


	//----- nvinfo : EIATTR_PARAM_CBANK
	.align		4
        /*000c*/ 	.byte	0x04, 0x0a
        /*000e*/ 	.short	(.L_821 - .L_820)
	.align		4
.L_820:
        /*0010*/ 	.word	index@(.nv.constant0._ZN2at6native27unrolled_elementwise_kernelIZZZNS0_61_GLOBAL__N__b29612f4_23_ActivationMishKernel_cu_9e10b42f_310820mish_backward_kernelERNS_14TensorIteratorEENKUlvE_clEvENKUlvE_clEvEUlddE_St5arrayIPcLm3EELi4E23TrivialOffsetCalculatorILi2EjESB_ILi1EjENS0_6memory12LoadWithCastILi2EEENSE_13StoreWithCastILi1EEEEEviT_T0_T2_T3_T4_T5_)
        /*0014*/ 	.short	0x0160
        /*0016*/ 	.short	0x0038


	//----- nvinfo : EIATTR_CBANK_PARAM_SIZE
	.align		4
.L_821:
        /*0018*/ 	.byte	0x03, 0x19
        /*001a*/ 	.short	0x0038


	//----- nvinfo : EIATTR_KPARAM_INFO
	.align		4
        /*001c*/ 	.byte	0x04, 0x17
        /*001e*/ 	.short	(.L_823 - .L_822)
.L_822:
        /*0020*/ 	.word	0x00000000
        /*0024*/ 	.short	0x0006
        /*0026*/ 	.short	0x0030
        /*0028*/ 	.byte	0x00, 0xf0, 0x21, 0x00


	//----- nvinfo : EIATTR_KPARAM_INFO
	.align		4
.L_823:
        /*002c*/ 	.byte	0x04, 0x17
        /*002e*/ 	.short	(.L_825 - .L_824)
.L_824:
        /*0030*/ 	.word	0x00000000
        /*0034*/ 	.short	0x0005
        /*0036*/ 	.short	0x0024
        /*0038*/ 	.byte	0x00, 0xf0, 0x31, 0x00


	//----- nvinfo : EIATTR_KPARAM_INFO
	.align		4
.L_825:
        /*003c*/ 	.byte	0x04, 0x17
        /*003e*/ 	.short	(.L_827 - .L_826)
.L_826:
        /*0040*/ 	.word	0x00000000
        /*0044*/ 	.short	0x0004
        /*0046*/ 	.short	0x0021
        /*0048*/ 	.byte	0x00, 0xf0, 0x05, 0x00


	//----- nvinfo : EIATTR_KPARAM_INFO
	.align		4
.L_827:
        /*004c*/ 	.byte	0x04, 0x17
        /*004e*/ 	.short	(.L_829 - .L_828)
.L_828:
        /*0050*/ 	.word	0x00000000
        /*0054*/ 	.short	0x0003
        /*0056*/ 	.short	0x0020
        /*0058*/ 	.byte	0x00, 0xf0, 0x05, 0x00


	//----- nvinfo : EIATTR_KPARAM_INFO
	.align		4
.L_829:
        /*005c*/ 	.byte	0x04, 0x17
        /*005e*/ 	.short	(.L_831 - .L_830)
.L_830:
        /*0060*/ 	.word	0x00000000
        /*0064*/ 	.short	0x0002
        /*0066*/ 	.short	0x0008
        /*0068*/ 	.byte	0x00, 0xf0, 0x61, 0x00


	//----- nvinfo : EIATTR_KPARAM_INFO
	.align		4
.L_831:
        /*006c*/ 	.byte	0x04, 0x17
        /*006e*/ 	.short	(.L_833 - .L_832)
.L_832:
        /*0070*/ 	.word	0x00000000
        /*0074*/ 	.short	0x0001
        /*0076*/ 	.short	0x0004
        /*0078*/ 	.byte	0x00, 0xf0, 0x05, 0x00


	//----- nvinfo : EIATTR_KPARAM_INFO
	.align		4
.L_833:
        /*007c*/ 	.byte	0x04, 0x17
        /*007e*/ 	.short	(.L_835 - .L_834)
.L_834:
        /*0080*/ 	.word	0x00000000
        /*0084*/ 	.short	0x0000
        /*0086*/ 	.short	0x0000
        /*0088*/ 	.byte	0x00, 0xf0, 0x11, 0x00


	//----- nvinfo : EIATTR_MAXREG_COUNT
	.align		4
.L_835:
        /*008c*/ 	.byte	0x03, 0x1b
        /*008e*/ 	.short	0x00ff


	//----- nvinfo : EIATTR_EXTERNS
	.align		4
        /*0090*/ 	.byte	0x04, 0x0f
        /*0092*/ 	.short	(.L_837 - .L_836)


	//   ....[0]....
	.align		4
.L_836:
        /*0094*/ 	.word	index@(__assertfail)


	//----- nvinfo : EIATTR_MERCURY_ISA_VERSION
	.align		4
.L_837:
        /*0098*/ 	.byte	0x03, 0x5f
        /*009a*/ 	.short	0x0000


	//----- nvinfo : EIATTR_SYSCALL_OFFSETS
	.align		4
        /*009c*/ 	.byte	0x04, 0x46
        /*009e*/ 	.short	(.L_839 - .L_838)


	//   ....[0]....
.L_838:
        /*00a0*/ 	.word	0x00000fb0


	//   ....[1]....
        /*00a4*/ 	.word	0x00001ee0


	//   ....[2]....
        /*00a8*/ 	.word	0x00002e90


	//   ....[3]....
        /*00ac*/ 	.word	0x00003dc0


	//   ....[4]....
        /*00b0*/ 	.word	0x00004d80


	//   ....[5]....
        /*00b4*/ 	.word	0x00005cb0


	//   ....[6]....
        /*00b8*/ 	.word	0x00006c50


	//   ....[7]....
        /*00bc*/ 	.word	0x00007b80


	//   ....[8]....
        /*00c0*/ 	.word	0x0000cf60


	//   ....[9]....
        /*00c4*/ 	.word	0x0000e020


	//   ....[10]....
        /*00c8*/ 	.word	0x0000f0a0


	//   ....[11]....
        /*00cc*/ 	.word	0x00010120


	//----- nvinfo : EIATTR_EXIT_INSTR_OFFSETS
	.align		4
.L_839:
        /*00d0*/ 	.byte	0x04, 0x1c
        /*00d2*/ 	.short	(.L_841 - .L_840)


	//   ....[0]....
.L_840:
        /*00d4*/ 	.word	0x0000f140


	//   ....[1]....
        /*00d8*/ 	.word	0x0000f270


	//   ....[2]....
        /*00dc*/ 	.word	0x0000f2b0


	//   ....[3]....
        /*00e0*/ 	.word	0x0000f340


	//   ....[4]....
        /*00e4*/ 	.word	0x0000f370


	//   ....[5]....
        /*00e8*/ 	.word	0x0000f3a0


	//   ....[6]....
        /*00ec*/ 	.word	0x0000f450


	//   ....[7]....
        /*00f0*/ 	.word	0x0000f4b0


	//   ....[8]....
        /*00f4*/ 	.word	0x0000f570


	//   ....[9]....
        /*00f8*/ 	.word	0x0000f5e0


	//   ....[10]....
        /*00fc*/ 	.word	0x0000f600


	//   ....[11]....
        /*0100*/ 	.word	0x0000f6c0


	//   ....[12]....
        /*0104*/ 	.word	0x0000f6f0


	//   ....[13]....
        /*0108*/ 	.word	0x0000f8a0


	//   ....[14]....
        /*010c*/ 	.word	0x0000fa20


	//   ....[15]....
        /*0110*/ 	.word	0x0000fa80


	//   ....[16]....
        /*0114*/ 	.word	0x0000fb30


	//   ....[17]....
        /*0118*/ 	.word	0x0000fcd0


	//   ....[18]....
        /*011c*/ 	.word	0x0000fe70


	//   ....[19]....
        /*0120*/ 	.word	0x0000fff0


	//   ....[20]....
        /*0124*/ 	.word	0x00010130


	//   ....[21]....
        /*0128*/ 	.word	0x00010160


	//   ....[22]....
        /*012c*/ 	.word	0x00010190


	//----- nvinfo : EIATTR_MAX_THREADS
	.align		4
.L_841:
        /*0130*/ 	.byte	0x04, 0x05
        /*0132*/ 	.short	(.L_843 - .L_842)
.L_842:
        /*0134*/ 	.word	0x00000080
        /*0138*/ 	.word	0x00000001
        /*013c*/ 	.word	0x00000001


	//----- nvinfo : EIATTR_CRS_STACK_SIZE
	.align		4
.L_843:
        /*0140*/ 	.byte	0x04, 0x1e
        /*0142*/ 	.short	(.L_845 - .L_844)
.L_844:
        /*0144*/ 	.word	0x00000000
.L_845:


//--------------------- .nv.info._ZN2at6native18elementwise_kernelILi128ELi2EZNS0_22gpu_kernel_impl_nocastIZZZNS0_61_GLOBAL__N__b29612f4_23_ActivationMishKernel_cu_9e10b42f_310820mish_backward_kernelERNS_14TensorIteratorEENKUlvE_clEvENKUlvE_clEvEUlddE_EEvRNS_18TensorIteratorBaseERKT_EUliE_EEviT1_ --------------------------
	.section	.nv.info._ZN2at6native18elementwise_kernelILi128ELi2EZNS0_22gpu_kernel_impl_nocastIZZZNS0_61_GLOBAL__N__b29612f4_23_ActivationMishKernel_cu_9e10b42f_310820mish_backward_kernelERNS_14TensorIteratorEENKUlvE_clEvENKUlvE_clEvEUlddE_EEvRNS_18TensorIteratorBaseERKT_EUliE_EEviT1_,"",@"SHT_CUDA_INFO"
	.sectionflags	@""
	.align	4


	//----- nvinfo : EIATTR_CUDA_API_VERSION
	.align		4
        /*0000*/ 	.byte	0x04, 0x37
        /*0002*/ 	.short	(.L_847 - .L_846)
.L_846:
        /*0004*/ 	.word	0x00000082


	//----- nvinfo : EIATTR_SW2861232_WAR
	.align		4
.L_847:
        /*0008*/ 	.byte	0x01, 0x35
	.zero		2


	//----- nvinfo : EIATTR_PARAM_CBANK
	.align		4
        /*000c*/ 	.byte	0x04, 0x0a
        /*000e*/ 	.short	(.L_849 - .L_848)
	.align		4
.L_848:
        /*0010*/ 	.word	index@(.nv.constant0._ZN2at6native18elementwise_kernelILi128ELi2EZNS0_22gpu_kernel_impl_nocastIZZZNS0_61_GLOBAL__N__b29612f4_23_ActivationMishKernel_cu_9e10b42f_310820mish_backward_kernelERNS_14TensorIteratorEENKUlvE_clEvENKUlvE_clEvEUlddE_EEvRNS_18TensorIteratorBaseERKT_EUliE_EEviT1_)
        /*0014*/ 	.short	0x0160
        /*0016*/ 	.short	0x0290


	//----- nvinfo : EIATTR_CBANK_PARAM_SIZE
	.align		4
.L_849:
        /*0018*/ 	.byte	0x03, 0x19
        /*001a*/ 	.short	0x0290


	//----- nvinfo : EIATTR_KPARAM_INFO
	.align		4
        /*001c*/ 	.byte	0x04, 0x17
        /*001e*/ 	.short	(.L_851 - .L_850)
.L_850:
        /*0020*/ 	.word	0x00000000
        /*0024*/ 	.short	0x0001
        /*0026*/ 	.short	0x0008
        /*0028*/ 	.byte	0x00, 0xf0, 0x21, 0x0a


	//----- nvinfo : EIATTR_KPARAM_INFO
	.align		4
.L_851:
        /*002c*/ 	.byte	0x04, 0x17
        /*002e*/ 	.short	(.L_853 - .L_852)
.L_852:
        /*0030*/ 	.word	0x00000000
        /*0034*/ 	.short	0x0000
        /*0036*/ 	.short	0x0000
        /*0038*/ 	.byte	0x00, 0xf0, 0x11, 0x00


	//----- nvinfo : EIATTR_MAXREG_COUNT
	.align		4
.L_853:
        /*003c*/ 	.byte	0x03, 0x1b
        /*003e*/ 	.short	0x0080


	//----- nvinfo : EIATTR_MERCURY_ISA_VERSION
	.align		4
        /*0040*/ 	.byte	0x03, 0x5f
        /*0042*/ 	.short	0x0000


	//----- nvinfo : EIATTR_EXIT_INSTR_OFFSETS
	.align		4
        /*0044*/ 	.byte	0x04, 0x1c
        /*0046*/ 	.short	(.L_855 - .L_854)


	//   ....[0]....
.L_854:
        /*0048*/ 	.word	0x00002180


	//   ....[1]....
        /*004c*/ 	.word	0x00004240


	//----- nvinfo : EIATTR_MAX_THREADS
	.align		4
.L_855:
        /*0050*/ 	.byte	0x04, 0x05
        /*0052*/ 	.short	(.L_857 - .L_856)
.L_856:
        /*0054*/ 	.word	0x00000080
        /*0058*/ 	.word	0x00000001
        /*005c*/ 	.word	0x00000001


	//----- nvinfo : EIATTR_CRS_STACK_SIZE
	.align		4
.L_857:
        /*0060*/ 	.byte	0x04, 0x1e
        /*0062*/ 	.short	(.L_859 - .L_858)
.L_858:
        /*0064*/ 	.word	0x00000000
.L_859:


//--------------------- .nv.info._ZN2at6native27unrolled_elementwise_kernelIZZZNS0_61_GLOBAL__N__b29612f4_23_ActivationMishKernel_cu_9e10b42f_310820mish_backward_kernelERNS_14TensorIteratorEENKUlvE_clEvENKUlvE_clEvEUlddE_St5arrayIPcLm3EELi4E23TrivialOffsetCalculatorILi2EjESB_ILi1EjENS0_6memory15LoadWithoutCastENSE_16StoreWithoutCastEEEviT_T0_T2_T3_T4_T5_ --------------------------
	.section	.nv.info._ZN2at6native27unrolled_elementwise_kernelIZZZNS0_61_GLOBAL__N__b29612f4_23_ActivationMishKernel_cu_9e10b42f_310820mish_backward_kernelERNS_14TensorIteratorEENKUlvE_clEvENKUlvE_clEvEUlddE_St5arrayIPcLm3EELi4E23TrivialOffsetCalculatorILi2EjESB_ILi1EjENS0_6memory15LoadWithoutCastENSE_16StoreWithoutCastEEEviT_T0_T2_T3_T4_T5_,"",@"SHT_CUDA_INFO"
	.sectionflags	@""
	.align	4


	//----- nvinfo : EIATTR_CUDA_API_VERSION
	.align		4
        /*0000*/ 	.byte	0x04, 0x37
        /*0002*/ 	.short	(.L_861 - .L_860)
.L_860:
        /*0004*/ 	.word	0x00000082


	//----- nvinfo : EIATTR_SW2861232_WAR
	.align		4
.L_861:
        /*0008*/ 	.byte	0x01, 0x35
	.zero		2


	//----- nvinfo : EIATTR_PARAM_CBANK
	.align		4
        /*000c*/ 	.byte	0x04, 0x0a
        /*000e*/ 	.short	(.L_863 - .L_862)
	.align		4
.L_862:
        /*0010*/ 	.word	index@(.nv.constant0._ZN2at6native27unrolled_elementwise_kernelIZZZNS0_61_GLOBAL__N__b29612f4_23_ActivationMishKernel_cu_9e10b42f_310820mish_backward_kernelERNS_14TensorIteratorEENKUlvE_clEvENKUlvE_clEvEUlddE_St5arrayIPcLm3EELi4E23TrivialOffsetCalculatorILi2EjESB_ILi1EjENS0_6memory15LoadWithoutCastENSE_16StoreWithoutCastEEEviT_T0_T2_T3_T4_T5_)
        /*0014*/ 	.short	0x0160
        /*0016*/ 	.short	0x0024


	//----- nvinfo : EIATTR_CBANK_PARAM_SIZE
	.align		4
.L_863:
        /*0018*/ 	.byte	0x03, 0x19
        /*001a*/ 	.short	0x0024


	//----- nvinfo : EIATTR_KPARAM_INFO
	.align		4
        /*001c*/ 	.byte	0x04, 0x17
        /*001e*/ 	.short	(.L_865 - .L_864)
.L_864:
        /*0020*/ 	.word	0x00000000
        /*0024*/ 	.short	0x0006
        /*0026*/ 	.short	0x0023
        /*0028*/ 	.byte	0x00, 0xf0, 0x05, 0x00


	//----- nvinfo : EIATTR_KPARAM_INFO
	.align		4
.L_865:
        /*002c*/ 	.byte	0x04, 0x17
        /*002e*/ 	.short	(.L_867 - .L_866)
.L_866:
        /*0030*/ 	.word	0x00000000
        /*0034*/ 	.short	0x0005
        /*0036*/ 	.short	0x0022
        /*0038*/ 	.byte	0x00, 0xf0, 0x05, 0x00


	//----- nvinfo : EIATTR_KPARAM_INFO
	.align		4
.L_867:
        /*003c*/ 	.byte	0x04, 0x17
        /*003e*/ 	.short	(.L_869 - .L_868)
.L_868:
        /*0040*/ 	.word	0x00000000
        /*0044*/ 	.short	0x0004
        /*0046*/ 	.short	0x0021
        /*0048*/ 	.byte	0x00, 0xf0, 0x05, 0x00


	//----- nvinfo : EIATTR_KPARAM_INFO
	.align		4
.L_869:
        /*004c*/ 	.byte	0x04, 0x17
        /*004e*/ 	.short	(.L_871 - .L_870)
.L_870:
        /*0050*/ 	.word	0x00000000
        /*0054*/ 	.short	0x0003
        /*0056*/ 	.short	0x0020
        /*0058*/ 	.byte	0x00, 0xf0, 0x05, 0x00


	//----- nvinfo : EIATTR_KPARAM_INFO
	.align		4
.L_871:
        /*005c*/ 	.byte	0x04, 0x17
        /*005e*/ 	.short	(.L_873 - .L_872)
.L_872:
        /*0060*/ 	.word	0x00000000
        /*0064*/ 	.short	0x0002
        /*0066*/ 	.short	0x0008
        /*0068*/ 	.byte	0x00, 0xf0, 0x61, 0x00


	//----- nvinfo : EIATTR_KPARAM_INFO
	.align		4
.L_873:
        /*006c*/ 	.byte	0x04, 0x17
        /*006e*/ 	.short	(.L_875 - .L_874)
.L_874:
        /*0070*/ 	.word	0x00000000
        /*0074*/ 	.short	0x0001
        /*0076*/ 	.short	0x0004
        /*0078*/ 	.byte	0x00, 0xf0, 0x05, 0x00


	//----- nvinfo : EIATTR_KPARAM_INFO
	.align		4
.L_875:
        /*007c*/ 	.byte	0x04, 0x17
        /*007e*/ 	.short	(.L_877 - .L_876)
.L_876:
        /*0080*/ 	.word	0x00000000
        /*0084*/ 	.short	0x0000
        /*0086*/ 	.short	0x0000
        /*0088*/ 	.byte	0x00, 0xf0, 0x11, 0x00


	//----- nvinfo : EIATTR_MAXREG_COUNT
	.align		4
.L_877:
        /*008c*/ 	.byte	0x03, 0x1b
        /*008e*/ 	.short	0x00ff


	//----- nvinfo : EIATTR_MERCURY_ISA_VERSION
	.align		4
        /*0090*/ 	.byte	0x03, 0x5f
        /*0092*/ 	.short	0x0000


	//----- nvinfo : EIATTR_EXIT_INSTR_OFFSETS
	.align		4
        /*0094*/ 	.byte	0x04, 0x1c
        /*0096*/ 	.short	(.L_879 - .L_878)


	//   ....[0]....
.L_878:
        /*0098*/ 	.word	0x000046a0


	//   ....[1]....
        /*009c*/ 	.word	0x00004700


	//----- nvinfo : EIATTR_MAX_THREADS
	.align		4
.L_879:
        /*00a0*/ 	.byte	0x04, 0x05
        /*00a2*/ 	.short	(.L_881 - .L_880)
.L_880:
        /*00a4*/ 	.word	0x00000080
        /*00a8*/ 	.word	0x00000001
        /*00ac*/ 	.word	0x00000001


	//----- nvinfo : EIATTR_CRS_STACK_SIZE
	.align		4
.L_881:
        /*00b0*/ 	.byte	0x04, 0x1e
        /*00b2*/ 	.short	(.L_883 - .L_882)
.L_882:
        /*00b4*/ 	.word	0x00000000
.L_883:


//--------------------- .nv.info._ZN2at6native29vectorized_elementwise_kernelILi2EZZZNS0_61_GLOBAL__N__b29612f4_23_ActivationMishKernel_cu_9e10b42f_310820mish_backward_kernelERNS_14TensorIteratorEENKUlvE_clEvENKUlvE_clEvEUlddE_St5arrayIPcLm3EEEEviT0_T1_ --------------------------
	.section	.nv.info._ZN2at6native29vectorized_elementwise_kernelILi2EZZZNS0_61_GLOBAL__N__b29612f4_23_ActivationMishKernel_cu_9e10b42f_310820mish_backward_kernelERNS_14TensorIteratorEENKUlvE_clEvENKUlvE_clEvEUlddE_St5arrayIPcLm3EEEEviT0_T1_,"",@"SHT_CUDA_INFO"
	.sectionflags	@""
	.align	4


	//----- nvinfo : EIATTR_CUDA_API_VERSION
	.align		4
        /*0000*/ 	.byte	0x04, 0x37
        /*0002*/ 	.short	(.L_885 - .L_884)
.L_884:
        /*0004*/ 	.word	0x00000082


	//----- nvinfo : EIATTR_SW2861232_WAR
	.align		4
.L_885:
        /*0008*/ 	.byte	0x01, 0x35
	.zero		2


	//----- nvinfo : EIATTR_PARAM_CBANK
	.align		4
        /*000c*/ 	.byte	0x04, 0x0a
        /*000e*/ 	.short	(.L_887 - .L_886)
	.align		4
.L_886:
        /*0010*/ 	.word	index@(.nv.constant0._ZN2at6native29vectorized_elementwise_kernelILi2EZZZNS0_61_GLOBAL__N__b29612f4_23_ActivationMishKernel_cu_9e10b42f_310820mish_backward_kernelERNS_14TensorIteratorEENKUlvE_clEvENKUlvE_clEvEUlddE_St5arrayIPcLm3EEEEviT0_T1_)
        /*0014*/ 	.short	0x0160
        /*0016*/ 	.short	0x0020


	//----- nvinfo : EIATTR_CBANK_PARAM_SIZE
	.align		4
.L_887:
        /*0018*/ 	.byte	0x03, 0x19
        /*001a*/ 	.short	0x0020


	//----- nvinfo : EIATTR_KPARAM_INFO
	.align		4
        /*001c*/ 	.byte	0x04, 0x17
        /*001e*/ 	.short	(.L_889 - .L_888)
.L_888:
        /*0020*/ 	.word	0x00000000
        /*0024*/ 	.short	0x0002
        /*0026*/ 	.short	0x0008
        /*0028*/ 	.byte	0x00, 0xf0, 0x61, 0x00


	//----- nvinfo : EIATTR_KPARAM_INFO
	.align		4
.L_889:
        /*002c*/ 	.byte	0x04, 0x17
        /*002e*/ 	.short	(.L_891 - .L_890)
.L_890:
        /*0030*/ 	.word	0x00000000
        /*0034*/ 	.short	0x0001
        /*0036*/ 	.short	0x0004
        /*0038*/ 	.byte	0x00, 0xf0, 0x05, 0x00


	//----- nvinfo : EIATTR_KPARAM_INFO
	.align		4
.L_891:
        /*003c*/ 	.byte	0x04, 0x17
        /*003e*/ 	.short	(.L_893 - .L_892)
.L_892:
        /*0040*/ 	.word	0x00000000
        /*0044*/ 	.short	0x0000
        /*0046*/ 	.short	0x0000
        /*0048*/ 	.byte	0x00, 0xf0, 0x11, 0x00


	//----- nvinfo : EIATTR_MAXREG_COUNT
	.align		4
.L_893:
        /*004c*/ 	.byte	0x03, 0x1b
        /*004e*/ 	.short	0x00ff


	//----- nvinfo : EIATTR_MERCURY_ISA_VERSION
	.align		4
        /*0050*/ 	.byte	0x03, 0x5f
        /*0052*/ 	.short	0x0000


	//----- nvinfo : EIATTR_EXIT_INSTR_OFFSETS
	.align		4
        /*0054*/ 	.byte	0x04, 0x1c
        /*0056*/ 	.short	(.L_895 - .L_894)


	//   ....[0]....
.L_894:
        /*0058*/ 	.word	0x00008480


	//   ....[1]....
        /*005c*/ 	.word	0x00011250


	//   ....[2]....
        /*0060*/ 	.word	0x000112a0


	//----- nvinfo : EIATTR_MAX_THREADS
	.align		4
.L_895:
        /*0064*/ 	.byte	0x04, 0x05
        /*0066*/ 	.short	(.L_897 - .L_896)
.L_896:
        /*0068*/ 	.word	0x00000080
        /*006c*/ 	.word	0x00000001
        /*0070*/ 	.word	0x00000001


	//----- nvinfo : EIATTR_CRS_STACK_SIZE
	.align		4
.L_897:
        /*0074*/ 	.byte	0x04, 0x1e
        /*0076*/ 	.short	(.L_899 - .L_898)
.L_898:
        /*0078*/ 	.word	0x00000000
.L_899:


//--------------------- .nv.info._ZN2at6native29vectorized_elementwise_kernelILi4EZZZNS0_61_GLOBAL__N__b29612f4_23_ActivationMishKernel_cu_9e10b42f_310820mish_backward_kernelERNS_14TensorIteratorEENKUlvE_clEvENKUlvE_clEvEUlddE_St5arrayIPcLm3EEEEviT0_T1_ --------------------------
	.section	.nv.info._ZN2at6native29vectorized_elementwise_kernelILi4EZZZNS0_61_GLOBAL__N__b29612f4_23_ActivationMishKernel_cu_9e10b42f_310820mish_backward_kernelERNS_14TensorIteratorEENKUlvE_clEvENKUlvE_clEvEUlddE_St5arrayIPcLm3EEEEviT0_T1_,"",@"SHT_CUDA_INFO"
	.sectionflags	@""
	.align	4


	//----- nvinfo : EIATTR_CUDA_API_VERSION
	.align		4
        /*0000*/ 	.byte	0x04, 0x37
        /*0002*/ 	.short	(.L_901 - .L_900)
.L_900:
        /*0004*/ 	.word	0x00000082


	//----- nvinfo : EIATTR_SW2861232_WAR
	.align		4
.L_901:
        /*0008*/ 	.byte	0x01, 0x35
	.zero		2


	//----- nvinfo : EIATTR_PARAM_CBANK
	.align		4
        /*000c*/ 	.byte	0x04, 0x0a
        /*000e*/ 	.short	(.L_903 - .L_902)
	.align		4
.L_902:
        /*0010*/ 	.word	index@(.nv.constant0._ZN2at6native29vectorized_elementwise_kernelILi4EZZZNS0_61_GLOBAL__N__b29612f4_23_ActivationMishKernel_cu_9e10b42f_310820mish_backward_kernelERNS_14TensorIteratorEENKUlvE_clEvENKUlvE_clEvEUlddE_St5arrayIPcLm3EEEEviT0_T1_)
        /*0014*/ 	.short	0x0160
        /*0016*/ 	.short	0x0020


	//----- nvinfo : EIATTR_CBANK_PARAM_SIZE
	.align		4
.L_903:
        /*0018*/ 	.byte	0x03, 0x19
        /*001a*/ 	.short	0x0020


	//----- nvinfo : EIATTR_KPARAM_INFO
	.align		4
        /*001c*/ 	.byte	0x04, 0x17
        /*001e*/ 	.short	(.L_905 - .L_904)
.L_904:
        /*0020*/ 	.word	0x00000000
        /*0024*/ 	.short	0x0002
        /*0026*/ 	.short	0x0008
        /*0028*/ 	.byte	0x00, 0xf0, 0x61, 0x00


	//----- nvinfo : EIATTR_KPARAM_INFO
	.align		4
.L_905:
        /*002c*/ 	.byte	0x04, 0x17
        /*002e*/ 	.short	(.L_907 - .L_906)
.L_906:
        /*0030*/ 	.word	0x00000000
        /*0034*/ 	.short	0x0001
        /*0036*/ 	.short	0x0004
        /*0038*/ 	.byte	0x00, 0xf0, 0x05, 0x00


	//----- nvinfo : EIATTR_KPARAM_INFO
	.align		4
.L_907:
        /*003c*/ 	.byte	0x04, 0x17
        /*003e*/ 	.short	(.L_909 - .L_908)
.L_908:
        /*0040*/ 	.word	0x00000000
        /*0044*/ 	.short	0x0000
        /*0046*/ 	.short	0x0000
        /*0048*/ 	.byte	0x00, 0xf0, 0x11, 0x00


	//----- nvinfo : EIATTR_MAXREG_COUNT
	.align		4
.L_909:
        /*004c*/ 	.byte	0x03, 0x1b
        /*004e*/ 	.short	0x00ff


	//----- nvinfo : EIATTR_MERCURY_ISA_VERSION
	.align		4
        /*0050*/ 	.byte	0x03, 0x5f
        /*0052*/ 	.short	0x0000


	//----- nvinfo : EIATTR_EXIT_INSTR_OFFSETS
	.align		4
        /*0054*/ 	.byte	0x04, 0x1c
        /*0056*/ 	.short	(.L_911 - .L_910)


	//   ....[0]....
.L_910:
        /*0058*/ 	.word	0x00008480


	//   ....[1]....
        /*005c*/ 	.word	0x00011250


	//   ....[2]....
        /*0060*/ 	.word	0x000112a0


	//----- nvinfo : EIATTR_MAX_THREADS
	.align		4
.L_911:
        /*0064*/ 	.byte	0x04, 0x05
        /*0066*/ 	.short	(.L_913 - .L_912)
.L_912:
        /*0068*/ 	.word	0x00000080
        /*006c*/ 	.word	0x00000001
        /*0070*/ 	.word	0x00000001


	//----- nvinfo : EIATTR_CRS_STACK_SIZE
	.align		4
.L_913:
        /*0074*/ 	.byte	0x04, 0x1e
        /*0076*/ 	.short	(.L_915 - .L_914)
.L_914:
        /*0078*/ 	.word	0x00000000
.L_915:


//--------------------- .nv.info._ZN2at6native29vectorized_elementwise_kernelILi8EZZZNS0_61_GLOBAL__N__b29612f4_23_ActivationMishKernel_cu_9e10b42f_310820mish_backward_kernelERNS_14TensorIteratorEENKUlvE_clEvENKUlvE_clEvEUlddE_St5arrayIPcLm3EEEEviT0_T1_ --------------------------
	.section	.nv.info._ZN2at6native29vectorized_elementwise_kernelILi8EZZZNS0_61_GLOBAL__N__b29612f4_23_ActivationMishKernel_cu_9e10b42f_310820mish_backward_kernelERNS_14TensorIteratorEENKUlvE_clEvENKUlvE_clEvEUlddE_St5arrayIPcLm3EEEEviT0_T1_,"",@"SHT_CUDA_INFO"
	.sectionflags	@""
	.align	4


	//----- nvinfo : EIATTR_CUDA_API_VERSION
	.align		4
        /*0000*/ 	.byte	0x04, 0x37
        /*0002*/ 	.short	(.L_917 - .L_916)
.L_916:
        /*0004*/ 	.word	0x00000082


	//----- nvinfo : EIATTR_SW2861232_WAR
	.align		4
.L_917:
        /*0008*/ 	.byte	0x01, 0x35
	.zero		2


	//----- nvinfo : EIATTR_PARAM_CBANK
	.align		4
        /*000c*/ 	.byte	0x04, 0x0a
        /*000e*/ 	.short	(.L_919 - .L_918)
	.align		4
.L_918:
        /*0010*/ 	.word	index@(.nv.constant0._ZN2at6native29vectorized_elementwise_kernelILi8EZZZNS0_61_GLOBAL__N__b29612f4_23_ActivationMishKernel_cu_9e10b42f_310820mish_backward_kernelERNS_14TensorIteratorEENKUlvE_clEvENKUlvE_clEvEUlddE_St5arrayIPcLm3EEEEviT0_T1_)
        /*0014*/ 	.short	0x0160
        /*0016*/ 	.short	0x0020


	//----- nvinfo : EIATTR_CBANK_PARAM_SIZE
	.align		4
.L_919:
        /*0018*/ 	.byte	0x03, 0x19
        /*001a*/ 	.short	0x0020


	//----- nvinfo : EIATTR_KPARAM_INFO
	.align		4
        /*001c*/ 	.byte	0x04, 0x17
        /*001e*/ 	.short	(.L_921 - .L_920)
.L_920:
        /*0020*/ 	.word	0x00000000
        /*0024*/ 	.short	0x0002
        /*0026*/ 	.short	0x0008
        /*0028*/ 	.byte	0x00, 0xf0, 0x61, 0x00


	//----- nvinfo : EIATTR_KPARAM_INFO
	.align		4
.L_921:
        /*002c*/ 	.byte	0x04, 0x17
        /*002e*/ 	.short	(.L_923 - .L_922)
.L_922:
        /*0030*/ 	.word	0x00000000
        /*0034*/ 	.short	0x0001
        /*0036*/ 	.short	0x0004
        /*0038*/ 	.byte	0x00, 0xf0, 0x05, 0x00


	//----- nvinfo : EIATTR_KPARAM_INFO
	.align		4
.L_923:
        /*003c*/ 	.byte	0x04, 0x17
        /*003e*/ 	.short	(.L_925 - .L_924)
.L_924:
        /*0040*/ 	.word	0x00000000
        /*0044*/ 	.short	0x0000
        /*0046*/ 	.short	0x0000
        /*0048*/ 	.byte	0x00, 0xf0, 0x11, 0x00


	//----- nvinfo : EIATTR_MAXREG_COUNT
	.align		4
.L_925:
        /*004c*/ 	.byte	0x03, 0x1b
        /*004e*/ 	.short	0x00ff


	//----- nvinfo : EIATTR_MERCURY_ISA_VERSION
	.align		4
        /*0050*/ 	.byte	0x03, 0x5f
        /*0052*/ 	.short	0x0000


	//----- nvinfo : EIATTR_EXIT_INSTR_OFFSETS
	.align		4
        /*0054*/ 	.byte	0x04, 0x1c
        /*0056*/ 	.short	(.L_927 - .L_926)


	//   ....[0]....
.L_926:
        /*0058*/ 	.word	0x00000010


	//----- nvinfo : EIATTR_MAX_THREADS
	.align		4
.L_927:
        /*005c*/ 	.byte	0x04, 0x05
        /*005e*/ 	.short	(.L_929 - .L_928)
.L_928:
        /*0060*/ 	.word	0x00000080
        /*0064*/ 	.word	0x00000001
        /*0068*/ 	.word	0x00000001
.L_929:


//--------------------- .nv.info._ZN2at6native18elementwise_kernelILi128ELi4EZNS0_15gpu_kernel_implIZZZNS0_61_GLOBAL__N__b29612f4_23_ActivationMishKernel_cu_9e10b42f_310811mish_kernelERNS_18TensorIteratorBaseEENKUlvE_clEvENKUlvE2_clEvEUlN3c108BFloat16EE_EEvS5_RKT_EUliE_EEviT1_ --------------------------
	.section	.nv.info._ZN2at6native18elementwise_kernelILi128ELi4EZNS0_15gpu_kernel_implIZZZNS0_61_GLOBAL__N__b29612f4_23_ActivationMishKernel_cu_9e10b42f_310811mish_kernelERNS_18TensorIteratorBaseEENKUlvE_clEvENKUlvE2_clEvEUlN3c108BFloat16EE_EEvS5_RKT_EUliE_EEviT1_,"",@"SHT_CUDA_INFO"
	.sectionflags	@""
	.align	4


	//----- nvinfo : EIATTR_CUDA_API_VERSION
	.align		4
        /*0000*/ 	.byte	0x04, 0x37
        /*0002*/ 	.short	(.L_931 - .L_930)
.L_930:
        /*0004*/ 	.word	0x00000082


	//----- nvinfo : EIATTR_SW2861232_WAR
	.align		4
.L_931:
        /*0008*/ 	.byte	0x01, 0x35
	.zero		2


	//----- nvinfo : EIATTR_PARAM_CBANK
	.align		4
        /*000c*/ 	.byte	0x04, 0x0a
        /*000e*/ 	.short	(.L_933 - .L_932)
	.align		4
.L_932:
        /*0010*/ 	.word	index@(.nv.constant0._ZN2at6native18elementwise_kernelILi128ELi4EZNS0_15gpu_kernel_implIZZZNS0_61_GLOBAL__N__b29612f4_23_ActivationMishKernel_cu_9e10b42f_310811mish_kernelERNS_18TensorIteratorBaseEENKUlvE_clEvENKUlvE2_clEvEUlN3c108BFloat16EE_EEvS5_RKT_EUliE_EEviT1_)
        /*0014*/ 	.short	0x0160
        /*0016*/ 	.short	0x0220


	//----- nvinfo : EIATTR_CBANK_PARAM_SIZE
	.align		4
.L_933:
        /*0018*/ 	.byte	0x03, 0x19
        /*001a*/ 	.short	0x0220


	//----- nvinfo : EIATTR_KPARAM_INFO
	.align		4
        /*001c*/ 	.byte	0x04, 0x17
        /*001e*/ 	.short	(.L_935 - .L_934)
.L_934:
        /*0020*/ 	.word	0x00000000
        /*0024*/ 	.short	0x0001
        /*0026*/ 	.short	0x0008
        /*0028*/ 	.byte	0x00, 0xf0, 0x61, 0x08


	//----- nvinfo : EIATTR_KPARAM_INFO
	.align		4
.L_935:
        /*002c*/ 	.byte	0x04, 0x17
        /*002e*/ 	.short	(.L_937 - .L_936)
.L_936:
        /*0030*/ 	.word	0x00000000
        /*0034*/ 	.short	0x0000
        /*0036*/ 	.short	0x0000
        /*0038*/ 	.byte	0x00, 0xf0, 0x11, 0x00


	//----- nvinfo : EIATTR_MAXREG_COUNT
	.align		4
.L_937:
        /*003c*/ 	.byte	0x03, 0x1b
        /*003e*/ 	.short	0x0080


	//----- nvinfo : EIATTR_EXTERNS
	.align		4
        /*0040*/ 	.byte	0x04, 0x0f
        /*0042*/ 	.short	(.L_939 - .L_938)


	//   ....[0]....
	.align		4
.L_938:
        /*0044*/ 	.word	index@(__assertfail)


	//----- nvinfo : EIATTR_MERCURY_ISA_VERSION
	.align		4
.L_939:
        /*0048*/ 	.byte	0x03, 0x5f
        /*004a*/ 	.short	0x0000


	//----- nvinfo : EIATTR_SYSCALL_OFFSETS
	.align		4
        /*004c*/ 	.byte	0x04, 0x46
        /*004e*/ 	.short	(.L_941 - .L_940)


	//   ....[0]....
.L_940:
        /*0050*/ 	.word	0x00001df0


	//   ....[1]....
        /*0054*/ 	.word	0x00002fd0


	//   ....[2]....
        /*0058*/ 	.word	0x00004e10


	//   ....[3]....
        /*005c*/ 	.word	0x00005ff0


	//   ....[4]....
        /*0060*/ 	.word	0x00007e00


	//   ....[5]....
        /*0064*/ 	.word	0x00008fe0


	//   ....[6]....
        /*0068*/ 	.word	0x0000ae00


	//   ....[7]....
        /*006c*/ 	.word	0x0000bfe0


	//----- nvinfo : EIATTR_EXIT_INSTR_OFFSETS
	.align		4
.L_941:
        /*0070*/ 	.byte	0x04, 0x1c
        /*0072*/ 	.short	(.L_943 - .L_942)


	//   ....[0]....
.L_942:
        /*0074*/ 	.word	0x000090a0


	//   ....[1]....
        /*0078*/ 	.word	0x0000b1e0


	//   ....[2]....
        /*007c*/ 	.word	0x0000b220


	//   ....[3]....
        /*0080*/ 	.word	0x0000b2c0


	//   ....[4]....
        /*0084*/ 	.word	0x0000b300


	//   ....[5]....
        /*0088*/ 	.word	0x0000b340


	//   ....[6]....
        /*008c*/ 	.word	0x0000b3d0


	//   ....[7]....
        /*0090*/ 	.word	0x0000b410


	//   ....[8]....
        /*0094*/ 	.word	0x0000b4b0


	//   ....[9]....
        /*0098*/ 	.word	0x0000b500


	//   ....[10]....
        /*009c*/ 	.word	0x0000b550


	//   ....[11]....
        /*00a0*/ 	.word	0x0000b620


	//   ....[12]....
        /*00a4*/ 	.word	0x0000b680


	//   ....[13]....
        /*00a8*/ 	.word	0x0000b810


	//   ....[14]....
        /*00ac*/ 	.word	0x0000b970


	//   ....[15]....
        /*00b0*/ 	.word	0x0000b990


	//   ....[16]....
        /*00b4*/ 	.word	0x0000ba50


	//   ....[17]....
        /*00b8*/ 	.word	0x0000bbd0


	//   ....[18]....
        /*00bc*/ 	.word	0x0000bd50


	//   ....[19]....
        /*00c0*/ 	.word	0x0000beb0


	//   ....[20]....
        /*00c4*/ 	.word	0x0000bff0


	//   ....[21]....
        /*00c8*/ 	.word	0x0000c030


	//   ....[22]....
        /*00cc*/ 	.word	0x0000c070


	//----- nvinfo : EIATTR_MAX_THREADS
	.align		4
.L_943:
        /*00d0*/ 	.byte	0x04, 0x05
        /*00d2*/ 	.short	(.L_945 - .L_944)
.L_944:
        /*00d4*/ 	.word	0x00000080
        /*00d8*/ 	.word	0x00000001
        /*00dc*/ 	.word	0x00000001


	//----- nvinfo : EIATTR_CRS_STACK_SIZE
	.align		4
.L_945:
        /*00e0*/ 	.byte	0x04, 0x1e
        /*00e2*/ 	.short	(.L_947 - .L_946)
.L_946:
        /*00e4*/ 	.word	0x00000000
.L_947:


//--------------------- .nv.info._ZN2at6native27unrolled_elementwise_kernelIZZZNS0_61_GLOBAL__N__b29612f4_23_ActivationMishKernel_cu_9e10b42f_310811mish_kernelERNS_18TensorIteratorBaseEENKUlvE_clEvENKUlvE2_clEvEUlN3c108BFloat16EE_St5arrayIPcLm2EELi4E23TrivialOffsetCalculatorILi1EjESE_NS0_6memory12LoadWithCastILi1EEENSF_13StoreWithCastILi1EEEEEviT_T0_T2_T3_T4_T5_ --------------------------
	.section	.nv.info._ZN2at6native27unrolled_elementwise_kernelIZZZNS0_61_GLOBAL__N__b29612f4_23_ActivationMishKernel_cu_9e10b42f_310811mish_kernelERNS_18TensorIteratorBaseEENKUlvE_clEvENKUlvE2_clEvEUlN3c108BFloat16EE_St5arrayIPcLm2EELi4E23TrivialOffsetCalculatorILi1EjESE_NS0_6memory12LoadWithCastILi1EEENSF_13StoreWithCastILi1EEEEEviT_T0_T2_T3_T4_T5_,"",@"SHT_CUDA_INFO"
	.sectionflags	@""
	.align	4


	//----- nvinfo : EIATTR_CUDA_API_VERSION
	.align		4
        /*0000*/ 	.byte	0x04, 0x37
        /*0002*/ 	.short	(.L_949 - .L_948)
.L_948:
        /*0004*/ 	.word	0x00000082


	//----- nvinfo : EIATTR_SW2861232_WAR
	.align		4
.L_949:
        /*0008*/ 	.byte	0x01, 0x35
	.zero		2


	//----- nvinfo : EIATTR_PARAM_CBANK
	.align		4
        /*000c*/ 	.byte	0x04, 0x0a
        /*000e*/ 	.short	(.L_951 - .L_950)
	.align		4
.L_950:
        /*0010*/ 	.word	index@(.nv.constant0._ZN2at6native27unrolled_elementwise_kernelIZZZNS0_61_GLOBAL__N__b29612f4_23_ActivationMishKernel_cu_9e10b42f_310811mish_kernelERNS_18TensorIteratorBaseEENKUlvE_clEvENKUlvE2_clEvEUlN3c108BFloat16EE_St5arrayIPcLm2EELi4E23TrivialOffsetCalculatorILi1EjESE_NS0_6memory12LoadWithCastILi1EEENSF_13StoreWithCastILi1EEEEEviT_T0_T2_T3_T4_T5_)
        /*0014*/ 	.short	0x0160
        /*0016*/ 	.short	0x002c


	//----- nvinfo : EIATTR_CBANK_PARAM_SIZE
	.align		4
.L_951:
        /*0018*/ 	.byte	0x03, 0x19
        /*001a*/ 	.short	0x002c


	//----- nvinfo : EIATTR_KPARAM_INFO
	.align		4
        /*001c*/ 	.byte	0x04, 0x17
        /*001e*/ 	.short	(.L_953 - .L_952)
.L_952:
        /*0020*/ 	.word	0x00000000
        /*0024*/ 	.short	0x0006
        /*0026*/ 	.short	0x0024
        /*0028*/ 	.byte	0x00, 0xf0, 0x21, 0x00


	//----- nvinfo : EIATTR_KPARAM_INFO
	.align		4
.L_953:
        /*002c*/ 	.byte	0x04, 0x17
        /*002e*/ 	.short	(.L_955 - .L_954)
.L_954:
        /*0030*/ 	.word	0x00000000
        /*0034*/ 	.short	0x0005
        /*0036*/ 	.short	0x001c
        /*0038*/ 	.byte	0x00, 0xf0, 0x21, 0x00


	//----- nvinfo : EIATTR_KPARAM_INFO
	.align		4
.L_955:
        /*003c*/ 	.byte	0x04, 0x17
        /*003e*/ 	.short	(.L_957 - .L_956)
.L_956:
        /*0040*/ 	.word	0x00000000
        /*0044*/ 	.short	0x0004
        /*0046*/ 	.short	0x0019
        /*0048*/ 	.byte	0x00, 0xf0, 0x05, 0x00


	//----- nvinfo : EIATTR_KPARAM_INFO
	.align		4
.L_957:
        /*004c*/ 	.byte	0x04, 0x17
        /*004e*/ 	.short	(.L_959 - .L_958)
.L_958:
        /*0050*/ 	.word	0x00000000
        /*0054*/ 	.short	0x0003
        /*0056*/ 	.short	0x0018
        /*0058*/ 	.byte	0x00, 0xf0, 0x05, 0x00


	//----- nvinfo : EIATTR_KPARAM_INFO
	.align		4
.L_959:
        /*005c*/ 	.byte	0x04, 0x17
        /*005e*/ 	.short	(.L_961 - .L_960)
.L_960:
        /*0060*/ 	.word	0x00000000
        /*0064*/ 	.short	0x0002
        /*0066*/ 	.short	0x0008
        /*0068*/ 	.byte	0x00, 0xf0, 0x41, 0x00


	//----- nvinfo : EIATTR_KPARAM_INFO
	.align		4
.L_961:
        /*006c*/ 	.byte	0x04, 0x17
        /*006e*/ 	.short	(.L_963 - .L_962)
.L_962:
        /*0070*/ 	.word	0x00000000
        /*0074*/ 	.short	0x0001
        /*0076*/ 	.short	0x0004
        /*0078*/ 	.byte	0x00, 0xf0, 0x05, 0x00


	//----- nvinfo : EIATTR_KPARAM_INFO
	.align		4
.L_963:
        /*007c*/ 	.byte	0x04, 0x17
        /*007e*/ 	.short	(.L_965 - .L_964)
.L_964:
        /*0080*/ 	.word	0x00000000
        /*0084*/ 	.short	0x0000
        /*0086*/ 	.short	0x0000
        /*0088*/ 	.byte	0x00, 0xf0, 0x11, 0x00


	//----- nvinfo : EIATTR_MAXREG_COUNT
	.align		4
.L_965:
        /*008c*/ 	.byte	0x03, 0x1b
        /*008e*/ 	.short	0x00ff


	//----- nvinfo : EIATTR_EXTERNS
	.align		4
        /*0090*/ 	.byte	0x04, 0x0f
        /*0092*/ 	.short	(.L_967 - .L_966)


	//   ....[0]....
	.align		4
.L_966:
        /*0094*/ 	.word	index@(__assertfail)


	//----- nvinfo : EIATTR_MERCURY_ISA_VERSION
	.align		4
.L_967:
        /*0098*/ 	.byte	0x03, 0x5f
        /*009a*/ 	.short	0x0000


	//----- nvinfo : EIATTR_SYSCALL_OFFSETS
	.align		4
        /*009c*/ 	.byte	0x04, 0x46
        /*009e*/ 	.short	(.L_969 - .L_968)


	//   ....[0]....
.L_968:
        /*00a0*/ 	.word	0x000010a0


	//   ....[1]....
        /*00a4*/ 	.word	0x000021a0


	//   ....[2]....
        /*00a8*/ 	.word	0x000032b0


	//   ....[3]....
        /*00ac*/ 	.word	0x00004390


	//   ....[4]....
        /*00b0*/ 	.word	0x00005f60


	//   ....[5]....
        /*00b4*/ 	.word	0x00006f90


	//   ....[6]....
        /*00b8*/ 	.word	0x00007f80


	//   ....[7]....
        /*00bc*/ 	.word	0x00008f70


	//----- nvinfo : EIATTR_EXIT_INSTR_OFFSETS
	.align		4
.L_969:
        /*00c0*/ 	.byte	0x04, 0x1c
        /*00c2*/ 	.short	(.L_971 - .L_970)


	//   ....[0]....
.L_970:
        /*00c4*/ 	.word	0x00008040


	//   ....[1]....
        /*00c8*/ 	.word	0x00008170


	//   ....[2]....
        /*00cc*/ 	.word	0x000081b0


	//   ....[3]....
        /*00d0*/ 	.word	0x00008250


	//   ....[4]....
        /*00d4*/ 	.word	0x00008290


	//   ....[5]....
        /*00d8*/ 	.word	0x000082d0


	//   ....[6]....
        /*00dc*/ 	.word	0x00008360


	//   ....[7]....
        /*00e0*/ 	.word	0x000083a0


	//   ....[8]....
        /*00e4*/ 	.word	0x00008440


	//   ....[9]....
        /*00e8*/ 	.word	0x00008490


	//   ....[10]....
        /*00ec*/ 	.word	0x000084e0


	//   ....[11]....
        /*00f0*/ 	.word	0x000085b0


	//   ....[12]....
        /*00f4*/ 	.word	0x00008610


	//   ....[13]....
        /*00f8*/ 	.word	0x000087a0


	//   ....[14]....
        /*00fc*/ 	.word	0x00008900


	//   ....[15]....
        /*0100*/ 	.word	0x00008920


	//   ....[16]....
        /*0104*/ 	.word	0x000089e0


	//   ....[17]....
        /*0108*/ 	.word	0x00008b60


	//   ....[18]....
        /*010c*/ 	.word	0x00008ce0


	//   ....[19]....
        /*0110*/ 	.word	0x00008e40


	//   ....[20]....
        /*0114*/ 	.word	0x00008f80


	//   ....[21]....
        /*0118*/ 	.word	0x00008fc0


	//   ....[22]....
        /*011c*/ 	.word	0x00009000


	//----- nvinfo : EIATTR_MAX_THREADS
	.align		4
.L_971:
        /*0120*/ 	.byte	0x04, 0x05
        /*0122*/ 	.short	(.L_973 - .L_972)
.L_972:
        /*0124*/ 	.word	0x00000080
        /*0128*/ 	.word	0x00000001
        /*012c*/ 	.word	0x00000001


	//----- nvinfo : EIATTR_CRS_STACK_SIZE
	.align		4
.L_973:
        /*0130*/ 	.byte	0x04, 0x1e
        /*0132*/ 	.short	(.L_975 - .L_974)
.L_974:
        /*0134*/ 	.word	0x00000000
.L_975:


//--------------------- .nv.info._ZN2at6native18elementwise_kernelILi128ELi4EZNS0_22gpu_kernel_impl_nocastIZZZNS0_61_GLOBAL__N__b29612f4_23_ActivationMishKernel_cu_9e10b42f_310811mish_kernelERNS_18TensorIteratorBaseEENKUlvE_clEvENKUlvE2_clEvEUlN3c108BFloat16EE_EEvS5_RKT_EUliE_EEviT1_ --------------------------
	.section	.nv.info._ZN2at6native18elementwise_kernelILi128ELi4EZNS0_22gpu_kernel_impl_nocastIZZZNS0_61_GLOBAL__N__b29612f4_23_ActivationMishKernel_cu_9e10b42f_310811mish_kernelERNS_18TensorIteratorBaseEENKUlvE_clEvENKUlvE2_clEvEUlN3c108BFloat16EE_EEvS5_RKT_EUliE_EEviT1_,"",@"SHT_CUDA_INFO"
	.sectionflags	@""
	.align	4


	//----- nvinfo : EIATTR_CUDA_API_VERSION
	.align		4
        /*0000*/ 	.byte	0x04, 0x37
        /*0002*/ 	.short	(.L_977 - .L_976)
.L_976:
        /*0004*/ 	.word	0x00000082


	//----- nvinfo : EIATTR_SW2861232_WAR
	.align		4
.L_977:
        /*0008*/ 	.byte	0x01, 0x35
	.zero		2


	//----- nvinfo : EIATTR_PARAM_CBANK
	.align		4
        /*000c*/ 	.byte	0x04, 0x0a
        /*000e*/ 	.short	(.L_979 - .L_978)
	.align		4
.L_978:
        /*0010*/ 	.word	index@(.nv.constant0._ZN2at6native18elementwise_kernelILi128ELi4EZNS0_22gpu_kernel_impl_nocastIZZZNS0_61_GLOBAL__N__b29612f4_23_ActivationMishKernel_cu_9e10b42f_310811mish_kernelERNS_18TensorIteratorBaseEENKUlvE_clEvENKUlvE2_clEvEUlN3c108BFloat16EE_EEvS5_RKT_EUliE_EEviT1_)
        /*0014*/ 	.short	0x0160
        /*0016*/ 	.short	0x0220


	//----- nvinfo : EIATTR_CBANK_PARAM_SIZE
	.align		4
.L_979:
        /*0018*/ 	.byte	0x03, 0x19
        /*001a*/ 	.short	0x0220


	//----- nvinfo : EIATTR_KPARAM_INFO
	.align		4
        /*001c*/ 	.byte	0x04, 0x17
        /*001e*/ 	.short	(.L_981 - .L_980)
.L_980:
        /*0020*/ 	.word	0x00000000
        /*0024*/ 	.short	0x0001
        /*0026*/ 	.short	0x0008
        /*0028*/ 	.byte	0x00, 0xf0, 0x61, 0x08


	//----- nvinfo : EIATTR_KPARAM_INFO
	.align		4
.L_981:
        /*002c*/ 	.byte	0x04, 0x17
        /*002e*/ 	.short	(.L_983 - .L_982)
.L_982:
        /*0030*/ 	.word	0x00000000
        /*0034*/ 	.short	0x0000
        /*0036*/ 	.short	0x0000
        /*0038*/ 	.byte	0x00, 0xf0, 0x11, 0x00


	//----- nvinfo : EIATTR_MAXREG_COUNT
	.align		4
.L_983:
        /*003c*/ 	.byte	0x03, 0x1b
        /*003e*/ 	.short	0x0080


	//----- nvinfo : EIATTR_MERCURY_ISA_VERSION
	.align		4
        /*0040*/ 	.byte	0x03, 0x5f
        /*0042*/ 	.short	0x0000


	//----- nvinfo : EIATTR_EXIT_INSTR_OFFSETS
	.align		4
        /*0044*/ 	.byte	0x04, 0x1c
        /*0046*/ 	.short	(.L_985 - .L_984)


	//   ....[0]....
.L_984:
        /*0048*/ 	.word	0x000033d0


	//   ....[1]....
        /*004c*/ 	.word	0x000044c0


	//----- nvinfo : EIATTR_MAX_THREADS
	.align		4
.L_985:
        /*0050*/ 	.byte	0x04, 0x05
        /*0052*/ 	.short	(.L_987 - .L_986)
.L_986:
        /*0054*/ 	.word	0x00000080
        /*0058*/ 	.word	0x00000001
        /*005c*/ 	.word	0x00000001


	//----- nvinfo : EIATTR_CRS_STACK_SIZE
	.align		4
.L_987:
        /*0060*/ 	.byte	0x04, 0x1e
        /*0062*/ 	.short	(.L_989 - .L_988)
.L_988:
        /*0064*/ 	.word	0x00000000
.L_989:


//--------------------- .nv.info._ZN2at6native27unrolled_elementwise_kernelIZZZNS0_61_GLOBAL__N__b29612f4_23_ActivationMishKernel_cu_9e10b42f_310811mish_kernelERNS_18TensorIteratorBaseEENKUlvE_clEvENKUlvE2_clEvEUlN3c108BFloat16EE_St5arrayIPcLm2EELi4E23TrivialOffsetCalculatorILi1EjESE_NS0_6memory15LoadWithoutCastENSF_16StoreWithoutCastEEEviT_T0_T2_T3_T4_T5_ --------------------------
	.section	.nv.info._ZN2at6native27unrolled_elementwise_kernelIZZZNS0_61_GLOBAL__N__b29612f4_23_ActivationMishKernel_cu_9e10b42f_310811mish_kernelERNS_18TensorIteratorBaseEENKUlvE_clEvENKUlvE2_clEvEUlN3c108BFloat16EE_St5arrayIPcLm2EELi4E23TrivialOffsetCalculatorILi1EjESE_NS0_6memory15LoadWithoutCastENSF_16StoreWithoutCastEEEviT_T0_T2_T3_T4_T5_,"",@"SHT_CUDA_INFO"
	.sectionflags	@""
	.align	4


	//----- nvinfo : EIATTR_CUDA_API_VERSION
	.align		4
        /*0000*/ 	.byte	0x04, 0x37
        /*0002*/ 	.short	(.L_991 - .L_990)
.L_990:
        /*0004*/ 	.word	0x00000082


	//----- nvinfo : EIATTR_SW2861232_WAR
	.align		4
.L_991:
        /*0008*/ 	.byte	0x01, 0x35
	.zero		2


	//----- nvinfo : EIATTR_PARAM_CBANK
	.align		4
        /*000c*/ 	.byte	0x04, 0x0a
        /*000e*/ 	.short	(.L_993 - .L_992)
	.align		4
.L_992:
        /*0010*/ 	.word	index@(.nv.constant0._ZN2at6native27unrolled_elementwise_kernelIZZZNS0_61_GLOBAL__N__b29612f4_23_ActivationMishKernel_cu_9e10b42f_310811mish_kernelERNS_18TensorIteratorBaseEENKUlvE_clEvENKUlvE2_clEvEUlN3c108BFloat16EE_St5arrayIPcLm2EELi4E23TrivialOffsetCalculatorILi1EjESE_NS0_6memory15LoadWithoutCastENSF_16StoreWithoutCastEEEviT_T0_T2_T3_T4_T5_)
        /*0014*/ 	.short	0x0160
        /*0016*/ 	.short	0x001c


	//----- nvinfo : EIATTR_CBANK_PARAM_SIZE
	.align		4
.L_993:
        /*0018*/ 	.byte	0x03, 0x19
        /*001a*/ 	.short	0x001c


	//----- nvinfo : EIATTR_KPARAM_INFO
	.align		4
        /*001c*/ 	.byte	0x04, 0x17
        /*001e*/ 	.short	(.L_995 - .L_994)
.L_994:
        /*0020*/ 	.word	0x00000000
        /*0024*/ 	.short	0x0006
        /*0026*/ 	.short	0x001b
        /*0028*/ 	.byte	0x00, 0xf0, 0x05, 0x00


	//----- nvinfo : EIATTR_KPARAM_INFO
	.align		4
.L_995:
        /*002c*/ 	.byte	0x04, 0x17
        /*002e*/ 	.short	(.L_997 - .L_996)
.L_996:
        /*0030*/ 	.word	0x00000000
        /*0034*/ 	.short	0x0005
        /*0036*/ 	.short	0x001a
        /*0038*/ 	.byte	0x00, 0xf0, 0x05, 0x00


	//----- nvinfo : EIATTR_KPARAM_INFO
	.align		4
.L_997:
        /*003c*/ 	.byte	0x04, 0x17
        /*003e*/ 	.short	(.L_999 - .L_998)
.L_998:
        /*0040*/ 	.word	0x00000000
        /*0044*/ 	.short	0x0004
        /*0046*/ 	.short	0x0019
        /*0048*/ 	.byte	0x00, 0xf0, 0x05, 0x00


	//----- nvinfo : EIATTR_KPARAM_INFO
	.align		4
.L_999:
        /*004c*/ 	.byte	0x04, 0x17
        /*004e*/ 	.short	(.L_1001 - .L_1000)
.L_1000:
        /*0050*/ 	.word	0x00000000
        /*0054*/ 	.short	0x0003
        /*0056*/ 	.short	0x0018
        /*0058*/ 	.byte	0x00, 0xf0, 0x05, 0x00


	//----- nvinfo : EIATTR_KPARAM_INFO
	.align		4
.L_1001:
        /*005c*/ 	.byte	0x04, 0x17
        /*005e*/ 	.short	(.L_1003 - .L_1002)
.L_1002:
        /*0060*/ 	.word	0x00000000
        /*0064*/ 	.short	0x0002
        /*0066*/ 	.short	0x0008
        /*0068*/ 	.byte	0x00, 0xf0, 0x41, 0x00


	//----- nvinfo : EIATTR_KPARAM_INFO
	.align		4
.L_1003:
        /*006c*/ 	.byte	0x04, 0x17
        /*006e*/ 	.short	(.L_1005 - .L_1004)
.L_1004:
        /*0070*/ 	.word	0x00000000
        /*0074*/ 	.short	0x0001
        /*0076*/ 	.short	0x0004
        /*0078*/ 	.byte	0x00, 0xf0, 0x05, 0x00


	//----- nvinfo : EIATTR_KPARAM_INFO
	.align		4
.L_1005:
        /*007c*/ 	.byte	0x04, 0x17
        /*007e*/ 	.short	(.L_1007 - .L_1006)
.L_1006:
        /*0080*/ 	.word	0x00000000
        /*0084*/ 	.short	0x0000
        /*0086*/ 	.short	0x0000
        /*0088*/ 	.byte	0x00, 0xf0, 0x11, 0x00


	//----- nvinfo : EIATTR_MAXREG_COUNT
	.align		4
.L_1007:
        /*008c*/ 	.byte	0x03, 0x1b
        /*008e*/ 	.short	0x00ff


	//----- nvinfo : EIATTR_MERCURY_ISA_VERSION
	.align		4
        /*0090*/ 	.byte	0x03, 0x5f
        /*0092*/ 	.short	0x0000


	//----- nvinfo : EIATTR_EXIT_INSTR_OFFSETS
	.align		4
        /*0094*/ 	.byte	0x04, 0x1c
        /*0096*/ 	.short	(.L_1009 - .L_1008)


	//   ....[0]....
.L_1008:
        /*0098*/ 	.word	0x00000df0


	//   ....[1]....
        /*009c*/ 	.word	0x00000e40


	//----- nvinfo : EIATTR_MAX_THREADS
	.align		4
.L_1009:
        /*00a0*/ 	.byte	0x04, 0x05
        /*00a2*/ 	.short	(.L_1011 - .L_1010)
.L_1010:
        /*00a4*/ 	.word	0x00000080
        /*00a8*/ 	.word	0x00000001
        /*00ac*/ 	.word	0x00000001


	//----- nvinfo : EIATTR_CRS_STACK_SIZE
	.align		4
.L_1011:
        /*00b0*/ 	.byte	0x04, 0x1e
        /*00b2*/ 	.short	(.L_1013 - .L_1012)
.L_1012:
        /*00b4*/ 	.word	0x00000000
.L_1013:


//--------------------- .nv.info._ZN2at6native29vectorized_elementwise_kernelILi2EZZZNS0_61_GLOBAL__N__b29612f4_23_ActivationMishKernel_cu_9e10b42f_310811mish_kernelERNS_18TensorIteratorBaseEENKUlvE_clEvENKUlvE2_clEvEUlN3c108BFloat16EE_St5arrayIPcLm2EEEEviT0_T1_ --------------------------
	.section	.nv.info._ZN2at6native29vectorized_elementwise_kernelILi2EZZZNS0_61_GLOBAL__N__b29612f4_23_ActivationMishKernel_cu_9e10b42f_310811mish_kernelERNS_18TensorIteratorBaseEENKUlvE_clEvENKUlvE2_clEvEUlN3c108BFloat16EE_St5arrayIPcLm2EEEEviT0_T1_,"",@"SHT_CUDA_INFO"
	.sectionflags	@""
	.align	4


	//----- nvinfo : EIATTR_CUDA_API_VERSION
	.align		4
        /*0000*/ 	.byte	0x04, 0x37
        /*0002*/ 	.short	(.L_1015 - .L_1014)
.L_1014:
        /*0004*/ 	.word	0x00000082


	//----- nvinfo : EIATTR_SW2861232_WAR
	.align		4
.L_1015:
        /*0008*/ 	.byte	0x01, 0x35
	.zero		2


	//----- nvinfo : EIATTR_PARAM_CBANK
	.align		4
        /*000c*/ 	.byte	0x04, 0x0a
        /*000e*/ 	.short	(.L_1017 - .L_1016)
	.align		4
.L_1016:
        /*0010*/ 	.word	index@(.nv.constant0._ZN2at6native29vectorized_elementwise_kernelILi2EZZZNS0_61_GLOBAL__N__b29612f4_23_ActivationMishKernel_cu_9e10b42f_310811mish_kernelERNS_18TensorIteratorBaseEENKUlvE_clEvENKUlvE2_clEvEUlN3c108BFloat16EE_St5arrayIPcLm2EEEEviT0_T1_)
        /*0014*/ 	.short	0x0160
        /*0016*/ 	.short	0x0018


	//----- nvinfo : EIATTR_CBANK_PARAM_SIZE
	.align		4
.L_1017:
        /*0018*/ 	.byte	0x03, 0x19
        /*001a*/ 	.short	0x0018


	//----- nvinfo : EIATTR_KPARAM_INFO
	.align		4
        /*001c*/ 	.byte	0x04, 0x17
        /*001e*/ 	.short	(.L_1019 - .L_1018)
.L_1018:
        /*0020*/ 	.word	0x00000000
        /*0024*/ 	.short	0x0002
        /*0026*/ 	.short	0x0008
        /*0028*/ 	.byte	0x00, 0xf0, 0x41, 0x00


	//----- nvinfo : EIATTR_KPARAM_INFO
	.align		4
.L_1019:
        /*002c*/ 	.byte	0x04, 0x17
        /*002e*/ 	.short	(.L_1021 - .L_1020)
.L_1020:
        /*0030*/ 	.word	0x00000000
        /*0034*/ 	.short	0x0001
        /*0036*/ 	.short	0x0004
        /*0038*/ 	.byte	0x00, 0xf0, 0x05, 0x00


	//----- nvinfo : EIATTR_KPARAM_INFO
	.align		4
.L_1021:
        /*003c*/ 	.byte	0x04, 0x17
        /*003e*/ 	.short	(.L_1023 - .L_1022)
.L_1022:
        /*0040*/ 	.word	0x00000000
        /*0044*/ 	.short	0x0000
        /*0046*/ 	.short	0x0000
        /*0048*/ 	.byte	0x00, 0xf0, 0x11, 0x00


	//----- nvinfo : EIATTR_MAXREG_COUNT
	.align		4
.L_1023:
        /*004c*/ 	.byte	0x03, 0x1b
        /*004e*/ 	.short	0x00ff


	//----- nvinfo : EIATTR_MERCURY_ISA_VERSION
	.align		4
        /*0050*/ 	.byte	0x03, 0x5f
        /*0052*/ 	.short	0x0000


	//----- nvinfo : EIATTR_EXIT_INSTR_OFFSETS
	.align		4
        /*0054*/ 	.byte	0x04, 0x1c
        /*0056*/ 	.short	(.L_1025 - .L_1024)


	//   ....[0]....
.L_1024:
        /*0058*/ 	.word	0x000012b0


	//   ....[1]....
        /*005c*/ 	.word	0x00002e90


	//   ....[2]....
        /*0060*/ 	.word	0x00002ee0


	//----- nvinfo : EIATTR_MAX_THREADS
	.align		4
.L_1025:
        /*0064*/ 	.byte	0x04, 0x05
        /*0066*/ 	.short	(.L_1027 - .L_1026)
.L_1026:
        /*0068*/ 	.word	0x00000080
        /*006c*/ 	.word	0x00000001
        /*0070*/ 	.word	0x00000001


	//----- nvinfo : EIATTR_CRS_STACK_SIZE
	.align		4
.L_1027:
        /*0074*/ 	.byte	0x04, 0x1e
        /*0076*/ 	.short	(.L_1029 - .L_1028)
.L_1028:
        /*0078*/ 	.word	0x00000000
.L_1029:


//--------------------- .nv.info._ZN2at6native29vectorized_elementwise_kernelILi4EZZZNS0_61_GLOBAL__N__b29612f4_23_ActivationMishKernel_cu_9e10b42f_310811mish_kernelERNS_18TensorIteratorBaseEENKUlvE_clEvENKUlvE2_clEvEUlN3c108BFloat16EE_St5arrayIPcLm2EEEEviT0_T1_ --------------------------
	.section	.nv.info._ZN2at6native29vectorized_elementwise_kernelILi4EZZZNS0_61_GLOBAL__N__b29612f4_23_ActivationMishKernel_cu_9e10b42f_310811mish_kernelERNS_18TensorIteratorBaseEENKUlvE_clEvENKUlvE2_clEvEUlN3c108BFloat16EE_St5arrayIPcLm2EEEEviT0_T1_,"",@"SHT_CUDA_INFO"
	.sectionflags	@""
	.align	4


	//----- nvinfo : EIATTR_CUDA_API_VERSION
	.align		4
        /*0000*/ 	.byte	0x04, 0x37
        /*0002*/ 	.short	(.L_1031 - .L_1030)
.L_1030:
        /*0004*/ 	.word	0x00000082


	//----- nvinfo : EIATTR_SW2861232_WAR
	.align		4
.L_1031:
        /*0008*/ 	.byte	0x01, 0x35
	.zero		2


	//----- nvinfo : EIATTR_PARAM_CBANK
	.align		4
        /*000c*/ 	.byte	0x04, 0x0a
        /*000e*/ 	.short	(.L_1033 - .L_1032)
	.align		4
.L_1032:
        /*0010*/ 	.word	index@(.nv.constant0._ZN2at6native29vectorized_elementwise_kernelILi4EZZZNS0_61_GLOBAL__N__b29612f4_23_ActivationMishKernel_cu_9e10b42f_310811mish_kernelERNS_18TensorIteratorBaseEENKUlvE_clEvENKUlvE2_clEvEUlN3c108BFloat16EE_St5arrayIPcLm2EEEEviT0_T1_)
        /*0014*/ 	.short	0x0160
        /*0016*/ 	.short	0x0018


	//----- nvinfo : EIATTR_CBANK_PARAM_SIZE
	.align		4
.L_1033:
        /*0018*/ 	.byte	0x03, 0x19
        /*001a*/ 	.short	0x0018


	//----- nvinfo : EIATTR_KPARAM_INFO
	.align		4
        /*001c*/ 	.byte	0x04, 0x17
        /*001e*/ 	.short	(.L_1035 - .L_1034)
.L_1034:
        /*0020*/ 	.word	0x00000000
        /*0024*/ 	.short	0x0002
        /*0026*/ 	.short	0x0008
        /*0028*/ 	.byte	0x00, 0xf0, 0x41, 0x00


	//----- nvinfo : EIATTR_KPARAM_INFO
	.align		4
.L_1035:
        /*002c*/ 	.byte	0x04, 0x17
        /*002e*/ 	.short	(.L_1037 - .L_1036)
.L_1036:
        /*0030*/ 	.word	0x00000000
        /*0034*/ 	.short	0x0001
        /*0036*/ 	.short	0x0004
        /*0038*/ 	.byte	0x00, 0xf0, 0x05, 0x00


	//----- nvinfo : EIATTR_KPARAM_INFO
	.align		4
.L_1037:
        /*003c*/ 	.byte	0x04, 0x17
        /*003e*/ 	.short	(.L_1039 - .L_1038)
.L_1038:
        /*0040*/ 	.word	0x00000000
        /*0044*/ 	.short	0x0000
        /*0046*/ 	.short	0x0000
        /*0048*/ 	.byte	0x00, 0xf0, 0x11, 0x00


	//----- nvinfo : EIATTR_MAXREG_COUNT
	.align		4
.L_1039:
        /*004c*/ 	.byte	0x03, 0x1b
        /*004e*/ 	.short	0x00ff


	//----- nvinfo : EIATTR_MERCURY_ISA_VERSION
	.align		4
        /*0050*/ 	.byte	0x03, 0x5f
        /*0052*/ 	.short	0x0000


	//----- nvinfo : EIATTR_EXIT_INSTR_OFFSETS
	.align		4
        /*0054*/ 	.byte	0x04, 0x1c
        /*0056*/ 	.short	(.L_1041 - .L_1040)


	//   ....[0]....
.L_1040:
        /*0058*/ 	.word	0x00001270


	//   ....[1]....
        /*005c*/ 	.word	0x00002e50


	//   ....[2]....
        /*0060*/ 	.word	0x00002ea0


	//----- nvinfo : EIATTR_MAX_THREADS
	.align		4
.L_1041:
        /*0064*/ 	.byte	0x04, 0x05
        /*0066*/ 	.short	(.L_1043 - .L_1042)
.L_1042:
        /*0068*/ 	.word	0x00000080
        /*006c*/ 	.word	0x00000001
        /*0070*/ 	.word	0x00000001


	//----- nvinfo : EIATTR_CRS_STACK_SIZE
	.align		4
.L_1043:
        /*0074*/ 	.byte	0x04, 0x1e
        /*0076*/ 	.short	(.L_1045 - .L_1044)
.L_1044:
        /*0078*/ 	.word	0x00000000
.L_1045:


//--------------------- .nv.info._ZN2at6native29vectorized_elementwise_kernelILi8EZZZNS0_61_GLOBAL__N__b29612f4_23_ActivationMishKernel_cu_9e10b42f_310811mish_kernelERNS_18TensorIteratorBaseEENKUlvE_clEvENKUlvE2_clEvEUlN3c108BFloat16EE_St5arrayIPcLm2EEEEviT0_T1_ --------------------------
	.section	.nv.info._ZN2at6native29vectorized_elementwise_kernelILi8EZZZNS0_61_GLOBAL__N__b29612f4_23_ActivationMishKernel_cu_9e10b42f_310811mish_kernelERNS_18TensorIteratorBaseEENKUlvE_clEvENKUlvE2_clEvEUlN3c108BFloat16EE_St5arrayIPcLm2EEEEviT0_T1_,"",@"SHT_CUDA_INFO"
	.sectionflags	@""
	.align	4


	//----- nvinfo : EIATTR_CUDA_API_VERSION
	.align		4
        /*0000*/ 	.byte	0x04, 0x37
        /*0002*/ 	.short	(.L_1047 - .L_1046)
.L_1046:
        /*0004*/ 	.word	0x00000082


	//----- nvinfo : EIATTR_SW2861232_WAR
	.align		4
.L_1047:
        /*0008*/ 	.byte	0x01, 0x35
	.zero		2


	//----- nvinfo : EIATTR_PARAM_CBANK
	.align		4
        /*000c*/ 	.byte	0x04, 0x0a
        /*000e*/ 	.short	(.L_1049 - .L_1048)
	.align		4
.L_1048:
        /*0010*/ 	.word	index@(.nv.constant0._ZN2at6native29vectorized_elementwise_kernelILi8EZZZNS0_61_GLOBAL__N__b29612f4_23_ActivationMishKernel_cu_9e10b42f_310811mish_kernelERNS_18TensorIteratorBaseEENKUlvE_clEvENKUlvE2_clEvEUlN3c108BFloat16EE_St5arrayIPcLm2EEEEviT0_T1_)
        /*0014*/ 	.short	0x0160
        /*0016*/ 	.short	0x0018


	//----- nvinfo : EIATTR_CBANK_PARAM_SIZE
	.align		4
.L_1049:
        /*0018*/ 	.byte	0x03, 0x19
        /*001a*/ 	.short	0x0018


	//----- nvinfo : EIATTR_KPARAM_INFO
	.align		4
        /*001c*/ 	.byte	0x04, 0x17
        /*001e*/ 	.short	(.L_1051 - .L_1050)
.L_1050:
        /*0020*/ 	.word	0x00000000
        /*0024*/ 	.short	0x0002
        /*0026*/ 	.short	0x0008
        /*0028*/ 	.byte	0x00, 0xf0, 0x41, 0x00


	//----- nvinfo : EIATTR_KPARAM_INFO
	.align		4
.L_1051:
        /*002c*/ 	.byte	0x04, 0x17
        /*002e*/ 	.short	(.L_1053 - .L_1052)
.L_1052:
        /*0030*/ 	.word	0x00000000
        /*0034*/ 	.short	0x0001
        /*0036*/ 	.short	0x0004
        /*0038*/ 	.byte	0x00, 0xf0, 0x05, 0x00


	//----- nvinfo : EIATTR_KPARAM_INFO
	.align		4
.L_1053:
        /*003c*/ 	.byte	0x04, 0x17
        /*003e*/ 	.short	(.L_1055 - .L_1054)
.L_1054:
        /*0040*/ 	.word	0x00000000
        /*0044*/ 	.short	0x0000
        /*0046*/ 	.short	0x0000
        /*0048*/ 	.byte	0x00, 0xf0, 0x11, 0x00


	//----- nvinfo : EIATTR_MAXREG_COUNT
	.align		4
.L_1055:
        /*004c*/ 	.byte	0x03, 0x1b
        /*004e*/ 	.short	0x00ff


	//----- nvinfo : EIATTR_MERCURY_ISA_VERSION
	.align		4
        /*0050*/ 	.byte	0x03, 0x5f
        /*0052*/ 	.short	0x0000


	//----- nvinfo : EIATTR_EXIT_INSTR_OFFSETS
	.align		4
        /*0054*/ 	.byte	0x04, 0x1c
        /*0056*/ 	.short	(.L_1057 - .L_1056)


	//   ....[0]....
.L_1056:
        /*0058*/ 	.word	0x00000010


	//----- nvinfo : EIATTR_MAX_THREADS
	.align		4
.L_1057:
        /*005c*/ 	.byte	0x04, 0x05
        /*005e*/ 	.short	(.L_1059 - .L_1058)
.L_1058:
        /*0060*/ 	.word	0x00000080
        /*0064*/ 	.word	0x00000001
        /*0068*/ 	.word	0x00000001
.L_1059:


//--------------------- .nv.info._ZN2at6native18elementwise_kernelILi128ELi4EZNS0_15gpu_kernel_implIZZZNS0_61_GLOBAL__N__b29612f4_23_ActivationMishKernel_cu_9e10b42f_310811mish_kernelERNS_18TensorIteratorBaseEENKUlvE_clEvENKUlvE1_clEvEUlN3c104HalfEE_EEvS5_RKT_EUliE_EEviT1_ --------------------------
	.section	.nv.info._ZN2at6native18elementwise_kernelILi128ELi4EZNS0_15gpu_kernel_implIZZZNS0_61_GLOBAL__N__b29612f4_23_ActivationMishKernel_cu_9e10b42f_310811mish_kernelERNS_18TensorIteratorBaseEENKUlvE_clEvENKUlvE1_clEvEUlN3c104HalfEE_EEvS5_RKT_EUliE_EEviT1_,"",@"SHT_CUDA_INFO"
	.sectionflags	@""
	.align	4


	//----- nvinfo : EIATTR_CUDA_API_VERSION
	.align		4
        /*0000*/ 	.byte	0x04, 0x37
        /*0002*/ 	.short	(.L_1061 - .L_1060)
.L_1060:
        /*0004*/ 	.word	0x00000082


	//----- nvinfo : EIATTR_SW2861232_WAR
	.align		4
.L_1061:
        /*0008*/ 	.byte	0x01, 0x35
	.zero		2


	//----- nvinfo : EIATTR_PARAM_CBANK
	.align		4
        /*000c*/ 	.byte	0x04, 0x0a
        /*000e*/ 	.short	(.L_1063 - .L_1062)
	.align		4
.L_1062:
        /*0010*/ 	.word	index@(.nv.constant0._ZN2at6native18elementwise_kernelILi128ELi4EZNS0_15gpu_kernel_implIZZZNS0_61_GLOBAL__N__b29612f4_23_ActivationMishKernel_cu_9e10b42f_310811mish_kernelERNS_18TensorIteratorBaseEENKUlvE_clEvENKUlvE1_clEvEUlN3c104HalfEE_EEvS5_RKT_EUliE_EEviT1_)
        /*0014*/ 	.short	0x0160
        /*0016*/ 	.short	0x0220


	//----- nvinfo : EIATTR_CBANK_PARAM_SIZE
	.align		4
.L_1063:
        /*0018*/ 	.byte	0x03, 0x19
        /*001a*/ 	.short	0x0220


	//----- nvinfo : EIATTR_KPARAM_INFO
	.align		4
        /*001c*/ 	.byte	0x04, 0x17
        /*001e*/ 	.short	(.L_1065 - .L_1064)
.L_1064:
        /*0020*/ 	.word	0x00000000
        /*0024*/ 	.short	0x0001
        /*0026*/ 	.short	0x0008
        /*0028*/ 	.byte	0x00, 0xf0, 0x61, 0x08


	//----- nvinfo : EIATTR_KPARAM_INFO
	.align		4
.L_1065:
        /*002c*/ 	.byte	0x04, 0x17
        /*002e*/ 	.short	(.L_1067 - .L_1066)
.L_1066:
        /*0030*/ 	.word	0x00000000
        /*0034*/ 	.short	0x0000
        /*0036*/ 	.short	0x0000
        /*0038*/ 	.byte	0x00, 0xf0, 0x11, 0x00


	//----- nvinfo : EIATTR_MAXREG_COUNT
	.align		4
.L_1067:
        /*003c*/ 	.byte	0x03, 0x1b
        /*003e*/ 	.short	0x0080


	//----- nvinfo : EIATTR_EXTERNS
	.align		4
        /*0040*/ 	.byte	0x04, 0x0f
        /*0042*/ 	.short	(.L_1069 - .L_1068)


	//   ....[0]....
	.align		4
.L_1068:
        /*0044*/ 	.word	index@(__assertfail)


	//----- nvinfo : EIATTR_MERCURY_ISA_VERSION
	.align		4
.L_1069:
        /*0048*/ 	.byte	0x03, 0x5f
        /*004a*/ 	.short	0x0000


	//----- nvinfo : EIATTR_SYSCALL_OFFSETS
	.align		4
        /*004c*/ 	.byte	0x04, 0x46
        /*004e*/ 	.short	(.L_1071 - .L_1070)


	//   ....[0]....
.L_1070:
        /*0050*/ 	.word	0x00001dd0


	//   ....[1]....
        /*0054*/ 	.word	0x00002fb0


	//   ....[2]....
        /*0058*/ 	.word	0x00004dd0


	//   ....[3]....
        /*005c*/ 	.word	0x00005fb0


	//   ....[4]....
        /*0060*/ 	.word	0x00007da0


	//   ....[5]....
        /*0064*/ 	.word	0x00008f80


	//   ....[6]....
        /*0068*/ 	.word	0x0000ad80


	//   ....[7]....
        /*006c*/ 	.word	0x0000bf60


	//----- nvinfo : EIATTR_EXIT_INSTR_OFFSETS
	.align		4
.L_1071:
        /*0070*/ 	.byte	0x04, 0x1c
        /*0072*/ 	.short	(.L_1073 - .L_1072)


	//   ....[0]....
.L_1072:
        /*0074*/ 	.word	0x00009040


	//   ....[1]....
        /*0078*/ 	.word	0x0000b160


	//   ....[2]....
        /*007c*/ 	.word	0x0000b1a0


	//   ....[3]....
        /*0080*/ 	.word	0x0000b240


	//   ....[4]....
        /*0084*/ 	.word	0x0000b280


	//   ....[5]....
        /*0088*/ 	.word	0x0000b2c0


	//   ....[6]....
        /*008c*/ 	.word	0x0000b350


	//   ....[7]....
        /*0090*/ 	.word	0x0000b370


	//   ....[8]....
        /*0094*/ 	.word	0x0000b410


	//   ....[9]....
        /*0098*/ 	.word	0x0000b460


	//   ....[10]....
        /*009c*/ 	.word	0x0000b4b0


	//   ....[11]....
        /*00a0*/ 	.word	0x0000b580


	//   ....[12]....
        /*00a4*/ 	.word	0x0000b5e0


	//   ....[13]....
        /*00a8*/ 	.word	0x0000b770


	//   ....[14]....
        /*00ac*/ 	.word	0x0000b8d0


	//   ....[15]....
        /*00b0*/ 	.word	0x0000b910


	//   ....[16]....
        /*00b4*/ 	.word	0x0000b9d0


	//   ....[17]....
        /*00b8*/ 	.word	0x0000bb50


	//   ....[18]....
        /*00bc*/ 	.word	0x0000bcd0


	//   ....[19]....
        /*00c0*/ 	.word	0x0000be30


	//   ....[20]....
        /*00c4*/ 	.word	0x0000bf70


	//   ....[21]....
        /*00c8*/ 	.word	0x0000bfb0


	//   ....[22]....
        /*00cc*/ 	.word	0x0000bff0


	//----- nvinfo : EIATTR_MAX_THREADS
	.align		4
.L_1073:
        /*00d0*/ 	.byte	0x04, 0x05
        /*00d2*/ 	.short	(.L_1075 - .L_1074)
.L_1074:
        /*00d4*/ 	.word	0x00000080
        /*00d8*/ 	.word	0x00000001
        /*00dc*/ 	.word	0x00000001


	//----- nvinfo : EIATTR_CRS_STACK_SIZE
	.align		4
.L_1075:
        /*00e0*/ 	.byte	0x04, 0x1e
        /*00e2*/ 	.short	(.L_1077 - .L_1076)
.L_1076:
        /*00e4*/ 	.word	0x00000000
.L_1077:


//--------------------- .nv.info._ZN2at6native27unrolled_elementwise_kernelIZZZNS0_61_GLOBAL__N__b29612f4_23_ActivationMishKernel_cu_9e10b42f_310811mish_kernelERNS_18TensorIteratorBaseEENKUlvE_clEvENKUlvE1_clEvEUlN3c104HalfEE_St5arrayIPcLm2EELi4E23TrivialOffsetCalculatorILi1EjESE_NS0_6memory12LoadWithCastILi1EEENSF_13StoreWithCastILi1EEEEEviT_T0_T2_T3_T4_T5_ --------------------------
	.section	.nv.info._ZN2at6native27unrolled_elementwise_kernelIZZZNS0_61_GLOBAL__N__b29612f4_23_ActivationMishKernel_cu_9e10b42f_310811mish_kernelERNS_18TensorIteratorBaseEENKUlvE_clEvENKUlvE1_clEvEUlN3c104HalfEE_St5arrayIPcLm2EELi4E23TrivialOffsetCalculatorILi1EjESE_NS0_6memory12LoadWithCastILi1EEENSF_13StoreWithCastILi1EEEEEviT_T0_T2_T3_T4_T5_,"",@"SHT_CUDA_INFO"
	.sectionflags	@""
	.align	4


	//----- nvinfo : EIATTR_CUDA_API_VERSION
	.align		4
        /*0000*/ 	.byte	0x04, 0x37
        /*0002*/ 	.short	(.L_1079 - .L_1078)
.L_1078:
        /*0004*/ 	.word	0x00000082


	//----- nvinfo : EIATTR_SW2861232_WAR
	.align		4
.L_1079:
        /*0008*/ 	.byte	0x01, 0x35
	.zero		2


	//----- nvinfo : EIATTR_PARAM_CBANK
	.align		4
        /*000c*/ 	.byte	0x04, 0x0a
        /*000e*/ 	.short	(.L_1081 - .L_1080)
	.align		4
.L_1080:
        /*0010*/ 	.word	index@(.nv.constant0._ZN2at6native27unrolled_elementwise_kernelIZZZNS0_61_GLOBAL__N__b29612f4_23_ActivationMishKernel_cu_9e10b42f_310811mish_kernelERNS_18TensorIteratorBaseEENKUlvE_clEvENKUlvE1_clEvEUlN3c104HalfEE_St5arrayIPcLm2EELi4E23TrivialOffsetCalculatorILi1EjESE_NS0_6memory12LoadWithCastILi1EEENSF_13StoreWithCastILi1EEEEEviT_T0_T2_T3_T4_T5_)
        /*0014*/ 	.short	0x0160
        /*0016*/ 	.short	0x002c


	//----- nvinfo : EIATTR_CBANK_PARAM_SIZE
	.align		4
.L_1081:
        /*0018*/ 	.byte	0x03, 0x19
        /*001a*/ 	.short	0x002c


	//----- nvinfo : EIATTR_KPARAM_INFO
	.align		4
        /*001c*/ 	.byte	0x04, 0x17
        /*001e*/ 	.short	(.L_1083 - .L_1082)
.L_1082:
        /*0020*/ 	.word	0x00000000
        /*0024*/ 	.short	0x0006
        /*0026*/ 	.short	0x0024
        /*0028*/ 	.byte	0x00, 0xf0, 0x21, 0x00


	//----- nvinfo : EIATTR_KPARAM_INFO
	.align		4
.L_1083:
        /*002c*/ 	.byte	0x04, 0x17
        /*002e*/ 	.short	(.L_1085 - .L_1084)
.L_1084:
        /*0030*/ 	.word	0x00000000
        /*0034*/ 	.short	0x0005
        /*0036*/ 	.short	0x001c
        /*0038*/ 	.byte	0x00, 0xf0, 0x21, 0x00


	//----- nvinfo : EIATTR_KPARAM_INFO
	.align		4
.L_1085:
        /*003c*/ 	.byte	0x04, 0x17
        /*003e*/ 	.short	(.L_1087 - .L_1086)
.L_1086:
        /*0040*/ 	.word	0x00000000
        /*0044*/ 	.short	0x0004
        /*0046*/ 	.short	0x0019
        /*0048*/ 	.byte	0x00, 0xf0, 0x05, 0x00


	//----- nvinfo : EIATTR_KPARAM_INFO
	.align		4
.L_1087:
        /*004c*/ 	.byte	0x04, 0x17
        /*004e*/ 	.short	(.L_1089 - .L_1088)
.L_1088:
        /*0050*/ 	.word	0x00000000
        /*0054*/ 	.short	0x0003
        /*0056*/ 	.short	0x0018
        /*0058*/ 	.byte	0x00, 0xf0, 0x05, 0x00


	//----- nvinfo : EIATTR_KPARAM_INFO
	.align		4
.L_1089:
        /*005c*/ 	.byte	0x04, 0x17
        /*005e*/ 	.short	(.L_1091 - .L_1090)
.L_1090:
        /*0060*/ 	.word	0x00000000
        /*0064*/ 	.short	0x0002
        /*0066*/ 	.short	0x0008
        /*0068*/ 	.byte	0x00, 0xf0, 0x41, 0x00


	//----- nvinfo : EIATTR_KPARAM_INFO
	.align		4
.L_1091:
        /*006c*/ 	.byte	0x04, 0x17
        /*006e*/ 	.short	(.L_1093 - .L_1092)
.L_1092:
        /*0070*/ 	.word	0x00000000
        /*0074*/ 	.short	0x0001
        /*0076*/ 	.short	0x0004
        /*0078*/ 	.byte	0x00, 0xf0, 0x05, 0x00


	//----- nvinfo : EIATTR_KPARAM_INFO
	.align		4
.L_1093:
        /*007c*/ 	.byte	0x04, 0x17
        /*007e*/ 	.short	(.L_1095 - .L_1094)
.L_1094:
        /*0080*/ 	.word	0x00000000
        /*0084*/ 	.short	0x0000
        /*0086*/ 	.short	0x0000
        /*0088*/ 	.byte	0x00, 0xf0, 0x11, 0x00


	//----- nvinfo : EIATTR_MAXREG_COUNT
	.align		4
.L_1095:
        /*008c*/ 	.byte	0x03, 0x1b
        /*008e*/ 	.short	0x00ff


	//----- nvinfo : EIATTR_EXTERNS
	.align		4
        /*0090*/ 	.byte	0x04, 0x0f
        /*0092*/ 	.short	(.L_1097 - .L_1096)


	//   ....[0]....
	.align		4
.L_1096:
        /*0094*/ 	.word	index@(__assertfail)


	//----- nvinfo : EIATTR_MERCURY_ISA_VERSION
	.align		4
.L_1097:
        /*0098*/ 	.byte	0x03, 0x5f
        /*009a*/ 	.short	0x0000


	//----- nvinfo : EIATTR_SYSCALL_OFFSETS
	.align		4
        /*009c*/ 	.byte	0x04, 0x46
        /*009e*/ 	.short	(.L_1099 - .L_1098)


	//   ....[0]....
.L_1098:
        /*00a0*/ 	.word	0x00001070


	//   ....[1]....
        /*00a4*/ 	.word	0x00002140


	//   ....[2]....
        /*00a8*/ 	.word	0x00003220


	//   ....[3]....
        /*00ac*/ 	.word	0x000042d0


	//   ....[4]....
        /*00b0*/ 	.word	0x00005ea0


	//   ....[5]....
        /*00b4*/ 	.word	0x00006ed0


	//   ....[6]....
        /*00b8*/ 	.word	0x00007ec0


	//   ....[7]....
        /*00bc*/ 	.word	0x00008eb0


	//----- nvinfo : EIATTR_EXIT_INSTR_OFFSETS
	.align		4
.L_1099:
        /*00c0*/ 	.byte	0x04, 0x1c
        /*00c2*/ 	.short	(.L_1101 - .L_1100)


	//   ....[0]....
.L_1100:
        /*00c4*/ 	.word	0x00007f80


	//   ....[1]....
        /*00c8*/ 	.word	0x000080b0


	//   ....[2]....
        /*00cc*/ 	.word	0x000080f0


	//   ....[3]....
        /*00d0*/ 	.word	0x00008190


	//   ....[4]....
        /*00d4*/ 	.word	0x000081d0


	//   ....[5]....
        /*00d8*/ 	.word	0x00008210


	//   ....[6]....
        /*00dc*/ 	.word	0x000082a0


	//   ....[7]....
        /*00e0*/ 	.word	0x000082c0


	//   ....[8]....
        /*00e4*/ 	.word	0x00008360


	//   ....[9]....
        /*00e8*/ 	.word	0x000083b0


	//   ....[10]....
        /*00ec*/ 	.word	0x00008400


	//   ....[11]....
        /*00f0*/ 	.word	0x000084d0


	//   ....[12]....
        /*00f4*/ 	.word	0x00008530


	//   ....[13]....
        /*00f8*/ 	.word	0x000086c0


	//   ....[14]....
        /*00fc*/ 	.word	0x00008820


	//   ....[15]....
        /*0100*/ 	.word	0x00008860


	//   ....[16]....
        /*0104*/ 	.word	0x00008920


	//   ....[17]....
        /*0108*/ 	.word	0x00008aa0


	//   ....[18]....
        /*010c*/ 	.word	0x00008c20


	//   ....[19]....
        /*0110*/ 	.word	0x00008d80


	//   ....[20]....
        /*0114*/ 	.word	0x00008ec0


	//   ....[21]....
        /*0118*/ 	.word	0x00008f00


	//   ....[22]....
        /*011c*/ 	.word	0x00008f40


	//----- nvinfo : EIATTR_MAX_THREADS
	.align		4
.L_1101:
        /*0120*/ 	.byte	0x04, 0x05
        /*0122*/ 	.short	(.L_1103 - .L_1102)
.L_1102:
        /*0124*/ 	.word	0x00000080
        /*0128*/ 	.word	0x00000001
        /*012c*/ 	.word	0x00000001


	//----- nvinfo : EIATTR_CRS_STACK_SIZE
	.align		4
.L_1103:
        /*0130*/ 	.byte	0x04, 0x1e
        /*0132*/ 	.short	(.L_1105 - .L_1104)
.L_1104:
        /*0134*/ 	.word	0x00000000
.L_1105:


//--------------------- .nv.info._ZN2at6native18elementwise_kernelILi128ELi4EZNS0_22gpu_kernel_impl_nocastIZZZNS0_61_GLOBAL__N__b29612f4_23_ActivationMishKernel_cu_9e10b42f_310811mish_kernelERNS_18TensorIteratorBaseEENKUlvE_clEvENKUlvE1_clEvEUlN3c104HalfEE_EEvS5_RKT_EUliE_EEviT1_ --------------------------
	.section	.nv.info._ZN2at6native18elementwise_kernelILi128ELi4EZNS0_22gpu_kernel_impl_nocastIZZZNS0_61_GLOBAL__N__b29612f4_23_ActivationMishKernel_cu_9e10b42f_310811mish_kernelERNS_18TensorIteratorBaseEENKUlvE_clEvENKUlvE1_clEvEUlN3c104HalfEE_EEvS5_RKT_EUliE_EEviT1_,"",@"SHT_CUDA_INFO"
	.sectionflags	@""
	.align	4


	//----- nvinfo : EIATTR_CUDA_API_VERSION
	.align		4
        /*0000*/ 	.byte	0x04, 0x37
        /*0002*/ 	.short	(.L_1107 - .L_1106)
.L_1106:
        /*0004*/ 	.word	0x00000082


	//----- nvinfo : EIATTR_SW2861232_WAR
	.align		4
.L_1107:
        /*0008*/ 	.byte	0x01, 0x35
	.zero		2


	//----- nvinfo : EIATTR_PARAM_CBANK
	.align		4
        /*000c*/ 	.byte	0x04, 0x0a
        /*000e*/ 	.short	(.L_1109 - .L_1108)
	.align		4
.L_1108:
        /*0010*/ 	.word	index@(.nv.constant0._ZN2at6native18elementwise_kernelILi128ELi4EZNS0_22gpu_kernel_impl_nocastIZZZNS0_61_GLOBAL__N__b29612f4_23_ActivationMishKernel_cu_9e10b42f_310811mish_kernelERNS_18TensorIteratorBaseEENKUlvE_clEvENKUlvE1_clEvEUlN3c104HalfEE_EEvS5_RKT_EUliE_EEviT1_)
        /*0014*/ 	.short	0x0160
        /*0016*/ 	.short	0x0220


	//----- nvinfo : EIATTR_CBANK_PARAM_SIZE
	.align		4
.L_1109:
        /*0018*/ 	.byte	0x03, 0x19
        /*001a*/ 	.short	0x0220


	//----- nvinfo : EIATTR_KPARAM_INFO
	.align		4
        /*001c*/ 	.byte	0x04, 0x17
        /*001e*/ 	.short	(.L_1111 - .L_1110)
.L_1110:
        /*0020*/ 	.word	0x00000000
        /*0024*/ 	.short	0x0001
        /*0026*/ 	.short	0x0008
        /*0028*/ 	.byte	0x00, 0xf0, 0x61, 0x08


	//----- nvinfo : EIATTR_KPARAM_INFO
	.align		4
.L_1111:
        /*002c*/ 	.byte	0x04, 0x17
        /*002e*/ 	.short	(.L_1113 - .L_1112)
.L_1112:
        /*0030*/ 	.word	0x00000000
        /*0034*/ 	.short	0x0000
        /*0036*/ 	.short	0x0000
        /*0038*/ 	.byte	0x00, 0xf0, 0x11, 0x00


	//----- nvinfo : EIATTR_MAXREG_COUNT
	.align		4
.L_1113:
        /*003c*/ 	.byte	0x03, 0x1b
        /*003e*/ 	.short	0x0080


	//----- nvinfo : EIATTR_MERCURY_ISA_VERSION
	.align		4
        /*0040*/ 	.byte	0x03, 0x5f
        /*0042*/ 	.short	0x0000


	//----- nvinfo : EIATTR_EXIT_INSTR_OFFSETS
	.align		4
        /*0044*/ 	.byte	0x04, 0x1c
        /*0046*/ 	.short	(.L_1115 - .L_1114)


	//   ....[0]....
.L_1114:
        /*0048*/ 	.word	0x000033d0


	//   ....[1]....
        /*004c*/ 	.word	0x000044c0


	//----- nvinfo : EIATTR_MAX_THREADS
	.align		4
.L_1115:
        /*0050*/ 	.byte	0x04, 0x05
        /*0052*/ 	.short	(.L_1117 - .L_1116)
.L_1116:
        /*0054*/ 	.word	0x00000080
        /*0058*/ 	.word	0x00000001
        /*005c*/ 	.word	0x00000001


	//----- nvinfo : EIATTR_CRS_STACK_SIZE
	.align		4
.L_1117:
        /*0060*/ 	.byte	0x04, 0x1e
        /*0062*/ 	.short	(.L_1119 - .L_1118)
.L_1118:
        /*0064*/ 	.word	0x00000000
.L_1119:


//--------------------- .nv.info._ZN2at6native27unrolled_elementwise_kernelIZZZNS0_61_GLOBAL__N__b29612f4_23_ActivationMishKernel_cu_9e10b42f_310811mish_kernelERNS_18TensorIteratorBaseEENKUlvE_clEvENKUlvE1_clEvEUlN3c104HalfEE_St5arrayIPcLm2EELi4E23TrivialOffsetCalculatorILi1EjESE_NS0_6memory15LoadWithoutCastENSF_16StoreWithoutCastEEEviT_T0_T2_T3_T4_T5_ --------------------------
	.section	.nv.info._ZN2at6native27unrolled_elementwise_kernelIZZZNS0_61_GLOBAL__N__b29612f4_23_ActivationMishKernel_cu_9e10b42f_310811mish_kernelERNS_18TensorIteratorBaseEENKUlvE_clEvENKUlvE1_clEvEUlN3c104HalfEE_St5arrayIPcLm2EELi4E23TrivialOffsetCalculatorILi1EjESE_NS0_6memory15LoadWithoutCastENSF_16StoreWithoutCastEEEviT_T0_T2_T3_T4_T5_,"",@"SHT_CUDA_INFO"
	.sectionflags	@""
	.align	4


	//----- nvinfo : EIATTR_CUDA_API_VERSION
	.align		4
        /*0000*/ 	.byte	0x04, 0x37
        /*0002*/ 	.short	(.L_1121 - .L_1120)
.L_1120:
        /*0004*/ 	.word	0x00000082


	//----- nvinfo : EIATTR_SW2861232_WAR
	.align		4
.L_1121:
        /*0008*/ 	.byte	0x01, 0x35
	.zero		2


	//----- nvinfo : EIATTR_PARAM_CBANK
	.align		4
        /*000c*/ 	.byte	0x04, 0x0a
        /*000e*/ 	.short	(.L_1123 - .L_1122)
	.align		4
.L_1122:
        /*0010*/ 	.word	index@(.nv.constant0._ZN2at6native27unrolled_elementwise_kernelIZZZNS0_61_GLOBAL__N__b29612f4_23_ActivationMishKernel_cu_9e10b42f_310811mish_kernelERNS_18TensorIteratorBaseEENKUlvE_clEvENKUlvE1_clEvEUlN3c104HalfEE_St5arrayIPcLm2EELi4E23TrivialOffsetCalculatorILi1EjESE_NS0_6memory15LoadWithoutCastENSF_16StoreWithoutCastEEEviT_T0_T2_T3_T4_T5_)
        /*0014*/ 	.short	0x0160
        /*0016*/ 	.short	0x001c


	//----- nvinfo : EIATTR_CBANK_PARAM_SIZE
	.align		4
.L_1123:
        /*0018*/ 	.byte	0x03, 0x19
        /*001a*/ 	.short	0x001c


	//----- nvinfo : EIATTR_KPARAM_INFO
	.align		4
        /*001c*/ 	.byte	0x04, 0x17
        /*001e*/ 	.short	(.L_1125 - .L_1124)
.L_1124:
        /*0020*/ 	.word	0x00000000
        /*0024*/ 	.short	0x0006
        /*0026*/ 	.short	0x001b
        /*0028*/ 	.byte	0x00, 0xf0, 0x05, 0x00


	//----- nvinfo : EIATTR_KPARAM_INFO
	.align		4
.L_1125:
        /*002c*/ 	.byte	0x04, 0x17
        /*002e*/ 	.short	(.L_1127 - .L_1126)
.L_1126:
        /*0030*/ 	.word	0x00000000
        /*0034*/ 	.short	0x0005
        /*0036*/ 	.short	0x001a
        /*0038*/ 	.byte	0x00, 0xf0, 0x05, 0x00


	//----- nvinfo : EIATTR_KPARAM_INFO
	.align		4
.L_1127:
        /*003c*/ 	.byte	0x04, 0x17
        /*003e*/ 	.short	(.L_1129 - .L_1128)
.L_1128:
        /*0040*/ 	.word	0x00000000
        /*0044*/ 	.short	0x0004
        /*0046*/ 	.short	0x0019
        /*0048*/ 	.byte	0x00, 0xf0, 0x05, 0x00


	//----- nvinfo : EIATTR_KPARAM_INFO
	.align		4
.L_1129:
        /*004c*/ 	.byte	0x04, 0x17
        /*004e*/ 	.short	(.L_1131 - .L_1130)
.L_1130:
        /*0050*/ 	.word	0x00000000
        /*0054*/ 	.short	0x0003
        /*0056*/ 	.short	0x0018
        /*0058*/ 	.byte	0x00, 0xf0, 0x05, 0x00


	//----- nvinfo : EIATTR_KPARAM_INFO
	.align		4
.L_1131:
        /*005c*/ 	.byte	0x04, 0x17
        /*005e*/ 	.short	(.L_1133 - .L_1132)
.L_1132:
        /*0060*/ 	.word	0x00000000
        /*0064*/ 	.short	0x0002
        /*0066*/ 	.short	0x0008
        /*0068*/ 	.byte	0x00, 0xf0, 0x41, 0x00


	//----- nvinfo : EIATTR_KPARAM_INFO
	.align		4
.L_1133:
        /*006c*/ 	.byte	0x04, 0x17
        /*006e*/ 	.short	(.L_1135 - .L_1134)
.L_1134:
        /*0070*/ 	.word	0x00000000
        /*0074*/ 	.short	0x0001
        /*0076*/ 	.short	0x0004
        /*0078*/ 	.byte	0x00, 0xf0, 0x05, 0x00


	//----- nvinfo : EIATTR_KPARAM_INFO
	.align		4
.L_1135:
        /*007c*/ 	.byte	0x04, 0x17
        /*007e*/ 	.short	(.L_1137 - .L_1136)
.L_1136:
        /*0080*/ 	.word	0x00000000
        /*0084*/ 	.short	0x0000
        /*0086*/ 	.short	0x0000
        /*0088*/ 	.byte	0x00, 0xf0, 0x11, 0x00


	//----- nvinfo : EIATTR_MAXREG_COUNT
	.align		4
.L_1137:
        /*008c*/ 	.byte	0x03, 0x1b
        /*008e*/ 	.short	0x00ff


	//----- nvinfo : EIATTR_MERCURY_ISA_VERSION
	.align		4
        /*0090*/ 	.byte	0x03, 0x5f
        /*0092*/ 	.short	0x0000


	//----- nvinfo : EIATTR_EXIT_INSTR_OFFSETS
	.align		4
        /*0094*/ 	.byte	0x04, 0x1c
        /*0096*/ 	.short	(.L_1139 - .L_1138)


	//   ....[0]....
.L_1138:
        /*0098*/ 	.word	0x00000df0


	//   ....[1]....
        /*009c*/ 	.word	0x00000e40


	//----- nvinfo : EIATTR_MAX_THREADS
	.align		4
.L_1139:
        /*00a0*/ 	.byte	0x04, 0x05
        /*00a2*/ 	.short	(.L_1141 - .L_1140)
.L_1140:
        /*00a4*/ 	.word	0x00000080
        /*00a8*/ 	.word	0x00000001
        /*00ac*/ 	.word	0x00000001


	//----- nvinfo : EIATTR_CRS_STACK_SIZE
	.align		4
.L_1141:
        /*00b0*/ 	.byte	0x04, 0x1e
        /*00b2*/ 	.short	(.L_1143 - .L_1142)
.L_1142:
        /*00b4*/ 	.word	0x00000000
.L_1143:


//--------------------- .nv.info._ZN2at6native29vectorized_elementwise_kernelILi2EZZZNS0_61_GLOBAL__N__b29612f4_23_ActivationMishKernel_cu_9e10b42f_310811mish_kernelERNS_18TensorIteratorBaseEENKUlvE_clEvENKUlvE1_clEvEUlN3c104HalfEE_St5arrayIPcLm2EEEEviT0_T1_ --------------------------
	.section	.nv.info._ZN2at6native29vectorized_elementwise_kernelILi2EZZZNS0_61_GLOBAL__N__b29612f4_23_ActivationMishKernel_cu_9e10b42f_310811mish_kernelERNS_18TensorIteratorBaseEENKUlvE_clEvENKUlvE1_clEvEUlN3c104HalfEE_St5arrayIPcLm2EEEEviT0_T1_,"",@"SHT_CUDA_INFO"
	.sectionflags	@""
	.align	4


	//----- nvinfo : EIATTR_CUDA_API_VERSION
	.align		4
        /*0000*/ 	.byte	0x04, 0x37
        /*0002*/ 	.short	(.L_1145 - .L_1144)
.L_1144:
        /*0004*/ 	.word	0x00000082


	//----- nvinfo : EIATTR_SW2861232_WAR
	.align		4
.L_1145:
        /*0008*/ 	.byte	0x01, 0x35
	.zero		2


	//----- nvinfo : EIATTR_PARAM_CBANK
	.align		4
        /*000c*/ 	.byte	0x04, 0x0a
        /*000e*/ 	.short	(.L_1147 - .L_1146)
	.align		4
.L_1146:
        /*0010*/ 	.word	index@(.nv.constant0._ZN2at6native29vectorized_elementwise_kernelILi2EZZZNS0_61_GLOBAL__N__b29612f4_23_ActivationMishKernel_cu_9e10b42f_310811mish_kernelERNS_18TensorIteratorBaseEENKUlvE_clEvENKUlvE1_clEvEUlN3c104HalfEE_St5arrayIPcLm2EEEEviT0_T1_)
        /*0014*/ 	.short	0x0160
        /*0016*/ 	.short	0x0018


	//----- nvinfo : EIATTR_CBANK_PARAM_SIZE
	.align		4
.L_1147:
        /*0018*/ 	.byte	0x03, 0x19
        /*001a*/ 	.short	0x0018


	//----- nvinfo : EIATTR_KPARAM_INFO
	.align		4
        /*001c*/ 	.byte	0x04, 0x17
        /*001e*/ 	.short	(.L_1149 - .L_1148)
.L_1148:
        /*0020*/ 	.word	0x00000000
        /*0024*/ 	.short	0x0002
        /*0026*/ 	.short	0x0008
        /*0028*/ 	.byte	0x00, 0xf0, 0x41, 0x00


	//----- nvinfo : EIATTR_KPARAM_INFO
	.align		4
.L_1149:
        /*002c*/ 	.byte	0x04, 0x17
        /*002e*/ 	.short	(.L_1151 - .L_1150)
.L_1150:
        /*0030*/ 	.word	0x00000000
        /*0034*/ 	.short	0x0001
        /*0036*/ 	.short	0x0004
        /*0038*/ 	.byte	0x00, 0xf0, 0x05, 0x00


	//----- nvinfo : EIATTR_KPARAM_INFO
	.align		4
.L_1151:
        /*003c*/ 	.byte	0x04, 0x17
        /*003e*/ 	.short	(.L_1153 - .L_1152)
.L_1152:
        /*0040*/ 	.word	0x00000000
        /*0044*/ 	.short	0x0000
        /*0046*/ 	.short	0x0000
        /*0048*/ 	.byte	0x00, 0xf0, 0x11, 0x00


	//----- nvinfo : EIATTR_MAXREG_COUNT
	.align		4
.L_1153:
        /*004c*/ 	.byte	0x03, 0x1b
        /*004e*/ 	.short	0x00ff


	//----- nvinfo : EIATTR_MERCURY_ISA_VERSION
	.align		4
        /*0050*/ 	.byte	0x03, 0x5f
        /*0052*/ 	.short	0x0000


	//----- nvinfo : EIATTR_EXIT_INSTR_OFFSETS
	.align		4
        /*0054*/ 	.byte	0x04, 0x1c
        /*0056*/ 	.short	(.L_1155 - .L_1154)


	//   ....[0]....
.L_1154:
        /*0058*/ 	.word	0x000012b0


	//   ....[1]....
        /*005c*/ 	.word	0x00002e90


	//   ....[2]....
        /*0060*/ 	.word	0x00002ee0


	//----- nvinfo : EIATTR_MAX_THREADS
	.align		4
.L_1155:
        /*0064*/ 	.byte	0x04, 0x05
        /*0066*/ 	.short	(.L_1157 - .L_1156)
.L_1156:
        /*0068*/ 	.word	0x00000080
        /*006c*/ 	.word	0x00000001
        /*0070*/ 	.word	0x00000001


	//----- nvinfo : EIATTR_CRS_STACK_SIZE
	.align		4
.L_1157:
        /*0074*/ 	.byte	0x04, 0x1e
        /*0076*/ 	.short	(.L_1159 - .L_1158)
.L_1158:
        /*0078*/ 	.word	0x00000000
.L_1159:


//--------------------- .nv.info._ZN2at6native29vectorized_elementwise_kernelILi4EZZZNS0_61_GLOBAL__N__b29612f4_23_ActivationMishKernel_cu_9e10b42f_310811mish_kernelERNS_18TensorIteratorBaseEENKUlvE_clEvENKUlvE1_clEvEUlN3c104HalfEE_St5arrayIPcLm2EEEEviT0_T1_ --------------------------
	.section	.nv.info._ZN2at6native29vectorized_elementwise_kernelILi4EZZZNS0_61_GLOBAL__N__b29612f4_23_ActivationMishKernel_cu_9e10b42f_310811mish_kernelERNS_18TensorIteratorBaseEENKUlvE_clEvENKUlvE1_clEvEUlN3c104HalfEE_St5arrayIPcLm2EEEEviT0_T1_,"",@"SHT_CUDA_INFO"
	.sectionflags	@""
	.align	4


	//----- nvinfo : EIATTR_CUDA_API_VERSION
	.align		4
        /*0000*/ 	.byte	0x04, 0x37
        /*0002*/ 	.short	(.L_1161 - .L_1160)
.L_1160:
        /*0004*/ 	.word	0x00000082


	//----- nvinfo : EIATTR_SW2861232_WAR
	.align		4
.L_1161:
        /*0008*/ 	.byte	0x01, 0x35
	.zero		2


	//----- nvinfo : EIATTR_PARAM_CBANK
	.align		4
        /*000c*/ 	.byte	0x04, 0x0a
        /*000e*/ 	.short	(.L_1163 - .L_1162)
	.align		4
.L_1162:
        /*0010*/ 	.word	index@(.nv.constant0._ZN2at6native29vectorized_elementwise_kernelILi4EZZZNS0_61_GLOBAL__N__b29612f4_23_ActivationMishKernel_cu_9e10b42f_310811mish_kernelERNS_18TensorIteratorBaseEENKUlvE_clEvENKUlvE1_clEvEUlN3c104HalfEE_St5arrayIPcLm2EEEEviT0_T1_)
        /*0014*/ 	.short	0x0160
        /*0016*/ 	.short	0x0018


	//----- nvinfo : EIATTR_CBANK_PARAM_SIZE
	.align		4
.L_1163:
        /*0018*/ 	.byte	0x03, 0x19
        /*001a*/ 	.short	0x0018


	//----- nvinfo : EIATTR_KPARAM_INFO
	.align		4
        /*001c*/ 	.byte	0x04, 0x17
        /*001e*/ 	.short	(.L_1165 - .L_1164)
.L_1164:
        /*0020*/ 	.word	0x00000000
        /*0024*/ 	.short	0x0002
        /*0026*/ 	.short	0x0008
        /*0028*/ 	.byte	0x00, 0xf0, 0x41, 0x00


	//----- nvinfo : EIATTR_KPARAM_INFO
	.align		4
.L_1165:
        /*002c*/ 	.byte	0x04, 0x17
        /*002e*/ 	.short	(.L_1167 - .L_1166)
.L_1166:
        /*0030*/ 	.word	0x00000000
        /*0034*/ 	.short	0x0001
        /*0036*/ 	.short	0x0004
        /*0038*/ 	.byte	0x00, 0xf0, 0x05, 0x00


	//----- nvinfo : EIATTR_KPARAM_INFO
	.align		4
.L_1167:
        /*003c*/ 	.byte	0x04, 0x17
        /*003e*/ 	.short	(.L_1169 - .L_1168)
.L_1168:
        /*0040*/ 	.word	0x00000000
        /*0044*/ 	.short	0x0000
        /*0046*/ 	.short	0x0000
        /*0048*/ 	.byte	0x00, 0xf0, 0x11, 0x00


	//----- nvinfo : EIATTR_MAXREG_COUNT
	.align		4
.L_1169:
        /*004c*/ 	.byte	0x03, 0x1b
        /*004e*/ 	.short	0x00ff


	//----- nvinfo : EIATTR_MERCURY_ISA_VERSION
	.align		4
        /*0050*/ 	.byte	0x03, 0x5f
        /*0052*/ 	.short	0x0000


	//----- nvinfo : EIATTR_EXIT_INSTR_OFFSETS
	.align		4
        /*0054*/ 	.byte	0x04, 0x1c
        /*0056*/ 	.short	(.L_1171 - .L_1170)


	//   ....[0]....
.L_1170:
        /*0058*/ 	.word	0x00001270


	//   ....[1]....
        /*005c*/ 	.word	0x00002e50


	//   ....[2]....
        /*0060*/ 	.word	0x00002ea0


	//----- nvinfo : EIATTR_MAX_THREADS
	.align		4
.L_1171:
        /*0064*/ 	.byte	0x04, 0x05
        /*0066*/ 	.short	(.L_1173 - .L_1172)
.L_1172:
        /*0068*/ 	.word	0x00000080
        /*006c*/ 	.word	0x00000001
        /*0070*/ 	.word	0x00000001


	//----- nvinfo : EIATTR_CRS_STACK_SIZE
	.align		4
.L_1173:
        /*0074*/ 	.byte	0x04, 0x1e
        /*0076*/ 	.short	(.L_1175 - .L_1174)
.L_1174:
        /*0078*/ 	.word	0x00000000
.L_1175:


//--------------------- .nv.info._ZN2at6native29vectorized_elementwise_kernelILi8EZZZNS0_61_GLOBAL__N__b29612f4_23_ActivationMishKernel_cu_9e10b42f_310811mish_kernelERNS_18TensorIteratorBaseEENKUlvE_clEvENKUlvE1_clEvEUlN3c104HalfEE_St5arrayIPcLm2EEEEviT0_T1_ --------------------------
	.section	.nv.info._ZN2at6native29vectorized_elementwise_kernelILi8EZZZNS0_61_GLOBAL__N__b29612f4_23_ActivationMishKernel_cu_9e10b42f_310811mish_kernelERNS_18TensorIteratorBaseEENKUlvE_clEvENKUlvE1_clEvEUlN3c104HalfEE_St5arrayIPcLm2EEEEviT0_T1_,"",@"SHT_CUDA_INFO"
	.sectionflags	@""
	.align	4


	//----- nvinfo : EIATTR_CUDA_API_VERSION
	.align		4
        /*0000*/ 	.byte	0x04, 0x37
        /*0002*/ 	.short	(.L_1177 - .L_1176)
.L_1176:
        /*0004*/ 	.word	0x00000082


	//----- nvinfo : EIATTR_SW2861232_WAR
	.align		4
.L_1177:
        /*0008*/ 	.byte	0x01, 0x35
	.zero		2


	//----- nvinfo : EIATTR_PARAM_CBANK
	.align		4
        /*000c*/ 	.byte	0x04, 0x0a
        /*000e*/ 	.short	(.L_1179 - .L_1178)
	.align		4
.L_1178:
        /*0010*/ 	.word	index@(.nv.constant0._ZN2at6native29vectorized_elementwise_kernelILi8EZZZNS0_61_GLOBAL__N__b29612f4_23_ActivationMishKernel_cu_9e10b42f_310811mish_kernelERNS_18TensorIteratorBaseEENKUlvE_clEvENKUlvE1_clEvEUlN3c104HalfEE_St5arrayIPcLm2EEEEviT0_T1_)
        /*0014*/ 	.short	0x0160
        /*0016*/ 	.short	0x0018


	//----- nvinfo : EIATTR_CBANK_PARAM_SIZE
	.align		4
.L_1179:
        /*0018*/ 	.byte	0x03, 0x19
        /*001a*/ 	.short	0x0018


	//----- nvinfo : EIATTR_KPARAM_INFO
	.align		4
        /*001c*/ 	.byte	0x04, 0x17
        /*001e*/ 	.short	(.L_1181 - .L_1180)
.L_1180:
        /*0020*/ 	.word	0x00000000
        /*0024*/ 	.short	0x0002
        /*0026*/ 	.short	0x0008
        /*0028*/ 	.byte	0x00, 0xf0, 0x41, 0x00


	//----- nvinfo : EIATTR_KPARAM_INFO
	.align		4
.L_1181:
        /*002c*/ 	.byte	0x04, 0x17
        /*002e*/ 	.short	(.L_1183 - .L_1182)
.L_1182:
        /*0030*/ 	.word	0x00000000
        /*0034*/ 	.short	0x0001
        /*0036*/ 	.short	0x0004
        /*0038*/ 	.byte	0x00, 0xf0, 0x05, 0x00


	//----- nvinfo : EIATTR_KPARAM_INFO
	.align		4
.L_1183:
        /*003c*/ 	.byte	0x04, 0x17
        /*003e*/ 	.short	(.L_1185 - .L_1184)
.L_1184:
        /*0040*/ 	.word	0x00000000
        /*0044*/ 	.short	0x0000
        /*0046*/ 	.short	0x0000
        /*0048*/ 	.byte	0x00, 0xf0, 0x11, 0x00


	//----- nvinfo : EIATTR_MAXREG_COUNT
	.align		4
.L_1185:
        /*004c*/ 	.byte	0x03, 0x1b
        /*004e*/ 	.short	0x00ff


	//----- nvinfo : EIATTR_MERCURY_ISA_VERSION
	.align		4
        /*0050*/ 	.byte	0x03, 0x5f
        /*0052*/ 	.short	0x0000


	//----- nvinfo : EIATTR_EXIT_INSTR_OFFSETS
	.align		4
        /*0054*/ 	.byte	0x04, 0x1c
        /*0056*/ 	.short	(.L_1187 - .L_1186)


	//   ....[0]....
.L_1186:
        /*0058*/ 	.word	0x00000010


	//----- nvinfo : EIATTR_MAX_THREADS
	.align		4
.L_1187:
        /*005c*/ 	.byte	0x04, 0x05
        /*005e*/ 	.short	(.L_1189 - .L_1188)
.L_1188:
        /*0060*/ 	.word	0x00000080
        /*0064*/ 	.word	0x00000001
        /*0068*/ 	.word	0x00000001
.L_1189:


//--------------------- .nv.info._ZN2at6native18elementwise_kernelILi128ELi4EZNS0_15gpu_kernel_implIZZZNS0_61_GLOBAL__N__b29612f4_23_ActivationMishKernel_cu_9e10b42f_310811mish_kernelERNS_18TensorIteratorBaseEENKUlvE_clEvENKUlvE0_clEvEUlfE_EEvS5_RKT_EUliE_EEviT1_ --------------------------
	.section	.nv.info._ZN2at6native18elementwise_kernelILi128ELi4EZNS0_15gpu_kernel_implIZZZNS0_61_GLOBAL__N__b29612f4_23_ActivationMishKernel_cu_9e10b42f_310811mish_kernelERNS_18TensorIteratorBaseEENKUlvE_clEvENKUlvE0_clEvEUlfE_EEvS5_RKT_EUliE_EEviT1_,"",@"SHT_CUDA_INFO"
	.sectionflags	@""
	.align	4


	//----- nvinfo : EIATTR_CUDA_API_VERSION
	.align		4
        /*0000*/ 	.byte	0x04, 0x37
        /*0002*/ 	.short	(.L_1191 - .L_1190)
.L_1190:
        /*0004*/ 	.word	0x00000082


	//----- nvinfo : EIATTR_SW2861232_WAR
	.align		4
.L_1191:
        /*0008*/ 	.byte	0x01, 0x35
	.zero		2


	//----- nvinfo : EIATTR_PARAM_CBANK
	.align		4
        /*000c*/ 	.byte	0x04, 0x0a
        /*000e*/ 	.short	(.L_1193 - .L_1192)
	.align		4
.L_1192:
        /*0010*/ 	.word	index@(.nv.constant0._ZN2at6native18elementwise_kernelILi128ELi4EZNS0_15gpu_kernel_implIZZZNS0_61_GLOBAL__N__b29612f4_23_ActivationMishKernel_cu_9e10b42f_310811mish_kernelERNS_18TensorIteratorBaseEENKUlvE_clEvENKUlvE0_clEvEUlfE_EEvS5_RKT_EUliE_EEviT1_)
        /*0014*/ 	.short	0x0160
        /*0016*/ 	.short	0x0220


	//----- nvinfo : EIATTR_CBANK_PARAM_SIZE
	.align		4
.L_1193:
        /*0018*/ 	.byte	0x03, 0x19
        /*001a*/ 	.short	0x0220


	//----- nvinfo : EIATTR_KPARAM_INFO
	.align		4
        /*001c*/ 	.byte	0x04, 0x17
        /*001e*/ 	.short	(.L_1195 - .L_1194)
.L_1194:
        /*0020*/ 	.word	0x00000000
        /*0024*/ 	.short	0x0001
        /*0026*/ 	.short	0x0008
        /*0028*/ 	.byte	0x00, 0xf0, 0x61, 0x08


	//----- nvinfo : EIATTR_KPARAM_INFO
	.align		4
.L_1195:
        /*002c*/ 	.byte	0x04, 0x17
        /*002e*/ 	.short	(.L_1197 - .L_1196)
.L_1196:
        /*0030*/ 	.word	0x00000000
        /*0034*/ 	.short	0x0000
        /*0036*/ 	.short	0x0000
        /*0038*/ 	.byte	0x00, 0xf0, 0x11, 0x00


	//----- nvinfo : EIATTR_MAXREG_COUNT
	.align		4
.L_1197:
        /*003c*/ 	.byte	0x03, 0x1b
        /*003e*/ 	.short	0x0080


	//----- nvinfo : EIATTR_EXTERNS
	.align		4
        /*0040*/ 	.byte	0x04, 0x0f
        /*0042*/ 	.short	(.L_1199 - .L_1198)


	//   ....[0]....
	.align		4
.L_1198:
        /*0044*/ 	.word	index@(__assertfail)


	//----- nvinfo : EIATTR_MERCURY_ISA_VERSION
	.align		4
.L_1199:
        /*0048*/ 	.byte	0x03, 0x5f
        /*004a*/ 	.short	0x0000


	//----- nvinfo : EIATTR_SYSCALL_OFFSETS
	.align		4
        /*004c*/ 	.byte	0x04, 0x46
        /*004e*/ 	.short	(.L_1201 - .L_1200)


	//   ....[0]....
.L_1200:
        /*0050*/ 	.word	0x00001c70


	//   ....[1]....
        /*0054*/ 	.word	0x00002d20


	//   ....[2]....
        /*0058*/ 	.word	0x000049c0


	//   ....[3]....
        /*005c*/ 	.word	0x00005a70


	//   ....[4]....
        /*0060*/ 	.word	0x000076e0


	//   ....[5]....
        /*0064*/ 	.word	0x00008790


	//   ....[6]....
        /*0068*/ 	.word	0x0000a410


	//   ....[7]....
        /*006c*/ 	.word	0x0000b4c0


	//----- nvinfo : EIATTR_EXIT_INSTR_OFFSETS
	.align		4
.L_1201:
        /*0070*/ 	.byte	0x04, 0x1c
        /*0072*/ 	.short	(.L_1203 - .L_1202)


	//   ....[0]....
.L_1202:
        /*0074*/ 	.word	0x00008830


	//   ....[1]....
        /*0078*/ 	.word	0x0000a7b0


	//   ....[2]....
        /*007c*/ 	.word	0x0000a7f0


	//   ....[3]....
        /*0080*/ 	.word	0x0000a880


	//   ....[4]....
        /*0084*/ 	.word	0x0000a8b0


	//   ....[5]....
        /*0088*/ 	.word	0x0000a8e0


	//   ....[6]....
        /*008c*/ 	.word	0x0000a960


	//   ....[7]....
        /*0090*/ 	.word	0x0000a990


	//   ....[8]....
        /*0094*/ 	.word	0x0000aa20


	//   ....[9]....
        /*0098*/ 	.word	0x0000aa60


	//   ....[10]....
        /*009c*/ 	.word	0x0000aaa0


	//   ....[11]....
        /*00a0*/ 	.word	0x0000ab60


	//   ....[12]....
        /*00a4*/ 	.word	0x0000abb0


	//   ....[13]....
        /*00a8*/ 	.word	0x0000ad30


	//   ....[14]....
        /*00ac*/ 	.word	0x0000ae80


	//   ....[15]....
        /*00b0*/ 	.word	0x0000aeb0


	//   ....[16]....
        /*00b4*/ 	.word	0x0000af60


	//   ....[17]....
        /*00b8*/ 	.word	0x0000b0d0


	//   ....[18]....
        /*00bc*/ 	.word	0x0000b240


	//   ....[19]....
        /*00c0*/ 	.word	0x0000b390


	//   ....[20]....
        /*00c4*/ 	.word	0x0000b4d0


	//   ....[21]....
        /*00c8*/ 	.word	0x0000b500


	//   ....[22]....
        /*00cc*/ 	.word	0x0000b530


	//----- nvinfo : EIATTR_MAX_THREADS
	.align		4
.L_1203:
        /*00d0*/ 	.byte	0x04, 0x05
        /*00d2*/ 	.short	(.L_1205 - .L_1204)
.L_1204:
        /*00d4*/ 	.word	0x00000080
        /*00d8*/ 	.word	0x00000001
        /*00dc*/ 	.word	0x00000001


	//----- nvinfo : EIATTR_CRS_STACK_SIZE
	.align		4
.L_1205:
        /*00e0*/ 	.byte	0x04, 0x1e
        /*00e2*/ 	.short	(.L_1207 - .L_1206)
.L_1206:
        /*00e4*/ 	.word	0x00000000
.L_1207:


//--------------------- .nv.info._ZN2at6native27unrolled_elementwise_kernelIZZZNS0_61_GLOBAL__N__b29612f4_23_ActivationMishKernel_cu_9e10b42f_310811mish_kernelERNS_18TensorIteratorBaseEENKUlvE_clEvENKUlvE0_clEvEUlfE_St5arrayIPcLm2EELi4E23TrivialOffsetCalculatorILi1EjESC_NS0_6memory12LoadWithCastILi1EEENSD_13StoreWithCastILi1EEEEEviT_T0_T2_T3_T4_T5_ --------------------------
	.section	.nv.info._ZN2at6native27unrolled_elementwise_kernelIZZZNS0_61_GLOBAL__N__b29612f4_23_ActivationMishKernel_cu_9e10b42f_310811mish_kernelERNS_18TensorIteratorBaseEENKUlvE_clEvENKUlvE0_clEvEUlfE_St5arrayIPcLm2EELi4E23TrivialOffsetCalculatorILi1EjESC_NS0_6memory12LoadWithCastILi1EEENSD_13StoreWithCastILi1EEEEEviT_T0_T2_T3_T4_T5_,"",@"SHT_CUDA_INFO"
	.sectionflags	@""
	.align	4


	//----- nvinfo : EIATTR_CUDA_API_VERSION
	.align		4
        /*0000*/ 	.byte	0x04, 0x37
        /*0002*/ 	.short	(.L_1209 - .L_1208)
.L_1208:
        /*0004*/ 	.word	0x00000082


	//----- nvinfo : EIATTR_SW2861232_WAR
	.align		4
.L_1209:
        /*0008*/ 	.byte	0x01, 0x35
	.zero		2


	//----- nvinfo : EIATTR_PARAM_CBANK
	.align		4
        /*000c*/ 	.byte	0x04, 0x0a
        /*000e*/ 	.short	(.L_1211 - .L_1210)
	.align		4
.L_1210:
        /*0010*/ 	.word	index@(.nv.constant0._ZN2at6native27unrolled_elementwise_kernelIZZZNS0_61_GLOBAL__N__b29612f4_23_ActivationMishKernel_cu_9e10b42f_310811mish_kernelERNS_18TensorIteratorBaseEENKUlvE_clEvENKUlvE0_clEvEUlfE_St5arrayIPcLm2EELi4E23TrivialOffsetCalculatorILi1EjESC_NS0_6memory12LoadWithCastILi1EEENSD_13StoreWithCastILi1EEEEEviT_T0_T2_T3_T4_T5_)
        /*0014*/ 	.short	0x0160
        /*0016*/ 	.short	0x002c


	//----- nvinfo : EIATTR_CBANK_PARAM_SIZE
	.align		4
.L_1211:
        /*0018*/ 	.byte	0x03, 0x19
        /*001a*/ 	.short	0x002c


	//----- nvinfo : EIATTR_KPARAM_INFO
	.align		4
        /*001c*/ 	.byte	0x04, 0x17
        /*001e*/ 	.short	(.L_1213 - .L_1212)
.L_1212:
        /*0020*/ 	.word	0x00000000
        /*0024*/ 	.short	0x0006
        /*0026*/ 	.short	0x0024
        /*0028*/ 	.byte	0x00, 0xf0, 0x21, 0x00


	//----- nvinfo : EIATTR_KPARAM_INFO
	.align		4
.L_1213:
        /*002c*/ 	.byte	0x04, 0x17
        /*002e*/ 	.short	(.L_1215 - .L_1214)
.L_1214:
        /*0030*/ 	.word	0x00000000
        /*0034*/ 	.short	0x0005
        /*0036*/ 	.short	0x001c
        /*0038*/ 	.byte	0x00, 0xf0, 0x21, 0x00


	//----- nvinfo : EIATTR_KPARAM_INFO
	.align		4
.L_1215:
        /*003c*/ 	.byte	0x04, 0x17
        /*003e*/ 	.short	(.L_1217 - .L_1216)
.L_1216:
        /*0040*/ 	.word	0x00000000
        /*0044*/ 	.short	0x0004
        /*0046*/ 	.short	0x0019
        /*0048*/ 	.byte	0x00, 0xf0, 0x05, 0x00


	//----- nvinfo : EIATTR_KPARAM_INFO
	.align		4
.L_1217:
        /*004c*/ 	.byte	0x04, 0x17
        /*004e*/ 	.short	(.L_1219 - .L_1218)
.L_1218:
        /*0050*/ 	.word	0x00000000
        /*0054*/ 	.short	0x0003
        /*0056*/ 	.short	0x0018
        /*0058*/ 	.byte	0x00, 0xf0, 0x05, 0x00


	//----- nvinfo : EIATTR_KPARAM_INFO
	.align		4
.L_1219:
        /*005c*/ 	.byte	0x04, 0x17
        /*005e*/ 	.short	(.L_1221 - .L_1220)
.L_1220:
        /*0060*/ 	.word	0x00000000
        /*0064*/ 	.short	0x0002
        /*0066*/ 	.short	0x0008
        /*0068*/ 	.byte	0x00, 0xf0, 0x41, 0x00


	//----- nvinfo : EIATTR_KPARAM_INFO
	.align		4
.L_1221:
        /*006c*/ 	.byte	0x04, 0x17
        /*006e*/ 	.short	(.L_1223 - .L_1222)
.L_1222:
        /*0070*/ 	.word	0x00000000
        /*0074*/ 	.short	0x0001
        /*0076*/ 	.short	0x0004
        /*0078*/ 	.byte	0x00, 0xf0, 0x05, 0x00


	//----- nvinfo : EIATTR_KPARAM_INFO
	.align		4
.L_1223:
        /*007c*/ 	.byte	0x04, 0x17
        /*007e*/ 	.short	(.L_1225 - .L_1224)
.L_1224:
        /*0080*/ 	.word	0x00000000
        /*0084*/ 	.short	0x0000
        /*0086*/ 	.short	0x0000
        /*0088*/ 	.byte	0x00, 0xf0, 0x11, 0x00


	//----- nvinfo : EIATTR_MAXREG_COUNT
	.align		4
.L_1225:
        /*008c*/ 	.byte	0x03, 0x1b
        /*008e*/ 	.short	0x00ff


	//----- nvinfo : EIATTR_EXTERNS
	.align		4
        /*0090*/ 	.byte	0x04, 0x0f
        /*0092*/ 	.short	(.L_1227 - .L_1226)


	//   ....[0]....
	.align		4
.L_1226:
        /*0094*/ 	.word	index@(__assertfail)


	//----- nvinfo : EIATTR_MERCURY_ISA_VERSION
	.align		4
.L_1227:
        /*0098*/ 	.byte	0x03, 0x5f
        /*009a*/ 	.short	0x0000


	//----- nvinfo : EIATTR_SYSCALL_OFFSETS
	.align		4
        /*009c*/ 	.byte	0x04, 0x46
        /*009e*/ 	.short	(.L_1229 - .L_1228)


	//   ....[0]....
.L_1228:
        /*00a0*/ 	.word	0x00000e50


	//   ....[1]....
        /*00a4*/ 	.word	0x00001cd0


	//   ....[2]....
        /*00a8*/ 	.word	0x00002b60


	//   ....[3]....
        /*00ac*/ 	.word	0x00003990


	//   ....[4]....
        /*00b0*/ 	.word	0x00005390


	//   ....[5]....
        /*00b4*/ 	.word	0x000062a0


	//   ....[6]....
        /*00b8*/ 	.word	0x00007170


	//   ....[7]....
        /*00bc*/ 	.word	0x00008040


	//----- nvinfo : EIATTR_EXIT_INSTR_OFFSETS
	.align		4
.L_1229:
        /*00c0*/ 	.byte	0x04, 0x1c
        /*00c2*/ 	.short	(.L_1231 - .L_1230)


	//   ....[0]....
.L_1230:
        /*00c4*/ 	.word	0x00007210


	//   ....[1]....
        /*00c8*/ 	.word	0x00007330


	//   ....[2]....
        /*00cc*/ 	.word	0x00007370


	//   ....[3]....
        /*00d0*/ 	.word	0x00007400


	//   ....[4]....
        /*00d4*/ 	.word	0x00007430


	//   ....[5]....
        /*00d8*/ 	.word	0x00007460


	//   ....[6]....
        /*00dc*/ 	.word	0x000074e0


	//   ....[7]....
        /*00e0*/ 	.word	0x00007510


	//   ....[8]....
        /*00e4*/ 	.word	0x000075a0


	//   ....[9]....
        /*00e8*/ 	.word	0x000075e0


	//   ....[10]....
        /*00ec*/ 	.word	0x00007620


	//   ....[11]....
        /*00f0*/ 	.word	0x000076e0


	//   ....[12]....
        /*00f4*/ 	.word	0x00007730


	//   ....[13]....
        /*00f8*/ 	.word	0x000078b0


	//   ....[14]....
        /*00fc*/ 	.word	0x00007a00


	//   ....[15]....
        /*0100*/ 	.word	0x00007a30


	//   ....[16]....
        /*0104*/ 	.word	0x00007ae0


	//   ....[17]....
        /*0108*/ 	.word	0x00007c50


	//   ....[18]....
        /*010c*/ 	.word	0x00007dc0


	//   ....[19]....
        /*0110*/ 	.word	0x00007f10


	//   ....[20]....
        /*0114*/ 	.word	0x00008050


	//   ....[21]....
        /*0118*/ 	.word	0x00008080


	//   ....[22]....
        /*011c*/ 	.word	0x000080b0


	//----- nvinfo : EIATTR_MAX_THREADS
	.align		4
.L_1231:
        /*0120*/ 	.byte	0x04, 0x05
        /*0122*/ 	.short	(.L_1233 - .L_1232)
.L_1232:
        /*0124*/ 	.word	0x00000080
        /*0128*/ 	.word	0x00000001
        /*012c*/ 	.word	0x00000001


	//----- nvinfo : EIATTR_CRS_STACK_SIZE
	.align		4
.L_1233:
        /*0130*/ 	.byte	0x04, 0x1e
        /*0132*/ 	.short	(.L_1235 - .L_1234)
.L_1234:
        /*0134*/ 	.word	0x00000000
.L_1235:


//--------------------- .nv.info._ZN2at6native18elementwise_kernelILi128ELi2EZNS0_22gpu_kernel_impl_nocastIZZZNS0_61_GLOBAL__N__b29612f4_23_ActivationMishKernel_cu_9e10b42f_310811mish_kernelERNS_18TensorIteratorBaseEENKUlvE_clEvENKUlvE0_clEvEUlfE_EEvS5_RKT_EUliE_EEviT1_ --------------------------
	.section	.nv.info._ZN2at6native18elementwise_kernelILi128ELi2EZNS0_22gpu_kernel_impl_nocastIZZZNS0_61_GLOBAL__N__b29612f4_23_ActivationMishKernel_cu_9e10b42f_310811mish_kernelERNS_18TensorIteratorBaseEENKUlvE_clEvENKUlvE0_clEvEUlfE_EEvS5_RKT_EUliE_EEviT1_,"",@"SHT_CUDA_INFO"
	.sectionflags	@""
	.align	4


	//----- nvinfo : EIATTR_CUDA_API_VERSION
	.align		4
        /*0000*/ 	.byte	0x04, 0x37
        /*0002*/ 	.short	(.L_1237 - .L_1236)
.L_1236:
        /*0004*/ 	.word	0x00000082


	//----- nvinfo : EIATTR_SW2861232_WAR
	.align		4
.L_1237:
        /*0008*/ 	.byte	0x01, 0x35
	.zero		2


	//----- nvinfo : EIATTR_PARAM_CBANK
	.align		4
        /*000c*/ 	.byte	0x04, 0x0a
        /*000e*/ 	.short	(.L_1239 - .L_1238)
	.align		4
.L_1238:
        /*0010*/ 	.word	index@(.nv.constant0._ZN2at6native18elementwise_kernelILi128ELi2EZNS0_22gpu_kernel_impl_nocastIZZZNS0_61_GLOBAL__N__b29612f4_23_ActivationMishKernel_cu_9e10b42f_310811mish_kernelERNS_18TensorIteratorBaseEENKUlvE_clEvENKUlvE0_clEvEUlfE_EEvS5_RKT_EUliE_EEviT1_)
        /*0014*/ 	.short	0x0160
        /*0016*/ 	.short	0x0220


	//----- nvinfo : EIATTR_CBANK_PARAM_SIZE
	.align		4
.L_1239:
        /*0018*/ 	.byte	0x03, 0x19
        /*001a*/ 	.short	0x0220


	//----- nvinfo : EIATTR_KPARAM_INFO
	.align		4
        /*001c*/ 	.byte	0x04, 0x17
        /*001e*/ 	.short	(.L_1241 - .L_1240)
.L_1240:
        /*0020*/ 	.word	0x00000000
        /*0024*/ 	.short	0x0001
        /*0026*/ 	.short	0x0008
        /*0028*/ 	.byte	0x00, 0xf0, 0x61, 0x08


	//----- nvinfo : EIATTR_KPARAM_INFO
	.align		4
.L_1241:
        /*002c*/ 	.byte	0x04, 0x17
        /*002e*/ 	.short	(.L_1243 - .L_1242)
.L_1242:
        /*0030*/ 	.word	0x00000000
        /*0034*/ 	.short	0x0000
        /*0036*/ 	.short	0x0000
        /*0038*/ 	.byte	0x00, 0xf0, 0x11, 0x00


	//----- nvinfo : EIATTR_MAXREG_COUNT
	.align		4
.L_1243:
        /*003c*/ 	.byte	0x03, 0x1b
        /*003e*/ 	.short	0x0080


	//----- nvinfo : EIATTR_MERCURY_ISA_VERSION
	.align		4
        /*0040*/ 	.byte	0x03, 0x5f
        /*0042*/ 	.short	0x0000


	//----- nvinfo : EIATTR_EXIT_INSTR_OFFSETS
	.align		4
        /*0044*/ 	.byte	0x04, 0x1c
        /*0046*/ 	.short	(.L_1245 - .L_1244)


	//   ....[0]....
.L_1244:
        /*0048*/ 	.word	0x000011a0


	//   ....[1]....
        /*004c*/ 	.word	0x00002280


	//----- nvinfo : EIATTR_MAX_THREADS
	.align		4
.L_1245:
        /*0050*/ 	.byte	0x04, 0x05
        /*0052*/ 	.short	(.L_1247 - .L_1246)
.L_1246:
        /*0054*/ 	.word	0x00000080
        /*0058*/ 	.word	0x00000001
        /*005c*/ 	.word	0x00000001


	//----- nvinfo : EIATTR_CRS_STACK_SIZE
	.align		4
.L_1247:
        /*0060*/ 	.byte	0x04, 0x1e
        /*0062*/ 	.short	(.L_1249 - .L_1248)
.L_1248:
        /*0064*/ 	.word	0x00000000
.L_1249:


//--------------------- .nv.info._ZN2at6native27unrolled_elementwise_kernelIZZZNS0_61_GLOBAL__N__b29612f4_23_ActivationMishKernel_cu_9e10b42f_310811mish_kernelERNS_18TensorIteratorBaseEENKUlvE_clEvENKUlvE0_clEvEUlfE_St5arrayIPcLm2EELi4E23TrivialOffsetCalculatorILi1EjESC_NS0_6memory15LoadWithoutCastENSD_16StoreWithoutCastEEEviT_T0_T2_T3_T4_T5_ --------------------------
	.section	.nv.info._ZN2at6native27unrolled_elementwise_kernelIZZZNS0_61_GLOBAL__N__b29612f4_23_ActivationMishKernel_cu_9e10b42f_310811mish_kernelERNS_18TensorIteratorBaseEENKUlvE_clEvENKUlvE0_clEvEUlfE_St5arrayIPcLm2EELi4E23TrivialOffsetCalculatorILi1EjESC_NS0_6memory15LoadWithoutCastENSD_16StoreWithoutCastEEEviT_T0_T2_T3_T4_T5_,"",@"SHT_CUDA_INFO"
	.sectionflags	@""
	.align	4


	//----- nvinfo : EIATTR_CUDA_API_VERSION
	.align		4
        /*0000*/ 	.byte	0x04, 0x37
        /*0002*/ 	.short	(.L_1251 - .L_1250)
.L_1250:
        /*0004*/ 	.word	0x00000082


	//----- nvinfo : EIATTR_SW2861232_WAR
	.align		4
.L_1251:
        /*0008*/ 	.byte	0x01, 0x35
	.zero		2


	//----- nvinfo : EIATTR_PARAM_CBANK
	.align		4
        /*000c*/ 	.byte	0x04, 0x0a
        /*000e*/ 	.short	(.L_1253 - .L_1252)
	.align		4
.L_1252:
        /*0010*/ 	.word	index@(.nv.constant0._ZN2at6native27unrolled_elementwise_kernelIZZZNS0_61_GLOBAL__N__b29612f4_23_ActivationMishKernel_cu_9e10b42f_310811mish_kernelERNS_18TensorIteratorBaseEENKUlvE_clEvENKUlvE0_clEvEUlfE_St5arrayIPcLm2EELi4E23TrivialOffsetCalculatorILi1EjESC_NS0_6memory15LoadWithoutCastENSD_16StoreWithoutCastEEEviT_T0_T2_T3_T4_T5_)
        /*0014*/ 	.short	0x0160
        /*0016*/ 	.short	0x001c


	//----- nvinfo : EIATTR_CBANK_PARAM_SIZE
	.align		4
.L_1253:
        /*0018*/ 	.byte	0x03, 0x19
        /*001a*/ 	.short	0x001c


	//----- nvinfo : EIATTR_KPARAM_INFO
	.align		4
        /*001c*/ 	.byte	0x04, 0x17
        /*001e*/ 	.short	(.L_1255 - .L_1254)
.L_1254:
        /*0020*/ 	.word	0x00000000
        /*0024*/ 	.short	0x0006
        /*0026*/ 	.short	0x001b
        /*0028*/ 	.byte	0x00, 0xf0, 0x05, 0x00


	//----- nvinfo : EIATTR_KPARAM_INFO
	.align		4
.L_1255:
        /*002c*/ 	.byte	0x04, 0x17
        /*002e*/ 	.short	(.L_1257 - .L_1256)
.L_1256:
        /*0030*/ 	.word	0x00000000
        /*0034*/ 	.short	0x0005
        /*0036*/ 	.short	0x001a
        /*0038*/ 	.byte	0x00, 0xf0, 0x05, 0x00


	//----- nvinfo : EIATTR_KPARAM_INFO
	.align		4
.L_1257:
        /*003c*/ 	.byte	0x04, 0x17
        /*003e*/ 	.short	(.L_1259 - .L_1258)
.L_1258:
        /*0040*/ 	.word	0x00000000
        /*0044*/ 	.short	0x0004
        /*0046*/ 	.short	0x0019
        /*0048*/ 	.byte	0x00, 0xf0, 0x05, 0x00


	//----- nvinfo : EIATTR_KPARAM_INFO
	.align		4
.L_1259:
        /*004c*/ 	.byte	0x04, 0x17
        /*004e*/ 	.short	(.L_1261 - .L_1260)
.L_1260:
        /*0050*/ 	.word	0x00000000
        /*0054*/ 	.short	0x0003
        /*0056*/ 	.short	0x0018
        /*0058*/ 	.byte	0x00, 0xf0, 0x05, 0x00


	//----- nvinfo : EIATTR_KPARAM_INFO
	.align		4
.L_1261:
        /*005c*/ 	.byte	0x04, 0x17
        /*005e*/ 	.short	(.L_1263 - .L_1262)
.L_1262:
        /*0060*/ 	.word	0x00000000
        /*0064*/ 	.short	0x0002
        /*0066*/ 	.short	0x0008
        /*0068*/ 	.byte	0x00, 0xf0, 0x41, 0x00


	//----- nvinfo : EIATTR_KPARAM_INFO
	.align		4
.L_1263:
        /*006c*/ 	.byte	0x04, 0x17
        /*006e*/ 	.short	(.L_1265 - .L_1264)
.L_1264:
        /*0070*/ 	.word	0x00000000
        /*0074*/ 	.short	0x0001
        /*0076*/ 	.short	0x0004
        /*0078*/ 	.byte	0x00, 0xf0, 0x05, 0x00


	//----- nvinfo : EIATTR_KPARAM_INFO
	.align		4
.L_1265:
        /*007c*/ 	.byte	0x04, 0x17
        /*007e*/ 	.short	(.L_1267 - .L_1266)
.L_1266:
        /*0080*/ 	.word	0x00000000
        /*0084*/ 	.short	0x0000
        /*0086*/ 	.short	0x0000
        /*0088*/ 	.byte	0x00, 0xf0, 0x11, 0x00


	//----- nvinfo : EIATTR_MAXREG_COUNT
	.align		4
.L_1267:
        /*008c*/ 	.byte	0x03, 0x1b
        /*008e*/ 	.short	0x00ff


	//----- nvinfo : EIATTR_MERCURY_ISA_VERSION
	.align		4
        /*0090*/ 	.byte	0x03, 0x5f
        /*0092*/ 	.short	0x0000


	//----- nvinfo : EIATTR_EXIT_INSTR_OFFSETS
	.align		4
        /*0094*/ 	.byte	0x04, 0x1c
        /*0096*/ 	.short	(.L_1269 - .L_1268)


	//   ....[0]....
.L_1268:
        /*0098*/ 	.word	0x00000d40


	//   ....[1]....
        /*009c*/ 	.word	0x00000d90


	//----- nvinfo : EIATTR_MAX_THREADS
	.align		4
.L_1269:
        /*00a0*/ 	.byte	0x04, 0x05
        /*00a2*/ 	.short	(.L_1271 - .L_1270)
.L_1270:
        /*00a4*/ 	.word	0x00000080
        /*00a8*/ 	.word	0x00000001
        /*00ac*/ 	.word	0x00000001


	//----- nvinfo : EIATTR_CRS_STACK_SIZE
	.align		4
.L_1271:
        /*00b0*/ 	.byte	0x04, 0x1e
        /*00b2*/ 	.short	(.L_1273 - .L_1272)
.L_1272:
        /*00b4*/ 	.word	0x00000000
.L_1273:


//--------------------- .nv.info._ZN2at6native29vectorized_elementwise_kernelILi2EZZZNS0_61_GLOBAL__N__b29612f4_23_ActivationMishKernel_cu_9e10b42f_310811mish_kernelERNS_18TensorIteratorBaseEENKUlvE_clEvENKUlvE0_clEvEUlfE_St5arrayIPcLm2EEEEviT0_T1_ --------------------------
	.section	.nv.info._ZN2at6native29vectorized_elementwise_kernelILi2EZZZNS0_61_GLOBAL__N__b29612f4_23_ActivationMishKernel_cu_9e10b42f_310811mish_kernelERNS_18TensorIteratorBaseEENKUlvE_clEvENKUlvE0_clEvEUlfE_St5arrayIPcLm2EEEEviT0_T1_,"",@"SHT_CUDA_INFO"
	.sectionflags	@""
	.align	4


	//----- nvinfo : EIATTR_CUDA_API_VERSION
	.align		4
        /*0000*/ 	.byte	0x04, 0x37
        /*0002*/ 	.short	(.L_1275 - .L_1274)
.L_1274:
        /*0004*/ 	.word	0x00000082


	//----- nvinfo : EIATTR_SW2861232_WAR
	.align		4
.L_1275:
        /*0008*/ 	.byte	0x01, 0x35
	.zero		2


	//----- nvinfo : EIATTR_PARAM_CBANK
	.align		4
        /*000c*/ 	.byte	0x04, 0x0a
        /*000e*/ 	.short	(.L_1277 - .L_1276)
	.align		4
.L_1276:
        /*0010*/ 	.word	index@(.nv.constant0._ZN2at6native29vectorized_elementwise_kernelILi2EZZZNS0_61_GLOBAL__N__b29612f4_23_ActivationMishKernel_cu_9e10b42f_310811mish_kernelERNS_18TensorIteratorBaseEENKUlvE_clEvENKUlvE0_clEvEUlfE_St5arrayIPcLm2EEEEviT0_T1_)
        /*0014*/ 	.short	0x0160
        /*0016*/ 	.short	0x0018


	//----- nvinfo : EIATTR_CBANK_PARAM_SIZE
	.align		4
.L_1277:
        /*0018*/ 	.byte	0x03, 0x19
        /*001a*/ 	.short	0x0018


	//----- nvinfo : EIATTR_KPARAM_INFO
	.align		4
        /*001c*/ 	.byte	0x04, 0x17
        /*001e*/ 	.short	(.L_1279 - .L_1278)
.L_1278:
        /*0020*/ 	.word	0x00000000
        /*0024*/ 	.short	0x0002
        /*0026*/ 	.short	0x0008
        /*0028*/ 	.byte	0x00, 0xf0, 0x41, 0x00


	//----- nvinfo : EIATTR_KPARAM_INFO
	.align		4
.L_1279:
        /*002c*/ 	.byte	0x04, 0x17
        /*002e*/ 	.short	(.L_1281 - .L_1280)
.L_1280:
        /*0030*/ 	.word	0x00000000
        /*0034*/ 	.short	0x0001
        /*0036*/ 	.short	0x0004
        /*0038*/ 	.byte	0x00, 0xf0, 0x05, 0x00


	//----- nvinfo : EIATTR_KPARAM_INFO
	.align		4
.L_1281:
        /*003c*/ 	.byte	0x04, 0x17
        /*003e*/ 	.short	(.L_1283 - .L_1282)
.L_1282:
        /*0040*/ 	.word	0x00000000
        /*0044*/ 	.short	0x0000
        /*0046*/ 	.short	0x0000
        /*0048*/ 	.byte	0x00, 0xf0, 0x11, 0x00


	//----- nvinfo : EIATTR_MAXREG_COUNT
	.align		4
.L_1283:
        /*004c*/ 	.byte	0x03, 0x1b
        /*004e*/ 	.short	0x00ff


	//----- nvinfo : EIATTR_MERCURY_ISA_VERSION
	.align		4
        /*0050*/ 	.byte	0x03, 0x5f
        /*0052*/ 	.short	0x0000


	//----- nvinfo : EIATTR_EXIT_INSTR_OFFSETS
	.align		4
        /*0054*/ 	.byte	0x04, 0x1c
        /*0056*/ 	.short	(.L_1285 - .L_1284)


	//   ....[0]....
.L_1284:
        /*0058*/ 	.word	0x000011f0


	//   ....[1]....
        /*005c*/ 	.word	0x00002c90


	//   ....[2]....
        /*0060*/ 	.word	0x00002ce0


	//----- nvinfo : EIATTR_MAX_THREADS
	.align		4
.L_1285:
        /*0064*/ 	.byte	0x04, 0x05
        /*0066*/ 	.short	(.L_1287 - .L_1286)
.L_1286:
        /*0068*/ 	.word	0x00000080
        /*006c*/ 	.word	0x00000001
        /*0070*/ 	.word	0x00000001


	//----- nvinfo : EIATTR_CRS_STACK_SIZE
	.align		4
.L_1287:
        /*0074*/ 	.byte	0x04, 0x1e
        /*0076*/ 	.short	(.L_1289 - .L_1288)
.L_1288:
        /*0078*/ 	.word	0x00000000
.L_1289:


//--------------------- .nv.info._ZN2at6native29vectorized_elementwise_kernelILi4EZZZNS0_61_GLOBAL__N__b29612f4_23_ActivationMishKernel_cu_9e10b42f_310811mish_kernelERNS_18TensorIteratorBaseEENKUlvE_clEvENKUlvE0_clEvEUlfE_St5arrayIPcLm2EEEEviT0_T1_ --------------------------
	.section	.nv.info._ZN2at6native29vectorized_elementwise_kernelILi4EZZZNS0_61_GLOBAL__N__b29612f4_23_ActivationMishKernel_cu_9e10b42f_310811mish_kernelERNS_18TensorIteratorBaseEENKUlvE_clEvENKUlvE0_clEvEUlfE_St5arrayIPcLm2EEEEviT0_T1_,"",@"SHT_CUDA_INFO"
	.sectionflags	@""
	.align	4


	//----- nvinfo : EIATTR_CUDA_API_VERSION
	.align		4
        /*0000*/ 	.byte	0x04, 0x37
        /*0002*/ 	.short	(.L_1291 - .L_1290)
.L_1290:
        /*0004*/ 	.word	0x00000082


	//----- nvinfo : EIATTR_SW2861232_WAR
	.align		4
.L_1291:
        /*0008*/ 	.byte	0x01, 0x35
	.zero		2


	//----- nvinfo : EIATTR_PARAM_CBANK
	.align		4
        /*000c*/ 	.byte	0x04, 0x0a
        /*000e*/ 	.short	(.L_1293 - .L_1292)
	.align		4
.L_1292:
        /*0010*/ 	.word	index@(.nv.constant0._ZN2at6native29vectorized_elementwise_kernelILi4EZZZNS0_61_GLOBAL__N__b29612f4_23_ActivationMishKernel_cu_9e10b42f_310811mish_kernelERNS_18TensorIteratorBaseEENKUlvE_clEvENKUlvE0_clEvEUlfE_St5arrayIPcLm2EEEEviT0_T1_)
        /*0014*/ 	.short	0x0160
        /*0016*/ 	.short	0x0018


	//----- nvinfo : EIATTR_CBANK_PARAM_SIZE
	.align		4
.L_1293:
        /*0018*/ 	.byte	0x03, 0x19
        /*001a*/ 	.short	0x0018


	//----- nvinfo : EIATTR_KPARAM_INFO
	.align		4
        /*001c*/ 	.byte	0x04, 0x17
        /*001e*/ 	.short	(.L_1295 - .L_1294)
.L_1294:
        /*0020*/ 	.word	0x00000000
        /*0024*/ 	.short	0x0002
        /*0026*/ 	.short	0x0008
        /*0028*/ 	.byte	0x00, 0xf0, 0x41, 0x00


	//----- nvinfo : EIATTR_KPARAM_INFO
	.align		4
.L_1295:
        /*002c*/ 	.byte	0x04, 0x17
        /*002e*/ 	.short	(.L_1297 - .L_1296)
.L_1296:
        /*0030*/ 	.word	0x00000000
        /*0034*/ 	.short	0x0001
        /*0036*/ 	.short	0x0004
        /*0038*/ 	.byte	0x00, 0xf0, 0x05, 0x00


	//----- nvinfo : EIATTR_KPARAM_INFO
	.align		4
.L_1297:
        /*003c*/ 	.byte	0x04, 0x17
        /*003e*/ 	.short	(.L_1299 - .L_1298)
.L_1298:
        /*0040*/ 	.word	0x00000000
        /*0044*/ 	.short	0x0000
        /*0046*/ 	.short	0x0000
        /*0048*/ 	.byte	0x00, 0xf0, 0x11, 0x00


	//----- nvinfo : EIATTR_MAXREG_COUNT
	.align		4
.L_1299:
        /*004c*/ 	.byte	0x03, 0x1b
        /*004e*/ 	.short	0x00ff


	//----- nvinfo : EIATTR_MERCURY_ISA_VERSION
	.align		4
        /*0050*/ 	.byte	0x03, 0x5f
        /*0052*/ 	.short	0x0000


	//----- nvinfo : EIATTR_EXIT_INSTR_OFFSETS
	.align		4
        /*0054*/ 	.byte	0x04, 0x1c
        /*0056*/ 	.short	(.L_1301 - .L_1300)


	//   ....[0]....
.L_1300:
        /*0058*/ 	.word	0x000011b0


	//   ....[1]....
        /*005c*/ 	.word	0x00002c50


	//   ....[2]....
        /*0060*/ 	.word	0x00002ca0


	//----- nvinfo : EIATTR_MAX_THREADS
	.align		4
.L_1301:
        /*0064*/ 	.byte	0x04, 0x05
        /*0066*/ 	.short	(.L_1303 - .L_1302)
.L_1302:
        /*0068*/ 	.word	0x00000080
        /*006c*/ 	.word	0x00000001
        /*0070*/ 	.word	0x00000001


	//----- nvinfo : EIATTR_CRS_STACK_SIZE
	.align		4
.L_1303:
        /*0074*/ 	.byte	0x04, 0x1e
        /*0076*/ 	.short	(.L_1305 - .L_1304)
.L_1304:
        /*0078*/ 	.word	0x00000000
.L_1305:


//--------------------- .nv.info._ZN2at6native29vectorized_elementwise_kernelILi8EZZZNS0_61_GLOBAL__N__b29612f4_23_ActivationMishKernel_cu_9e10b42f_310811mish_kernelERNS_18TensorIteratorBaseEENKUlvE_clEvENKUlvE0_clEvEUlfE_St5arrayIPcLm2EEEEviT0_T1_ --------------------------
	.section	.nv.info._ZN2at6native29vectorized_elementwise_kernelILi8EZZZNS0_61_GLOBAL__N__b29612f4_23_ActivationMishKernel_cu_9e10b42f_310811mish_kernelERNS_18TensorIteratorBaseEENKUlvE_clEvENKUlvE0_clEvEUlfE_St5arrayIPcLm2EEEEviT0_T1_,"",@"SHT_CUDA_INFO"
	.sectionflags	@""
	.align	4


	//----- nvinfo : EIATTR_CUDA_API_VERSION
	.align		4
        /*0000*/ 	.byte	0x04, 0x37
        /*0002*/ 	.short	(.L_1307 - .L_1306)
.L_1306:
        /*0004*/ 	.word	0x00000082


	//----- nvinfo : EIATTR_SW2861232_WAR
	.align		4
.L_1307:
        /*0008*/ 	.byte	0x01, 0x35
	.zero		2


	//----- nvinfo : EIATTR_PARAM_CBANK
	.align		4
        /*000c*/ 	.byte	0x04, 0x0a
        /*000e*/ 	.short	(.L_1309 - .L_1308)
	.align		4
.L_1308:
        /*0010*/ 	.word	index@(.nv.constant0._ZN2at6native29vectorized_elementwise_kernelILi8EZZZNS0_61_GLOBAL__N__b29612f4_23_ActivationMishKernel_cu_9e10b42f_310811mish_kernelERNS_18TensorIteratorBaseEENKUlvE_clEvENKUlvE0_clEvEUlfE_St5arrayIPcLm2EEEEviT0_T1_)
        /*0014*/ 	.short	0x0160
        /*0016*/ 	.short	0x0018


	//----- nvinfo : EIATTR_CBANK_PARAM_SIZE
	.align		4
.L_1309:
        /*0018*/ 	.byte	0x03, 0x19
        /*001a*/ 	.short	0x0018


	//----- nvinfo : EIATTR_KPARAM_INFO
	.align		4
        /*001c*/ 	.byte	0x04, 0x17
        /*001e*/ 	.short	(.L_1311 - .L_1310)
.L_1310:
        /*0020*/ 	.word	0x00000000
        /*0024*/ 	.short	0x0002
        /*0026*/ 	.short	0x0008
        /*0028*/ 	.byte	0x00, 0xf0, 0x41, 0x00


	//----- nvinfo : EIATTR_KPARAM_INFO
	.align		4
.L_1311:
        /*002c*/ 	.byte	0x04, 0x17
        /*002e*/ 	.short	(.L_1313 - .L_1312)
.L_1312:
        /*0030*/ 	.word	0x00000000
        /*0034*/ 	.short	0x0001
        /*0036*/ 	.short	0x0004
        /*0038*/ 	.byte	0x00, 0xf0, 0x05, 0x00


	//----- nvinfo : EIATTR_KPARAM_INFO
	.align		4
.L_1313:
        /*003c*/ 	.byte	0x04, 0x17
        /*003e*/ 	.short	(.L_1315 - .L_1314)
.L_1314:
        /*0040*/ 	.word	0x00000000
        /*0044*/ 	.short	0x0000
        /*0046*/ 	.short	0x0000
        /*0048*/ 	.byte	0x00, 0xf0, 0x11, 0x00


	//----- nvinfo : EIATTR_MAXREG_COUNT
	.align		4
.L_1315:
        /*004c*/ 	.byte	0x03, 0x1b
        /*004e*/ 	.short	0x00ff


	//----- nvinfo : EIATTR_MERCURY_ISA_VERSION
	.align		4
        /*0050*/ 	.byte	0x03, 0x5f
        /*0052*/ 	.short	0x0000


	//----- nvinfo : EIATTR_EXIT_INSTR_OFFSETS
	.align		4
        /*0054*/ 	.byte	0x04, 0x1c
        /*0056*/ 	.short	(.L_1317 - .L_1316)


	//   ....[0]....
.L_1316:
        /*0058*/ 	.word	0x00000010


	//----- nvinfo : EIATTR_MAX_THREADS
	.align		4
.L_1317:
        /*005c*/ 	.byte	0x04, 0x05
        /*005e*/ 	.short	(.L_1319 - .L_1318)
.L_1318:
        /*0060*/ 	.word	0x00000080
        /*0064*/ 	.word	0x00000001
        /*0068*/ 	.word	0x00000001
.L_1319:


//--------------------- .nv.info._ZN2at6native18elementwise_kernelILi128ELi4EZNS0_15gpu_kernel_implIZZZNS0_61_GLOBAL__N__b29612f4_23_ActivationMishKernel_cu_9e10b42f_310811mish_kernelERNS_18TensorIteratorBaseEENKUlvE_clEvENKUlvE_clEvEUldE_EEvS5_RKT_EUliE_EEviT1_ --------------------------
	.section	.nv.info._ZN2at6native18elementwise_kernelILi128ELi4EZNS0_15gpu_kernel_implIZZZNS0_61_GLOBAL__N__b29612f4_23_ActivationMishKernel_cu_9e10b42f_310811mish_kernelERNS_18TensorIteratorBaseEENKUlvE_clEvENKUlvE_clEvEUldE_EEvS5_RKT_EUliE_EEviT1_,"",@"SHT_CUDA_INFO"
	.sectionflags	@""
	.align	4


	//----- nvinfo : EIATTR_CUDA_API_VERSION
	.align		4
        /*0000*/ 	.byte	0x04, 0x37
        /*0002*/ 	.short	(.L_1321 - .L_1320)
.L_1320:
        /*0004*/ 	.word	0x00000082


	//----- nvinfo : EIATTR_SW2861232_WAR
	.align		4
.L_1321:
        /*0008*/ 	.byte	0x01, 0x35
	.zero		2


	//----- nvinfo : EIATTR_PARAM_CBANK
	.align		4
        /*000c*/ 	.byte	0x04, 0x0a
        /*000e*/ 	.short	(.L_1323 - .L_1322)
	.align		4
.L_1322:
        /*0010*/ 	.word	index@(.nv.constant0._ZN2at6native18elementwise_kernelILi128ELi4EZNS0_15gpu_kernel_implIZZZNS0_61_GLOBAL__N__b29612f4_23_ActivationMishKernel_cu_9e10b42f_310811mish_kernelERNS_18TensorIteratorBaseEENKUlvE_clEvENKUlvE_clEvEUldE_EEvS5_RKT_EUliE_EEviT1_)
        /*0014*/ 	.short	0x0160
        /*0016*/ 	.short	0x0220


	//----- nvinfo : EIATTR_CBANK_PARAM_SIZE
	.align		4
.L_1323:
        /*0018*/ 	.byte	0x03, 0x19
        /*001a*/ 	.short	0x0220


	//----- nvinfo : EIATTR_KPARAM_INFO
	.align		4
        /*001c*/ 	.byte	0x04, 0x17
        /*001e*/ 	.short	(.L_1325 - .L_1324)
.L_1324:
        /*0020*/ 	.word	0x00000000
        /*0024*/ 	.short	0x0001
        /*0026*/ 	.short	0x0008
        /*0028*/ 	.byte	0x00, 0xf0, 0x61, 0x08


	//----- nvinfo : EIATTR_KPARAM_INFO
	.align		4
.L_1325:
        /*002c*/ 	.byte	0x04, 0x17
        /*002e*/ 	.short	(.L_1327 - .L_1326)
.L_1326:
        /*0030*/ 	.word	0x00000000
        /*0034*/ 	.short	0x0000
        /*0036*/ 	.short	0x0000
        /*0038*/ 	.byte	0x00, 0xf0, 0x11, 0x00


	//----- nvinfo : EIATTR_MAXREG_COUNT
	.align		4
.L_1327:
        /*003c*/ 	.byte	0x03, 0x1b
        /*003e*/ 	.short	0x0080


	//----- nvinfo : EIATTR_EXTERNS
	.align		4
        /*0040*/ 	.byte	0x04, 0x0f
        /*0042*/ 	.short	(.L_1329 - .L_1328)


	//   ....[0]....
	.align		4
.L_1328:
        /*0044*/ 	.word	index@(__assertfail)


	//----- nvinfo : EIATTR_MERCURY_ISA_VERSION
	.align		4
.L_1329:
        /*0048*/ 	.byte	0x03, 0x5f
        /*004a*/ 	.short	0x0000


	//----- nvinfo : EIATTR_SYSCALL_OFFSETS
	.align		4
        /*004c*/ 	.byte	0x04, 0x46
        /*004e*/ 	.short	(.L_1331 - .L_1330)


	//   ....[0]....
.L_1330:
        /*0050*/ 	.word	0x00001d80


	//   ....[1]....
        /*0054*/ 	.word	0x00003a70


	//   ....[2]....
        /*0058*/ 	.word	0x00005850


	//   ....[3]....
        /*005c*/ 	.word	0x00007520


	//   ....[4]....
        /*0060*/ 	.word	0x000092d0


	//   ....[5]....
        /*0064*/ 	.word	0x0000afa0


	//   ....[6]....
        /*0068*/ 	.word	0x0000cd60


	//   ....[7]....
        /*006c*/ 	.word	0x0000ea30


	//----- nvinfo : EIATTR_EXIT_INSTR_OFFSETS
	.align		4
.L_1331:
        /*0070*/ 	.byte	0x04, 0x1c
        /*0072*/ 	.short	(.L_1333 - .L_1332)


	//   ....[0]....
.L_1332:
        /*0074*/ 	.word	0x0000b040


	//   ....[1]....
        /*0078*/ 	.word	0x0000db80


	//   ....[2]....
        /*007c*/ 	.word	0x0000dbc0


	//   ....[3]....
        /*0080*/ 	.word	0x0000dc50


	//   ....[4]....
        /*0084*/ 	.word	0x0000dc80


	//   ....[5]....
        /*0088*/ 	.word	0x0000dcb0


	//   ....[6]....
        /*008c*/ 	.word	0x0000dd60


	//   ....[7]....
        /*0090*/ 	.word	0x0000ddc0


	//   ....[8]....
        /*0094*/ 	.word	0x0000de80


	//   ....[9]....
        /*0098*/ 	.word	0x0000def0


	//   ....[10]....
        /*009c*/ 	.word	0x0000df10


	//   ....[11]....
        /*00a0*/ 	.word	0x0000dfd0


	//   ....[12]....
        /*00a4*/ 	.word	0x0000e000


	//   ....[13]....
        /*00a8*/ 	.word	0x0000e1b0


	//   ....[14]....
        /*00ac*/ 	.word	0x0000e330


	//   ....[15]....
        /*00b0*/ 	.word	0x0000e390


	//   ....[16]....
        /*00b4*/ 	.word	0x0000e440


	//   ....[17]....
        /*00b8*/ 	.word	0x0000e5e0


	//   ....[18]....
        /*00bc*/ 	.word	0x0000e780


	//   ....[19]....
        /*00c0*/ 	.word	0x0000e900


	//   ....[20]....
        /*00c4*/ 	.word	0x0000ea40


	//   ....[21]....
        /*00c8*/ 	.word	0x0000ea70


	//   ....[22]....
        /*00cc*/ 	.word	0x0000eaa0


	//----- nvinfo : EIATTR_MAX_THREADS
	.align		4
.L_1333:
        /*00d0*/ 	.byte	0x04, 0x05
        /*00d2*/ 	.short	(.L_1335 - .L_1334)
.L_1334:
        /*00d4*/ 	.word	0x00000080
        /*00d8*/ 	.word	0x00000001
        /*00dc*/ 	.word	0x00000001


	//----- nvinfo : EIATTR_CRS_STACK_SIZE
	.align		4
.L_1335:
        /*00e0*/ 	.byte	0x04, 0x1e
        /*00e2*/ 	.short	(.L_1337 - .L_1336)
.L_1336:
        /*00e4*/ 	.word	0x00000000
.L_1337:


//--------------------- .nv.info._ZN2at6native27unrolled_elementwise_kernelIZZZNS0_61_GLOBAL__N__b29612f4_23_ActivationMishKernel_cu_9e10b42f_310811mish_kernelERNS_18TensorIteratorBaseEENKUlvE_clEvENKUlvE_clEvEUldE_St5arrayIPcLm2EELi4E23TrivialOffsetCalculatorILi1EjESC_NS0_6memory12LoadWithCastILi1EEENSD_13StoreWithCastILi1EEEEEviT_T0_T2_T3_T4_T5_ --------------------------
	.section	.nv.info._ZN2at6native27unrolled_elementwise_kernelIZZZNS0_61_GLOBAL__N__b29612f4_23_ActivationMishKernel_cu_9e10b42f_310811mish_kernelERNS_18TensorIteratorBaseEENKUlvE_clEvENKUlvE_clEvEUldE_St5arrayIPcLm2EELi4E23TrivialOffsetCalculatorILi1EjESC_NS0_6memory12LoadWithCastILi1EEENSD_13StoreWithCastILi1EEEEEviT_T0_T2_T3_T4_T5_,"",@"SHT_CUDA_INFO"
	.sectionflags	@""
	.align	4


	//----- nvinfo : EIATTR_CUDA_API_VERSION
	.align		4
        /*0000*/ 	.byte	0x04, 0x37
        /*0002*/ 	.short	(.L_1339 - .L_1338)
.L_1338:
        /*0004*/ 	.word	0x00000082


	//----- nvinfo : EIATTR_SW2861232_WAR
	.align		4
.L_1339:
        /*0008*/ 	.byte	0x01, 0x35
	.zero		2


	//----- nvinfo : EIATTR_PARAM_CBANK
	.align		4
        /*000c*/ 	.byte	0x04, 0x0a
        /*000e*/ 	.short	(.L_1341 - .L_1340)
	.align		4
.L_1340:
        /*0010*/ 	.word	index@(.nv.constant0._ZN2at6native27unrolled_elementwise_kernelIZZZNS0_61_GLOBAL__N__b29612f4_23_ActivationMishKernel_cu_9e10b42f_310811mish_kernelERNS_18TensorIteratorBaseEENKUlvE_clEvENKUlvE_clEvEUldE_St5arrayIPcLm2EELi4E23TrivialOffsetCalculatorILi1EjESC_NS0_6memory12LoadWithCastILi1EEENSD_13StoreWithCastILi1EEEEEviT_T0_T2_T3_T4_T5_)
        /*0014*/ 	.short	0x0160
        /*0016*/ 	.short	0x002c


	//----- nvinfo : EIATTR_CBANK_PARAM_SIZE
	.align		4
.L_1341:
        /*0018*/ 	.byte	0x03, 0x19
        /*001a*/ 	.short	0x002c


	//----- nvinfo : EIATTR_KPARAM_INFO
	.align		4
        /*001c*/ 	.byte	0x04, 0x17
        /*001e*/ 	.short	(.L_1343 - .L_1342)
.L_1342:
        /*0020*/ 	.word	0x00000000
        /*0024*/ 	.short	0x0006
        /*0026*/ 	.short	0x0024
        /*0028*/ 	.byte	0x00, 0xf0, 0x21, 0x00


	//----- nvinfo : EIATTR_KPARAM_INFO
	.align		4
.L_1343:
        /*002c*/ 	.byte	0x04, 0x17
        /*002e*/ 	.short	(.L_1345 - .L_1344)
.L_1344:
        /*0030*/ 	.word	0x00000000
        /*0034*/ 	.short	0x0005
        /*0036*/ 	.short	0x001c
        /*0038*/ 	.byte	0x00, 0xf0, 0x21, 0x00


	//----- nvinfo : EIATTR_KPARAM_INFO
	.align		4
.L_1345:
        /*003c*/ 	.byte	0x04, 0x17
        /*003e*/ 	.short	(.L_1347 - .L_1346)
.L_1346:
        /*0040*/ 	.word	0x00000000
        /*0044*/ 	.short	0x0004
        /*0046*/ 	.short	0x0019
        /*0048*/ 	.byte	0x00, 0xf0, 0x05, 0x00


	//----- nvinfo : EIATTR_KPARAM_INFO
	.align		4
.L_1347:
        /*004c*/ 	.byte	0x04, 0x17
        /*004e*/ 	.short	(.L_1349 - .L_1348)
.L_1348:
        /*0050*/ 	.word	0x00000000
        /*0054*/ 	.short	0x0003
        /*0056*/ 	.short	0x0018
        /*0058*/ 	.byte	0x00, 0xf0, 0x05, 0x00


	//----- nvinfo : EIATTR_KPARAM_INFO
	.align		4
.L_1349:
        /*005c*/ 	.byte	0x04, 0x17
        /*005e*/ 	.short	(.L_1351 - .L_1350)
.L_1350:
        /*0060*/ 	.word	0x00000000
        /*0064*/ 	.short	0x0002
        /*0066*/ 	.short	0x0008
        /*0068*/ 	.byte	0x00, 0xf0, 0x41, 0x00


	//----- nvinfo : EIATTR_KPARAM_INFO
	.align		4
.L_1351:
        /*006c*/ 	.byte	0x04, 0x17
        /*006e*/ 	.short	(.L_1353 - .L_1352)
.L_1352:
        /*0070*/ 	.word	0x00000000
        /*0074*/ 	.short	0x0001
        /*0076*/ 	.short	0x0004
        /*0078*/ 	.byte	0x00, 0xf0, 0x05, 0x00


	//----- nvinfo : EIATTR_KPARAM_INFO
	.align		4
.L_1353:
        /*007c*/ 	.byte	0x04, 0x17
        /*007e*/ 	.short	(.L_1355 - .L_1354)
.L_1354:
        /*0080*/ 	.word	0x00000000
        /*0084*/ 	.short	0x0000
        /*0086*/ 	.short	0x0000
        /*0088*/ 	.byte	0x00, 0xf0, 0x11, 0x00


	//----- nvinfo : EIATTR_MAXREG_COUNT
	.align		4
.L_1355:
        /*008c*/ 	.byte	0x03, 0x1b
        /*008e*/ 	.short	0x00ff


	//----- nvinfo : EIATTR_EXTERNS
	.align		4
        /*0090*/ 	.byte	0x04, 0x0f
        /*0092*/ 	.short	(.L_1357 - .L_1356)


	//   ....[0]....
	.align		4
.L_1356:
        /*0094*/ 	.word	index@(__assertfail)


	//----- nvinfo : EIATTR_MERCURY_ISA_VERSION
	.align		4
.L_1357:
        /*0098*/ 	.byte	0x03, 0x5f
        /*009a*/ 	.short	0x0000


	//----- nvinfo : EIATTR_SYSCALL_OFFSETS
	.align		4
        /*009c*/ 	.byte	0x04, 0x46
        /*009e*/ 	.short	(.L_1359 - .L_1358)


	//   ....[0]....
.L_1358:
        /*00a0*/ 	.word	0x00000f90


	//   ....[1]....
        /*00a4*/ 	.word	0x00001f40


	//   ....[2]....
        /*00a8*/ 	.word	0x00002f00


	//   ....[3]....
        /*00ac*/ 	.word	0x00003e90


	//   ....[4]....
        /*00b0*/ 	.word	0x00008490


	//   ....[5]....
        /*00b4*/ 	.word	0x00009520


	//   ....[6]....
        /*00b8*/ 	.word	0x0000a570


	//   ....[7]....
        /*00bc*/ 	.word	0x0000b5e0


	//----- nvinfo : EIATTR_EXIT_INSTR_OFFSETS
	.align		4
.L_1359:
        /*00c0*/ 	.byte	0x04, 0x1c
        /*00c2*/ 	.short	(.L_1361 - .L_1360)


	//   ....[0]....
.L_1360:
        /*00c4*/ 	.word	0x0000a610


	//   ....[1]....
        /*00c8*/ 	.word	0x0000a730


	//   ....[2]....
        /*00cc*/ 	.word	0x0000a770


	//   ....[3]....
        /*00d0*/ 	.word	0x0000a800


	//   ....[4]....
        /*00d4*/ 	.word	0x0000a830


	//   ....[5]....
        /*00d8*/ 	.word	0x0000a860


	//   ....[6]....
        /*00dc*/ 	.word	0x0000a910


	//   ....[7]....
        /*00e0*/ 	.word	0x0000a970


	//   ....[8]....
        /*00e4*/ 	.word	0x0000aa30


	//   ....[9]....
        /*00e8*/ 	.word	0x0000aaa0


	//   ....[10]....
        /*00ec*/ 	.word	0x0000aac0


	//   ....[11]....
        /*00f0*/ 	.word	0x0000ab80


	//   ....[12]....
        /*00f4*/ 	.word	0x0000abb0


	//   ....[13]....
        /*00f8*/ 	.word	0x0000ad60


	//   ....[14]....
        /*00fc*/ 	.word	0x0000aee0


	//   ....[15]....
        /*0100*/ 	.word	0x0000af40


	//   ....[16]....
        /*0104*/ 	.word	0x0000aff0


	//   ....[17]....
        /*0108*/ 	.word	0x0000b190


	//   ....[18]....
        /*010c*/ 	.word	0x0000b330


	//   ....[19]....
        /*0110*/ 	.word	0x0000b4b0


	//   ....[20]....
        /*0114*/ 	.word	0x0000b5f0


	//   ....[21]....
        /*0118*/ 	.word	0x0000b620


	//   ....[22]....
        /*011c*/ 	.word	0x0000b650


	//----- nvinfo : EIATTR_MAX_THREADS
	.align		4
.L_1361:
        /*0120*/ 	.byte	0x04, 0x05
        /*0122*/ 	.short	(.L_1363 - .L_1362)
.L_1362:
        /*0124*/ 	.word	0x00000080
        /*0128*/ 	.word	0x00000001
        /*012c*/ 	.word	0x00000001


	//----- nvinfo : EIATTR_CRS_STACK_SIZE
	.align		4
.L_1363:
        /*0130*/ 	.byte	0x04, 0x1e
        /*0132*/ 	.short	(.L_1365 - .L_1364)
.L_1364:
        /*0134*/ 	.word	0x00000000
.L_1365:


//--------------------- .nv.info._ZN2at6native18elementwise_kernelILi128ELi2EZNS0_22gpu_kernel_impl_nocastIZZZNS0_61_GLOBAL__N__b29612f4_23_ActivationMishKernel_cu_9e10b42f_310811mish_kernelERNS_18TensorIteratorBaseEENKUlvE_clEvENKUlvE_clEvEUldE_EEvS5_RKT_EUliE_EEviT1_ --------------------------
	.section	.nv.info._ZN2at6native18elementwise_kernelILi128ELi2EZNS0_22gpu_kernel_impl_nocastIZZZNS0_61_GLOBAL__N__b29612f4_23_ActivationMishKernel_cu_9e10b42f_310811mish_kernelERNS_18TensorIteratorBaseEENKUlvE_clEvENKUlvE_clEvEUldE_EEvS5_RKT_EUliE_EEviT1_,"",@"SHT_CUDA_INFO"
	.sectionflags	@""
	.align	4


	//----- nvinfo : EIATTR_CUDA_API_VERSION
	.align		4
        /*0000*/ 	.byte	0x04, 0x37
        /*0002*/ 	.short	(.L_1367 - .L_1366)
.L_1366:
        /*0004*/ 	.word	0x00000082


	//----- nvinfo : EIATTR_SW2861232_WAR
	.align		4
.L_1367:
        /*0008*/ 	.byte	0x01, 0x35
	.zero		2


	//----- nvinfo : EIATTR_PARAM_CBANK
	.align		4
        /*000c*/ 	.byte	0x04, 0x0a
        /*000e*/ 	.short	(.L_1369 - .L_1368)
	.align		4
.L_1368:
        /*0010*/ 	.word	index@(.nv.constant0._ZN2at6native18elementwise_kernelILi128ELi2EZNS0_22gpu_kernel_impl_nocastIZZZNS0_61_GLOBAL__N__b29612f4_23_ActivationMishKernel_cu_9e10b42f_310811mish_kernelERNS_18TensorIteratorBaseEENKUlvE_clEvENKUlvE_clEvEUldE_EEvS5_RKT_EUliE_EEviT1_)
        /*0014*/ 	.short	0x0160
        /*0016*/ 	.short	0x0220


	//----- nvinfo : EIATTR_CBANK_PARAM_SIZE
	.align		4
.L_1369:
        /*0018*/ 	.byte	0x03, 0x19
        /*001a*/ 	.short	0x0220


	//----- nvinfo : EIATTR_KPARAM_INFO
	.align		4
        /*001c*/ 	.byte	0x04, 0x17
        /*001e*/ 	.short	(.L_1371 - .L_1370)
.L_1370:
        /*0020*/ 	.word	0x00000000
        /*0024*/ 	.short	0x0001
        /*0026*/ 	.short	0x0008
        /*0028*/ 	.byte	0x00, 0xf0, 0x61, 0x08


	//----- nvinfo : EIATTR_KPARAM_INFO
	.align		4
.L_1371:
        /*002c*/ 	.byte	0x04, 0x17
        /*002e*/ 	.short	(.L_1373 - .L_1372)
.L_1372:
        /*0030*/ 	.word	0x00000000
        /*0034*/ 	.short	0x0000
        /*0036*/ 	.short	0x0000
        /*0038*/ 	.byte	0x00, 0xf0, 0x11, 0x00


	//----- nvinfo : EIATTR_MAXREG_COUNT
	.align		4
.L_1373:
        /*003c*/ 	.byte	0x03, 0x1b
        /*003e*/ 	.short	0x0080


	//----- nvinfo : EIATTR_MERCURY_ISA_VERSION
	.align		4
        /*0040*/ 	.byte	0x03, 0x5f
        /*0042*/ 	.short	0x0000


	//----- nvinfo : EIATTR_EXIT_INSTR_OFFSETS
	.align		4
        /*0044*/ 	.byte	0x04, 0x1c
        /*0046*/ 	.short	(.L_1375 - .L_1374)


	//   ....[0]....
.L_1374:
        /*0048*/ 	.word	0x00001c00


	//   ....[1]....
        /*004c*/ 	.word	0x00003760


	//----- nvinfo : EIATTR_MAX_THREADS
	.align		4
.L_1375:
        /*0050*/ 	.byte	0x04, 0x05
        /*0052*/ 	.short	(.L_1377 - .L_1376)
.L_1376:
        /*0054*/ 	.word	0x00000080
        /*0058*/ 	.word	0x00000001
        /*005c*/ 	.word	0x00000001


	//----- nvinfo : EIATTR_CRS_STACK_SIZE
	.align		4
.L_1377:
        /*0060*/ 	.byte	0x04, 0x1e
        /*0062*/ 	.short	(.L_1379 - .L_1378)
.L_1378:
        /*0064*/ 	.word	0x00000000
.L_1379:


//--------------------- .nv.info._ZN2at6native27unrolled_elementwise_kernelIZZZNS0_61_GLOBAL__N__b29612f4_23_ActivationMishKernel_cu_9e10b42f_310811mish_kernelERNS_18TensorIteratorBaseEENKUlvE_clEvENKUlvE_clEvEUldE_St5arrayIPcLm2EELi4E23TrivialOffsetCalculatorILi1EjESC_NS0_6memory15LoadWithoutCastENSD_16StoreWithoutCastEEEviT_T0_T2_T3_T4_T5_ --------------------------
	.section	.nv.info._ZN2at6native27unrolled_elementwise_kernelIZZZNS0_61_GLOBAL__N__b29612f4_23_ActivationMishKernel_cu_9e10b42f_310811mish_kernelERNS_18TensorIteratorBaseEENKUlvE_clEvENKUlvE_clEvEUldE_St5arrayIPcLm2EELi4E23TrivialOffsetCalculatorILi1EjESC_NS0_6memory15LoadWithoutCastENSD_16StoreWithoutCastEEEviT_T0_T2_T3_T4_T5_,"",@"SHT_CUDA_INFO"
	.sectionflags	@""
	.align	4


	//----- nvinfo : EIATTR_CUDA_API_VERSION
	.align		4
        /*0000*/ 	.byte	0x04, 0x37
        /*0002*/ 	.short	(.L_1381 - .L_1380)
.L_1380:
        /*0004*/ 	.word	0x00000082


	//----- nvinfo : EIATTR_SW2861232_WAR
	.align		4
.L_1381:
        /*0008*/ 	.byte	0x01, 0x35
	.zero		2


	//----- nvinfo : EIATTR_PARAM_CBANK
	.align		4
        /*000c*/ 	.byte	0x04, 0x0a
        /*000e*/ 	.short	(.L_1383 - .L_1382)
	.align		4
.L_1382:
        /*0010*/ 	.word	index@(.nv.constant0._ZN2at6native27unrolled_elementwise_kernelIZZZNS0_61_GLOBAL__N__b29612f4_23_ActivationMishKernel_cu_9e10b42f_310811mish_kernelERNS_18TensorIteratorBaseEENKUlvE_clEvENKUlvE_clEvEUldE_St5arrayIPcLm2EELi4E23TrivialOffsetCalculatorILi1EjESC_NS0_6memory15LoadWithoutCastENSD_16StoreWithoutCastEEEviT_T0_T2_T3_T4_T5_)
        /*0014*/ 	.short	0x0160
        /*0016*/ 	.short	0x001c


	//----- nvinfo : EIATTR_CBANK_PARAM_SIZE
	.align		4
.L_1383:
        /*0018*/ 	.byte	0x03, 0x19
        /*001a*/ 	.short	0x001c


	//----- nvinfo : EIATTR_KPARAM_INFO
	.align		4
        /*001c*/ 	.byte	0x04, 0x17
        /*001e*/ 	.short	(.L_1385 - .L_1384)
.L_1384:
        /*0020*/ 	.word	0x00000000
        /*0024*/ 	.short	0x0006
        /*0026*/ 	.short	0x001b
        /*0028*/ 	.byte	0x00, 0xf0, 0x05, 0x00


	//----- nvinfo : EIATTR_KPARAM_INFO
	.align		4
.L_1385:
        /*002c*/ 	.byte	0x04, 0x17
        /*002e*/ 	.short	(.L_1387 - .L_1386)
.L_1386:
        /*0030*/ 	.word	0x00000000
        /*0034*/ 	.short	0x0005
        /*0036*/ 	.short	0x001a
        /*0038*/ 	.byte	0x00, 0xf0, 0x05, 0x00


	//----- nvinfo : EIATTR_KPARAM_INFO
	.align		4
.L_1387:
        /*003c*/ 	.byte	0x04, 0x17
        /*003e*/ 	.short	(.L_1389 - .L_1388)
.L_1388:
        /*0040*/ 	.word	0x00000000
        /*0044*/ 	.short	0x0004
        /*0046*/ 	.short	0x0019
        /*0048*/ 	.byte	0x00, 0xf0, 0x05, 0x00


	//----- nvinfo : EIATTR_KPARAM_INFO
	.align		4
.L_1389:
        /*004c*/ 	.byte	0x04, 0x17
        /*004e*/ 	.short	(.L_1391 - .L_1390)
.L_1390:
        /*0050*/ 	.word	0x00000000
        /*0054*/ 	.short	0x0003
        /*0056*/ 	.short	0x0018
        /*0058*/ 	.byte	0x00, 0xf0, 0x05, 0x00


	//----- nvinfo : EIATTR_KPARAM_INFO
	.align		4
.L_1391:
        /*005c*/ 	.byte	0x04, 0x17
        /*005e*/ 	.short	(.L_1393 - .L_1392)
.L_1392:
        /*0060*/ 	.word	0x00000000
        /*0064*/ 	.short	0x0002
        /*0066*/ 	.short	0x0008
        /*0068*/ 	.byte	0x00, 0xf0, 0x41, 0x00


	//----- nvinfo : EIATTR_KPARAM_INFO
	.align		4
.L_1393:
        /*006c*/ 	.byte	0x04, 0x17
        /*006e*/ 	.short	(.L_1395 - .L_1394)
.L_1394:
        /*0070*/ 	.word	0x00000000
        /*0074*/ 	.short	0x0001
        /*0076*/ 	.short	0x0004
        /*0078*/ 	.byte	0x00, 0xf0, 0x05, 0x00


	//----- nvinfo : EIATTR_KPARAM_INFO
	.align		4
.L_1395:
        /*007c*/ 	.byte	0x04, 0x17
        /*007e*/ 	.short	(.L_1397 - .L_1396)
.L_1396:
        /*0080*/ 	.word	0x00000000
        /*0084*/ 	.short	0x0000
        /*0086*/ 	.short	0x0000
        /*0088*/ 	.byte	0x00, 0xf0, 0x11, 0x00


	//----- nvinfo : EIATTR_MAXREG_COUNT
	.align		4
.L_1397:
        /*008c*/ 	.byte	0x03, 0x1b
        /*008e*/ 	.short	0x00ff


	//----- nvinfo : EIATTR_MERCURY_ISA_VERSION
	.align		4
        /*0090*/ 	.byte	0x03, 0x5f
        /*0092*/ 	.short	0x0000


	//----- nvinfo : EIATTR_EXIT_INSTR_OFFSETS
	.align		4
        /*0094*/ 	.byte	0x04, 0x1c
        /*0096*/ 	.short	(.L_1399 - .L_1398)


	//   ....[0]....
.L_1398:
        /*0098*/ 	.word	0x00003820


	//   ....[1]....
        /*009c*/ 	.word	0x00003870


	//----- nvinfo : EIATTR_MAX_THREADS
	.align		4
.L_1399:
        /*00a0*/ 	.byte	0x04, 0x05
        /*00a2*/ 	.short	(.L_1401 - .L_1400)
.L_1400:
        /*00a4*/ 	.word	0x00000080
        /*00a8*/ 	.word	0x00000001
        /*00ac*/ 	.word	0x00000001


	//----- nvinfo : EIATTR_CRS_STACK_SIZE
	.align		4
.L_1401:
        /*00b0*/ 	.byte	0x04, 0x1e
        /*00b2*/ 	.short	(.L_1403 - .L_1402)
.L_1402:
        /*00b4*/ 	.word	0x00000000
.L_1403:


//--------------------- .nv.info._ZN2at6native29vectorized_elementwise_kernelILi2EZZZNS0_61_GLOBAL__N__b29612f4_23_ActivationMishKernel_cu_9e10b42f_310811mish_kernelERNS_18TensorIteratorBaseEENKUlvE_clEvENKUlvE_clEvEUldE_St5arrayIPcLm2EEEEviT0_T1_ --------------------------
	.section	.nv.info._ZN2at6native29vectorized_elementwise_kernelILi2EZZZNS0_61_GLOBAL__N__b29612f4_23_ActivationMishKernel_cu_9e10b42f_310811mish_kernelERNS_18TensorIteratorBaseEENKUlvE_clEvENKUlvE_clEvEUldE_St5arrayIPcLm2EEEEviT0_T1_,"",@"SHT_CUDA_INFO"
	.sectionflags	@""
	.align	4


	//----- nvinfo : EIATTR_CUDA_API_VERSION
	.align		4
        /*0000*/ 	.byte	0x04, 0x37
        /*0002*/ 	.short	(.L_1405 - .L_1404)
.L_1404:
        /*0004*/ 	.word	0x00000082


	//----- nvinfo : EIATTR_SW2861232_WAR
	.align		4
.L_1405:
        /*0008*/ 	.byte	0x01, 0x35
	.zero		2


	//----- nvinfo : EIATTR_PARAM_CBANK
	.align		4
        /*000c*/ 	.byte	0x04, 0x0a
        /*000e*/ 	.short	(.L_1407 - .L_1406)
	.align		4
.L_1406:
        /*0010*/ 	.word	index@(.nv.constant0._ZN2at6native29vectorized_elementwise_kernelILi2EZZZNS0_61_GLOBAL__N__b29612f4_23_ActivationMishKernel_cu_9e10b42f_310811mish_kernelERNS_18TensorIteratorBaseEENKUlvE_clEvENKUlvE_clEvEUldE_St5arrayIPcLm2EEEEviT0_T1_)
        /*0014*/ 	.short	0x0160
        /*0016*/ 	.short	0x0018


	//----- nvinfo : EIATTR_CBANK_PARAM_SIZE
	.align		4
.L_1407:
        /*0018*/ 	.byte	0x03, 0x19
        /*001a*/ 	.short	0x0018


	//----- nvinfo : EIATTR_KPARAM_INFO
	.align		4
        /*001c*/ 	.byte	0x04, 0x17
        /*001e*/ 	.short	(.L_1409 - .L_1408)
.L_1408:
        /*0020*/ 	.word	0x00000000
        /*0024*/ 	.short	0x0002
        /*0026*/ 	.short	0x0008
        /*0028*/ 	.byte	0x00, 0xf0, 0x41, 0x00


	//----- nvinfo : EIATTR_KPARAM_INFO
	.align		4
.L_1409:
        /*002c*/ 	.byte	0x04, 0x17
        /*002e*/ 	.short	(.L_1411 - .L_1410)
.L_1410:
        /*0030*/ 	.word	0x00000000
        /*0034*/ 	.short	0x0001
        /*0036*/ 	.short	0x0004
        /*0038*/ 	.byte	0x00, 0xf0, 0x05, 0x00


	//----- nvinfo : EIATTR_KPARAM_INFO
	.align		4
.L_1411:
        /*003c*/ 	.byte	0x04, 0x17
        /*003e*/ 	.short	(.L_1413 - .L_1412)
.L_1412:
        /*0040*/ 	.word	0x00000000
        /*0044*/ 	.short	0x0000
        /*0046*/ 	.short	0x0000
        /*0048*/ 	.byte	0x00, 0xf0, 0x11, 0x00


	//----- nvinfo : EIATTR_MAXREG_COUNT
	.align		4
.L_1413:
        /*004c*/ 	.byte	0x03, 0x1b
        /*004e*/ 	.short	0x00ff


	//----- nvinfo : EIATTR_MERCURY_ISA_VERSION
	.align		4
        /*0050*/ 	.byte	0x03, 0x5f
        /*0052*/ 	.short	0x0000


	//----- nvinfo : EIATTR_EXIT_INSTR_OFFSETS
	.align		4
        /*0054*/ 	.byte	0x04, 0x1c
        /*0056*/ 	.short	(.L_1415 - .L_1414)


	//   ....[0]....
.L_1414:
        /*0058*/ 	.word	0x00006690


	//   ....[1]....
        /*005c*/ 	.word	0x0000d5e0


	//   ....[2]....
        /*0060*/ 	.word	0x0000d630


	//----- nvinfo : EIATTR_MAX_THREADS
	.align		4
.L_1415:
        /*0064*/ 	.byte	0x04, 0x05
        /*0066*/ 	.short	(.L_1417 - .L_1416)
.L_1416:
        /*0068*/ 	.word	0x00000080
        /*006c*/ 	.word	0x00000001
        /*0070*/ 	.word	0x00000001


	//----- nvinfo : EIATTR_CRS_STACK_SIZE
	.align		4
.L_1417:
        /*0074*/ 	.byte	0x04, 0x1e
        /*0076*/ 	.short	(.L_1419 - .L_1418)
.L_1418:
        /*0078*/ 	.word	0x00000000
.L_1419:


//--------------------- .nv.info._ZN2at6native29vectorized_elementwise_kernelILi4EZZZNS0_61_GLOBAL__N__b29612f4_23_ActivationMishKernel_cu_9e10b42f_310811mish_kernelERNS_18TensorIteratorBaseEENKUlvE_clEvENKUlvE_clEvEUldE_St5arrayIPcLm2EEEEviT0_T1_ --------------------------
	.section	.nv.info._ZN2at6native29vectorized_elementwise_kernelILi4EZZZNS0_61_GLOBAL__N__b29612f4_23_ActivationMishKernel_cu_9e10b42f_310811mish_kernelERNS_18TensorIteratorBaseEENKUlvE_clEvENKUlvE_clEvEUldE_St5arrayIPcLm2EEEEviT0_T1_,"",@"SHT_CUDA_INFO"
	.sectionflags	@""
	.align	4


	//----- nvinfo : EIATTR_CUDA_API_VERSION
	.align		4
        /*0000*/ 	.byte	0x04, 0x37
        /*0002*/ 	.short	(.L_1421 - .L_1420)
.L_1420:
        /*0004*/ 	.word	0x00000082


	//----- nvinfo : EIATTR_SW2861232_WAR
	.align		4
.L_1421:
        /*0008*/ 	.byte	0x01, 0x35
	.zero		2


	//----- nvinfo : EIATTR_PARAM_CBANK
	.align		4
        /*000c*/ 	.byte	0x04, 0x0a
        /*000e*/ 	.short	(.L_1423 - .L_1422)
	.align		4
.L_1422:
        /*0010*/ 	.word	index@(.nv.constant0._ZN2at6native29vectorized_elementwise_kernelILi4EZZZNS0_61_GLOBAL__N__b29612f4_23_ActivationMishKernel_cu_9e10b42f_310811mish_kernelERNS_18TensorIteratorBaseEENKUlvE_clEvENKUlvE_clEvEUldE_St5arrayIPcLm2EEEEviT0_T1_)
        /*0014*/ 	.short	0x0160
        /*0016*/ 	.short	0x0018


	//----- nvinfo : EIATTR_CBANK_PARAM_SIZE
	.align		4
.L_1423:
        /*0018*/ 	.byte	0x03, 0x19
        /*001a*/ 	.short	0x0018


	//----- nvinfo : EIATTR_KPARAM_INFO
	.align		4
        /*001c*/ 	.byte	0x04, 0x17
        /*001e*/ 	.short	(.L_1425 - .L_1424)
.L_1424:
        /*0020*/ 	.word	0x00000000
        /*0024*/ 	.short	0x0002
        /*0026*/ 	.short	0x0008
        /*0028*/ 	.byte	0x00, 0xf0, 0x41, 0x00


	//----- nvinfo : EIATTR_KPARAM_INFO
	.align		4
.L_1425:
        /*002c*/ 	.byte	0x04, 0x17
        /*002e*/ 	.short	(.L_1427 - .L_1426)
.L_1426:
        /*0030*/ 	.word	0x00000000
        /*0034*/ 	.short	0x0001
        /*0036*/ 	.short	0x0004
        /*0038*/ 	.byte	0x00, 0xf0, 0x05, 0x00


	//----- nvinfo : EIATTR_KPARAM_INFO
	.align		4
.L_1427:
        /*003c*/ 	.byte	0x04, 0x17
        /*003e*/ 	.short	(.L_1429 - .L_1428)
.L_1428:
        /*0040*/ 	.word	0x00000000
        /*0044*/ 	.short	0x0000
        /*0046*/ 	.short	0x0000
        /*0048*/ 	.byte	0x00, 0xf0, 0x11, 0x00


	//----- nvinfo : EIATTR_MAXREG_COUNT
	.align		4
.L_1429:
        /*004c*/ 	.byte	0x03, 0x1b
        /*004e*/ 	.short	0x00ff


	//----- nvinfo : EIATTR_MERCURY_ISA_VERSION
	.align		4
        /*0050*/ 	.byte	0x03, 0x5f
        /*0052*/ 	.short	0x0000


	//----- nvinfo : EIATTR_EXIT_INSTR_OFFSETS
	.align		4
        /*0054*/ 	.byte	0x04, 0x1c
        /*0056*/ 	.short	(.L_1431 - .L_1430)


	//   ....[0]....
.L_1430:
        /*0058*/ 	.word	0x00006690


	//   ....[1]....
        /*005c*/ 	.word	0x0000d5e0


	//   ....[2]....
        /*0060*/ 	.word	0x0000d630


	//----- nvinfo : EIATTR_MAX_THREADS
	.align		4
.L_1431:
        /*0064*/ 	.byte	0x04, 0x05
        /*0066*/ 	.short	(.L_1433 - .L_1432)
.L_1432:
        /*0068*/ 	.word	0x00000080
        /*006c*/ 	.word	0x00000001
        /*0070*/ 	.word	0x00000001


	//----- nvinfo : EIATTR_CRS_STACK_SIZE
	.align		4
.L_1433:
        /*0074*/ 	.byte	0x04, 0x1e
        /*0076*/ 	.short	(.L_1435 - .L_1434)
.L_1434:
        /*0078*/ 	.word	0x00000000
.L_1435:


//--------------------- .nv.info._ZN2at6native29vectorized_elementwise_kernelILi8EZZZNS0_61_GLOBAL__N__b29612f4_23_ActivationMishKernel_cu_9e10b42f_310811mish_kernelERNS_18TensorIteratorBaseEENKUlvE_clEvENKUlvE_clEvEUldE_St5arrayIPcLm2EEEEviT0_T1_ --------------------------
	.section	.nv.info._ZN2at6native29vectorized_elementwise_kernelILi8EZZZNS0_61_GLOBAL__N__b29612f4_23_ActivationMishKernel_cu_9e10b42f_310811mish_kernelERNS_18TensorIteratorBaseEENKUlvE_clEvENKUlvE_clEvEUldE_St5arrayIPcLm2EEEEviT0_T1_,"",@"SHT_CUDA_INFO"
	.sectionflags	@""
	.align	4


	//----- nvinfo : EIATTR_CUDA_API_VERSION
	.align		4
        /*0000*/ 	.byte	0x04, 0x37
        /*0002*/ 	.short	(.L_1437 - .L_1436)
.L_1436:
        /*0004*/ 	.word	0x00000082


	//----- nvinfo : EIATTR_SW2861232_WAR
	.align		4
.L_1437:
        /*0008*/ 	.byte	0x01, 0x35
	.zero		2


	//----- nvinfo : EIATTR_PARAM_CBANK
	.align		4
        /*000c*/ 	.byte	0x04, 0x0a
        /*000e*/ 	.short	(.L_1439 - .L_1438)
	.align		4
.L_1438:
        /*0010*/ 	.word	index@(.nv.constant0._ZN2at6native29vectorized_elementwise_kernelILi8EZZZNS0_61_GLOBAL__N__b29612f4_23_ActivationMishKernel_cu_9e10b42f_310811mish_kernelERNS_18TensorIteratorBaseEENKUlvE_clEvENKUlvE_clEvEUldE_St5arrayIPcLm2EEEEviT0_T1_)
        /*0014*/ 	.short	0x0160
        /*0016*/ 	.short	0x0018


	//----- nvinfo : EIATTR_CBANK_PARAM_SIZE
	.align		4
.L_1439:
        /*0018*/ 	.byte	0x03, 0x19
        /*001a*/ 	.short	0x0018


	//----- nvinfo : EIATTR_KPARAM_INFO
	.align		4
        /*001c*/ 	.byte	0x04, 0x17
        /*001e*/ 	.short	(.L_1441 - .L_1440)
.L_1440:
        /*0020*/ 	.word	0x00000000
        /*0024*/ 	.short	0x0002
        /*0026*/ 	.short	0x0008
        /*0028*/ 	.byte	0x00, 0xf0, 0x41, 0x00


	//----- nvinfo : EIATTR_KPARAM_INFO
	.align		4
.L_1441:
        /*002c*/ 	.byte	0x04, 0x17
        /*002e*/ 	.short	(.L_1443 - .L_1442)
.L_1442:
        /*0030*/ 	.word	0x00000000
        /*0034*/ 	.short	0x0001
        /*0036*/ 	.short	0x0004
        /*0038*/ 	.byte	0x00, 0xf0, 0x05, 0x00


	//----- nvinfo : EIATTR_KPARAM_INFO
	.align		4
.L_1443:
        /*003c*/ 	.byte	0x04, 0x17
        /*003e*/ 	.short	(.L_1445 - .L_1444)
.L_1444:
        /*0040*/ 	.word	0x00000000
        /*0044*/ 	.short	0x0000
        /*0046*/ 	.short	0x0000
        /*0048*/ 	.byte	0x00, 0xf0, 0x11, 0x00


	//----- nvinfo : EIATTR_MAXREG_COUNT
	.align		4
.L_1445:
        /*004c*/ 	.byte	0x03, 0x1b
        /*004e*/ 	.short	0x00ff


	//----- nvinfo : EIATTR_MERCURY_ISA_VERSION
	.align		4
        /*0050*/ 	.byte	0x03, 0x5f
        /*0052*/ 	.short	0x0000


	//----- nvinfo : EIATTR_EXIT_INSTR_OFFSETS
	.align		4
        /*0054*/ 	.byte	0x04, 0x1c
        /*0056*/ 	.short	(.L_1447 - .L_1446)


	//   ....[0]....
.L_1446:
        /*0058*/ 	.word	0x00000010


	//----- nvinfo : EIATTR_MAX_THREADS
	.align		4
.L_1447:
        /*005c*/ 	.byte	0x04, 0x05
        /*005e*/ 	.short	(.L_1449 - .L_1448)
.L_1448:
        /*0060*/ 	.word	0x00000080
        /*0064*/ 	.word	0x00000001
        /*0068*/ 	.word	0x00000001
.L_1449:


//--------------------- .nv.callgraph             --------------------------
	.section	.nv.callgraph,"",@"SHT_CUDA_CALLGRAPH"
	.align	4
	.sectionentsize	8
	.align		4
        /*0000*/ 	.word	0x00000000
	.align		4
        /*0004*/ 	.word	0xffffffff
	.align		4
        /*0008*/ 	.word	index@(_ZN2at6native18elementwise_kernelILi128ELi4EZNS0_15gpu_kernel_implIZZZNS0_61_GLOBAL__N__b29612f4_23_ActivationMishKernel_cu_9e10b42f_310820mish_backward_kernelERNS_14TensorIteratorEENKUlvE_clEvENKUlvE2_clEvEUlN3c108BFloat16ES9_E_EEvRNS_18TensorIteratorBaseERKT_EUliE_EEviT1_)
	.align		4
        /*000c*/ 	.word	index@(__assertfail)
	.align		4
        /*0010*/ 	.word	index@(_ZN2at6native27unrolled_elementwise_kernelIZZZNS0_61_GLOBAL__N__b29612f4_23_ActivationMishKernel_cu_9e10b42f_310820mish_backward_kernelERNS_14TensorIteratorEENKUlvE_clEvENKUlvE2_clEvEUlN3c108BFloat16ES8_E_St5arrayIPcLm3EELi4E23TrivialOffsetCalculatorILi2EjESD_ILi1EjENS0_6memory12LoadWithCastILi2EEENSG_13StoreWithCastILi1EEEEEviT_T0_T2_T3_T4_T5_)
	.align		4
        /*0014*/ 	.word	index@(__assertfail)
	.align		4
        /*0018*/ 	.word	index@(_ZN2at6native18elementwise_kernelILi128ELi4EZNS0_15gpu_kernel_implIZZZNS0_61_GLOBAL__N__b29612f4_23_ActivationMishKernel_cu_9e10b42f_310820mish_backward_kernelERNS_14TensorIteratorEENKUlvE_clEvENKUlvE1_clEvEUlN3c104HalfES9_E_EEvRNS_18TensorIteratorBaseERKT_EUliE_EEviT1_)
	.align		4
        /*001c*/ 	.word	index@(__assertfail)
	.align		4
        /*0020*/ 	.word	index@(_ZN2at6native27unrolled_elementwise_kernelIZZZNS0_61_GLOBAL__N__b29612f4_23_ActivationMishKernel_cu_9e10b42f_310820mish_backward_kernelERNS_14TensorIteratorEENKUlvE_clEvENKUlvE1_clEvEUlN3c104HalfES8_E_St5arrayIPcLm3EELi4E23TrivialOffsetCalculatorILi2EjESD_ILi1EjENS0_6memory12LoadWithCastILi2EEENSG_13StoreWithCastILi1EEEEEviT_T0_T2_T3_T4_T5_)
	.align		4
        /*0024*/ 	.word	index@(__assertfail)
	.align		4
        /*0028*/ 	.word	index@(_ZN2at6native18elementwise_kernelILi128ELi4EZNS0_15gpu_kernel_implIZZZNS0_61_GLOBAL__N__b29612f4_23_ActivationMishKernel_cu_9e10b42f_310820mish_backward_kernelERNS_14TensorIteratorEENKUlvE_clEvENKUlvE0_clEvEUlffE_EEvRNS_18TensorIteratorBaseERKT_EUliE_EEviT1_)
	.align		4
        /*002c*/ 	.word	index@(__assertfail)
	.align		4
        /*0030*/ 	.word	index@(_ZN2at6native27unrolled_elementwise_kernelIZZZNS0_61_GLOBAL__N__b29612f4_23_ActivationMishKernel_cu_9e10b42f_310820mish_backward_kernelERNS_14TensorIteratorEENKUlvE_clEvENKUlvE0_clEvEUlffE_St5arrayIPcLm3EELi4E23TrivialOffsetCalculatorILi2EjESB_ILi1EjENS0_6memory12LoadWithCastILi2EEENSE_13StoreWithCastILi1EEEEEviT_T0_T2_T3_T4_T5_)
	.align		4
        /*0034*/ 	.word	index@(__assertfail)
	.align		4
        /*0038*/ 	.word	index@(_ZN2at6native18elementwise_kernelILi128ELi4EZNS0_15gpu_kernel_implIZZZNS0_61_GLOBAL__N__b29612f4_23_ActivationMishKernel_cu_9e10b42f_310820mish_backward_kernelERNS_14TensorIteratorEENKUlvE_clEvENKUlvE_clEvEUlddE_EEvRNS_18TensorIteratorBaseERKT_EUliE_EEviT1_)
	.align		4
        /*003c*/ 	.word	index@(__assertfail)
	.align		4
        /*0040*/ 	.word	index@(_ZN2at6native27unrolled_elementwise_kernelIZZZNS0_61_GLOBAL__N__b29612f4_23_ActivationMishKernel_cu_9e10b42f_310820mish_backward_kernelERNS_14TensorIteratorEENKUlvE_clEvENKUlvE_clEvEUlddE_St5arrayIPcLm3EELi4E23TrivialOffsetCalculatorILi2EjESB_ILi1EjENS0_6memory12LoadWithCastILi2EEENSE_13StoreWithCastILi1EEEEEviT_T0_T2_T3_T4_T5_)
	.align		4
        /*0044*/ 	.word	index@(__assertfail)
	.align		4
        /*0048*/ 	.word	index@(_ZN2at6native18elementwise_kernelILi128ELi4EZNS0_15gpu_kernel_implIZZZNS0_61_GLOBAL__N__b29612f4_23_ActivationMishKernel_cu_9e10b42f_310811mish_kernelERNS_18TensorIteratorBaseEENKUlvE_clEvENKUlvE2_clEvEUlN3c108BFloat16EE_EEvS5_RKT_EUliE_EEviT1_)
	.align		4
        /*004c*/ 	.word	index@(__assertfail)
	.align		4
        /*0050*/ 	.word	index@(_ZN2at6native27unrolled_elementwise_kernelIZZZNS0_61_GLOBAL__N__b29612f4_23_ActivationMishKernel_cu_9e10b42f_310811mish_kernelERNS_18TensorIteratorBaseEENKUlvE_clEvENKUlvE2_clEvEUlN3c108BFloat16EE_St5arrayIPcLm2EELi4E23TrivialOffsetCalculatorILi1EjESE_NS0_6memory12LoadWithCastILi1EEENSF_13StoreWithCastILi1EEEEEviT_T0_T2_T3_T4_T5_)
	.align		4
        /*0054*/ 	.word	index@(__assertfail)
	.align		4
        /*0058*/ 	.word	index@(_ZN2at6native18elementwise_kernelILi128ELi4EZNS0_15gpu_kernel_implIZZZNS0_61_GLOBAL__N__b29612f4_23_ActivationMishKernel_cu_9e10b42f_310811mish_kernelERNS_18TensorIteratorBaseEENKUlvE_clEvENKUlvE1_clEvEUlN3c104HalfEE_EEvS5_RKT_EUliE_EEviT1_)
	.align		4
        /*005c*/ 	.word	index@(__assertfail)
	.align		4
        /*0060*/ 	.word	index@(_ZN2at6native27unrolled_elementwise_kernelIZZZNS0_61_GLOBAL__N__b29612f4_23_ActivationMishKernel_cu_9e10b42f_310811mish_kernelERNS_18TensorIteratorBaseEENKUlvE_clEvENKUlvE1_clEvEUlN3c104HalfEE_St5arrayIPcLm2EELi4E23TrivialOffsetCalculatorILi1EjESE_NS0_6memory12LoadWithCastILi1EEENSF_13StoreWithCastILi1EEEEEviT_T0_T2_T3_T4_T5_)
	.align		4
        /*0064*/ 	.word	index@(__assertfail)
	.align		4
        /*0068*/ 	.word	index@(_ZN2at6native18elementwise_kernelILi128ELi4EZNS0_15gpu_kernel_implIZZZNS0_61_GLOBAL__N__b29612f4_23_ActivationMishKernel_cu_9e10b42f_310811mish_kernelERNS_18TensorIteratorBaseEENKUlvE_clEvENKUlvE0_clEvEUlfE_EEvS5_RKT_EUliE_EEviT1_)
	.align		4
        /*006c*/ 	.word	index@(__assertfail)
	.align		4
        /*0070*/ 	.word	index@(_ZN2at6native27unrolled_elementwise_kernelIZZZNS0_61_GLOBAL__N__b29612f4_23_ActivationMishKernel_cu_9e10b42f_310811mish_kernelERNS_18TensorIteratorBaseEENKUlvE_clEvENKUlvE0_clEvEUlfE_St5arrayIPcLm2EELi4E23TrivialOffsetCalculatorILi1EjESC_NS0_6memory12LoadWithCastILi1EEENSD_13StoreWithCastILi1EEEEEviT_T0_T2_T3_T4_T5_)
	.align		4
        /*0074*/ 	.word	index@(__assertfail)
	.align		4
        /*0078*/ 	.word	index@(_ZN2at6native18elementwise_kernelILi128ELi4EZNS0_15gpu_kernel_implIZZZNS0_61_GLOBAL__N__b29612f4_23_ActivationMishKernel_cu_9e10b42f_310811mish_kernelERNS_18TensorIteratorBaseEENKUlvE_clEvENKUlvE_clEvEUldE_EEvS5_RKT_EUliE_EEviT1_)
	.align		4
        /*007c*/ 	.word	index@(__assertfail)
	.align		4
        /*0080*/ 	.word	index@(_ZN2at6native27unrolled_elementwise_kernelIZZZNS0_61_GLOBAL__N__b29612f4_23_ActivationMishKernel_cu_9e10b42f_310811mish_kernelERNS_18TensorIteratorBaseEENKUlvE_clEvENKUlvE_clEvEUldE_St5arrayIPcLm2EELi4E23TrivialOffsetCalculatorILi1EjESC_NS0_6memory12LoadWithCastILi1EEENSD_13StoreWithCastILi1EEEEEviT_T0_T2_T3_T4_T5_)
	.align		4
        /*0084*/ 	.word	index@(__assertfail)
	.align		4
        /*0088*/ 	.word	0x00000000
	.align		4
        /*008c*/ 	.word	0xfffffffe
	.align		4
        /*0090*/ 	.word	0x00000000
	.align		4
        /*0094*/ 	.word	0xfffffffd
	.align		4
        /*0098*/ 	.word	0x00000000
	.align		4
        /*009c*/ 	.word	0xfffffffc


//--------------------- .nv.rel.action            --------------------------
	.section	.nv.rel.action,"",@"SHT_CUDA_RELOCINFO"
	.align	8
	.sectionentsize	8
        /*0000*/ 	.byte	0x73, 0x00, 0x00, 0x00, 0x00, 0x00, 0x00, 0x00, 0x00, 0x00, 0x00, 0x11, 0x25, 0x00, 0x05, 0x36


//--------------------- .nv.constant4             --------------------------
	.section	.nv.constant4,"a",@progbits
	.align	8
	.align		8
.nv.constant4:
        /*0000*/ 	.dword	__assertfail
	.align		8
        /*0008*/ 	.dword	__unnamed_1
	.align		8
        /*0010*/ 	.dword	__unnamed_2
	.align		8
        /*0018*/ 	.dword	__unnamed_3
	.align		8
        /*0020*/ 	.dword	__unnamed_4
	.align		8
        /*0028*/ 	.dword	__unnamed_5
	.align		8
        /*0030*/ 	.dword	__unnamed_6
	.align		8
        /*0038*/ 	.dword	__unnamed_7
	.align		8
        /*0040*/ 	.dword	__unnamed_8
	.align		8
        /*0048*/ 	.dword	_ZN59_INTERNAL_b29612f4_23_ActivationMishKernel_cu_9e10b42f_31084cuda3std3__461_GLOBAL__N__b29612f4_23_ActivationMishKernel_cu_9e10b42f_31086ignoreE
	.align		8
        /*0050*/ 	.dword	_ZN59_INTERNAL_b29612f4_23_ActivationMishKernel_cu_9e10b42f_31084cuda3std3__45__cpo5beginE
	.align		8
        /*0058*/ 	.dword	_ZN59_INTERNAL_b29612f4_23_ActivationMishKernel_cu_9e10b42f_31084cuda3std3__45__cpo3endE
	.align		8
        /*0060*/ 	.dword	_ZN59_INTERNAL_b29612f4_23_ActivationMishKernel_cu_9e10b42f_31084cuda3std3__45__cpo6cbeginE
	.align		8
        /*0068*/ 	.dword	_ZN59_INTERNAL_b29612f4_23_ActivationMishKernel_cu_9e10b42f_31084cuda3std3__45__cpo4cendE
	.align		8
        /*0070*/ 	.dword	_ZN59_INTERNAL_b29612f4_23_ActivationMishKernel_cu_9e10b42f_31084cuda3std3__45__cpo6rbeginE
	.align		8
        /*0078*/ 	.dword	_ZN59_INTERNAL_b29612f4_23_ActivationMishKernel_cu_9e10b42f_31084cuda3std3__45__cpo4rendE
	.align		8
        /*0080*/ 	.dword	_ZN59_INTERNAL_b29612f4_23_ActivationMishKernel_cu_9e10b42f_31084cuda3std3__45__cpo7crbeginE
	.align		8
        /*0088*/ 	.dword	_ZN59_INTERNAL_b29612f4_23_ActivationMishKernel_cu_9e10b42f_31084cuda3std3__45__cpo5crendE
	.align		8
        /*0090*/ 	.dword	_ZN59_INTERNAL_b29612f4_23_ActivationMishKernel_cu_9e10b42f_31084cuda3std3__419piecewise_constructE
	.align		8
        /*0098*/ 	.dword	_ZN59_INTERNAL_b29612f4_23_ActivationMishKernel_cu_9e10b42f_31084cuda3std3__48in_placeE
	.align		8
        /*00a0*/ 	.dword	_ZN59_INTERNAL_b29612f4_23_ActivationMishKernel_cu_9e10b42f_31084cuda3std3__420unreachable_sentinelE
	.align		8
        /*00a8*/ 	.dword	_ZN59_INTERNAL_b29612f4_23_ActivationMishKernel_cu_9e10b42f_31084cuda3std6ranges3__45__cpo4swapE
	.align		8
        /*00b0*/ 	.dword	_ZN59_INTERNAL_b29612f4_23_ActivationMishKernel_cu_9e10b42f_31084cuda3std6ranges3__45__cpo9iter_moveE
	.align		8
        /*00b8*/ 	.dword	_ZN59_INTERNAL_b29612f4_23_ActivationMishKernel_cu_9e10b42f_31084cuda3std6ranges3__45__cpo5beginE
	.align		8
        /*00c0*/ 	.dword	_ZN59_INTERNAL_b29612f4_23_ActivationMishKernel_cu_9e10b42f_31084cuda3std6ranges3__45__cpo3endE
	.align		8
        /*00c8*/ 	.dword	_ZN59_INTERNAL_b29612f4_23_ActivationMishKernel_cu_9e10b42f_31084cuda3std6ranges3__45__cpo6cbeginE
	.align		8
        /*00d0*/ 	.dword	_ZN59_INTERNAL_b29612f4_23_ActivationMishKernel_cu_9e10b42f_31084cuda3std6ranges3__45__cpo4cendE
	.align		8
        /*00d8*/ 	.dword	_ZN59_INTERNAL_b29612f4_23_ActivationMishKernel_cu_9e10b42f_31084cuda3std6ranges3__45__cpo7advanceE
	.align		8
        /*00e0*/ 	.dword	_ZN59_INTERNAL_b29612f4_23_ActivationMishKernel_cu_9e10b42f_31084cuda3std6ranges3__45__cpo9iter_swapE
	.align		8
        /*00e8*/ 	.dword	_ZN59_INTERNAL_b29612f4_23_ActivationMishKernel_cu_9e10b42f_31084cuda3std6ranges3__45__cpo4nextE
	.align		8
        /*00f0*/ 	.dword	_ZN59_INTERNAL_b29612f4_23_ActivationMishKernel_cu_9e10b42f_31084cuda3std6ranges3__45__cpo4prevE
	.align		8
        /*00f8*/ 	.dword	_ZN59_INTERNAL_b29612f4_23_ActivationMishKernel_cu_9e10b42f_31084cuda3std6ranges3__45__cpo4dataE
	.align		8
        /*0100*/ 	.dword	_ZN59_INTERNAL_b29612f4_23_ActivationMishKernel_cu_9e10b42f_31084cuda3std6ranges3__45__cpo5cdataE
	.align		8
        /*0108*/ 	.dword	_ZN59_INTERNAL_b29612f4_23_ActivationMishKernel_cu_9e10b42f_31084cuda3std6ranges3__45__cpo4sizeE
	.align		8
        /*0110*/ 	.dword	_ZN59_INTERNAL_b29612f4_23_ActivationMishKernel_cu_9e10b42f_31084cuda3std6ranges3__45__cpo5ssizeE
	.align		8
        /*0118*/ 	.dword	_ZN59_INTERNAL_b29612f4_23_ActivationMishKernel_cu_9e10b42f_31084cuda3std6ranges3__45__cpo8distanceE
	.align		8
        /*0120*/ 	.dword	_ZN59_INTERNAL_b29612f4_23_ActivationMishKernel_cu_9e10b42f_31086thrust23THRUST_300001_SM_800_NS6system6detail10sequential3seqE
	.align		8
        /*0128*/ 	.dword	$str$6
	.align		8
        /*0130*/ 	.dword	$str$7


//--------------------- .nv.constant2._ZN2at6native18elementwise_kernelILi128ELi4EZNS0_15gpu_kernel_implIZZZNS0_61_GLOBAL__N__b29612f4_23_ActivationMishKernel_cu_9e10b42f_310820mish_backward_kernelERNS_14TensorIteratorEENKUlvE_clEvENKUlvE2_clEvEUlN3c108BFloat16ES9_E_EEvRNS_18TensorIteratorBaseERKT_EUliE_EEviT1_ --------------------------
	.section	.nv.constant2._ZN2at6native18elementwise_kernelILi128ELi4EZNS0_15gpu_kernel_implIZZZNS0_61_GLOBAL__N__b29612f4_23_ActivationMishKernel_cu_9e10b42f_310820mish_backward_kernelERNS_14TensorIteratorEENKUlvE_clEvENKUlvE2_clEvEUlN3c108BFloat16ES9_E_EEvRNS_18TensorIteratorBaseERKT_EUliE_EEviT1_,"a",@progbits
	.sectionflags	@""
	.align	4
.nv.constant2._ZN2at6native18elementwise_kernelILi128ELi4EZNS0_15gpu_kernel_implIZZZNS0_61_GLOBAL__N__b29612f4_23_ActivationMishKernel_cu_9e10b42f_310820mish_backward_kernelERNS_14TensorIteratorEENKUlvE_clEvENKUlvE2_clEvEUlN3c108BFloat16ES9_E_EEvRNS_18TensorIteratorBaseERKT_EUliE_EEviT1_:
        /*0000*/ 	.byte	0x00, 0x00, 0x00, 0xf0, 0xff, 0xff, 0x0f, 0x38


//--------------------- .nv.constant0._ZN2at6native18elementwise_kernelILi128ELi4EZNS0_15gpu_kernel_implIZZZNS0_61_GLOBAL__N__b29612f4_23_ActivationMishKernel_cu_9e10b42f_310820mish_backward_kernelERNS_14TensorIteratorEENKUlvE_clEvENKUlvE2_clEvEUlN3c108BFloat16ES9_E_EEvRNS_18TensorIteratorBaseERKT_EUliE_EEviT1_ --------------------------
	.section	.nv.constant0._ZN2at6native18elementwise_kernelILi128ELi4EZNS0_15gpu_kernel_implIZZZNS0_61_GLOBAL__N__b29612f4_23_ActivationMishKernel_cu_9e10b42f_310820mish_backward_kernelERNS_14TensorIteratorEENKUlvE_clEvENKUlvE2_clEvEUlN3c108BFloat16ES9_E_EEvRNS_18TensorIteratorBaseERKT_EUliE_EEviT1_,"a",@progbits
	.sectionflags	@""
	.align	4
.nv.constant0._ZN2at6native18elementwise_kernelILi128ELi4EZNS0_15gpu_kernel_implIZZZNS0_61_GLOBAL__N__b29612f4_23_ActivationMishKernel_cu_9e10b42f_310820mish_backward_kernelERNS_14TensorIteratorEENKUlvE_clEvENKUlvE2_clEvEUlN3c108BFloat16ES9_E_EEvRNS_18TensorIteratorBaseERKT_EUliE_EEviT1_:
	.zero		1008


//--------------------- .nv.constant2._ZN2at6native27unrolled_elementwise_kernelIZZZNS0_61_GLOBAL__N__b29612f4_23_ActivationMishKernel_cu_9e10b42f_310820mish_backward_kernelERNS_14TensorIteratorEENKUlvE_clEvENKUlvE2_clEvEUlN3c108BFloat16ES8_E_St5arrayIPcLm3EELi4E23TrivialOffsetCalculatorILi2EjESD_ILi1EjENS0_6memory12LoadWithCastILi2EEENSG_13StoreWithCastILi1EEEEEviT_T0_T2_T3_T4_T5_ --------------------------
	.section	.nv.constant2._ZN2at6native27unrolled_elementwise_kernelIZZZNS0_61_GLOBAL__N__b29612f4_23_ActivationMishKernel_cu_9e10b42f_310820mish_backward_kernelERNS_14TensorIteratorEENKUlvE_clEvENKUlvE2_clEvEUlN3c108BFloat16ES8_E_St5arrayIPcLm3EELi4E23TrivialOffsetCalculatorILi2EjESD_ILi1EjENS0_6memory12LoadWithCastILi2EEENSG_13StoreWithCastILi1EEEEEviT_T0_T2_T3_T4_T5_,"a",@progbits
	.sectionflags	@""
	.align	4
.nv.constant2._ZN2at6native27unrolled_elementwise_kernelIZZZNS0_61_GLOBAL__N__b29612f4_23_ActivationMishKernel_cu_9e10b42f_310820mish_backward_kernelERNS_14TensorIteratorEENKUlvE_clEvENKUlvE2_clEvEUlN3c108BFloat16ES8_E_St5arrayIPcLm3EELi4E23TrivialOffsetCalculatorILi2EjESD_ILi1EjENS0_6memory12LoadWithCastILi2EEENSG_13StoreWithCastILi1EEEEEviT_T0_T2_T3_T4_T5_:
        /*0000*/ 	.byte	0x00, 0x00, 0x00, 0xf0, 0xff, 0xff, 0x0f, 0x38


//--------------------- .nv.constant0._ZN2at6native27unrolled_elementwise_kernelIZZZNS0_61_GLOBAL__N__b29612f4_23_ActivationMishKernel_cu_9e10b42f_310820mish_backward_kernelERNS_14TensorIteratorEENKUlvE_clEvENKUlvE2_clEvEUlN3c108BFloat16ES8_E_St5arrayIPcLm3EELi4E23TrivialOffsetCalculatorILi2EjESD_ILi1EjENS0_6memory12LoadWithCastILi2EEENSG_13StoreWithCastILi1EEEEEviT_T0_T2_T3_T4_T5_ --------------------------
	.section	.nv.constant0._ZN2at6native27unrolled_elementwise_kernelIZZZNS0_61_GLOBAL__N__b29612f4_23_ActivationMishKernel_cu_9e10b42f_310820mish_backward_kernelERNS_14TensorIteratorEENKUlvE_clEvENKUlvE2_clEvEUlN3c108BFloat16ES8_E_St5arrayIPcLm3EELi4E23TrivialOffsetCalculatorILi2EjESD_ILi1EjENS0_6memory12LoadWithCastILi2EEENSG_13StoreWithCastILi1EEEEEviT_T0_T2_T3_T4_T5_,"a",@progbits
	.sectionflags	@""
	.align	4
.nv.constant0._ZN2at6native27unrolled_elementwise_kernelIZZZNS0_61_GLOBAL__N__b29612f4_23_ActivationMishKernel_cu_9e10b42f_310820mish_backward_kernelERNS_14TensorIteratorEENKUlvE_clEvENKUlvE2_clEvEUlN3c108BFloat16ES8_E_St5arrayIPcLm3EELi4E23TrivialOffsetCalculatorILi2EjESD_ILi1EjENS0_6memory12LoadWithCastILi2EEENSG_13StoreWithCastILi1EEEEEviT_T0_T2_T3_T4_T5_:
	.zero		408


//--------------------- .nv.constant0._ZN2at6native18elementwise_kernelILi128ELi4EZNS0_22gpu_kernel_impl_nocastIZZZNS0_61_GLOBAL__N__b29612f4_23_ActivationMishKernel_cu_9e10b42f_310820mish_backward_kernelERNS_14TensorIteratorEENKUlvE_clEvENKUlvE2_clEvEUlN3c108BFloat16ES9_E_EEvRNS_18TensorIteratorBaseERKT_EUliE_EEviT1_ --------------------------
	.section	.nv.constant0._ZN2at6native18elementwise_kernelILi128ELi4EZNS0_22gpu_kernel_impl_nocastIZZZNS0_61_GLOBAL__N__b29612f4_23_ActivationMishKernel_cu_9e10b42f_310820mish_backward_kernelERNS_14TensorIteratorEENKUlvE_clEvENKUlvE2_clEvEUlN3c108BFloat16ES9_E_EEvRNS_18TensorIteratorBaseERKT_EUliE_EEviT1_,"a",@progbits
	.sectionflags	@""
	.align	4
.nv.constant0._ZN2at6native18elementwise_kernelILi128ELi4EZNS0_22gpu_kernel_impl_nocastIZZZNS0_61_GLOBAL__N__b29612f4_23_ActivationMishKernel_cu_9e10b42f_310820mish_backward_kernelERNS_14TensorIteratorEENKUlvE_clEvENKUlvE2_clEvEUlN3c108BFloat16ES9_E_EEvRNS_18TensorIteratorBaseERKT_EUliE_EEviT1_:
	.zero		1008


//--------------------- .nv.constant0._ZN2at6native27unrolled_elementwise_kernelIZZZNS0_61_GLOBAL__N__b29612f4_23_ActivationMishKernel_cu_9e10b42f_310820mish_backward_kernelERNS_14TensorIteratorEENKUlvE_clEvENKUlvE2_clEvEUlN3c108BFloat16ES8_E_St5arrayIPcLm3EELi4E23TrivialOffsetCalculatorILi2EjESD_ILi1EjENS0_6memory15LoadWithoutCastENSG_16StoreWithoutCastEEEviT_T0_T2_T3_T4_T5_ --------------------------
	.section	.nv.constant0._ZN2at6native27unrolled_elementwise_kernelIZZZNS0_61_GLOBAL__N__b29612f4_23_ActivationMishKernel_cu_9e10b42f_310820mish_backward_kernelERNS_14TensorIteratorEENKUlvE_clEvENKUlvE2_clEvEUlN3c108BFloat16ES8_E_St5arrayIPcLm3EELi4E23TrivialOffsetCalculatorILi2EjESD_ILi1EjENS0_6memory15LoadWithoutCastENSG_16StoreWithoutCastEEEviT_T0_T2_T3_T4_T5_,"a",@progbits
	.sectionflags	@""
	.align	4
.nv.constant0._ZN2at6native27unrolled_elementwise_kernelIZZZNS0_61_GLOBAL__N__b29612f4_23_ActivationMishKernel_cu_9e10b42f_310820mish_backward_kernelERNS_14TensorIteratorEENKUlvE_clEvENKUlvE2_clEvEUlN3c108BFloat16ES8_E_St5arrayIPcLm3EELi4E23TrivialOffsetCalculatorILi2EjESD_ILi1EjENS0_6memory15LoadWithoutCastENSG_16StoreWithoutCastEEEviT_T0_T2_T3_T4_T5_:
	.zero		388


//--------------------- .nv.constant0._ZN2at6native29vectorized_elementwise_kernelILi2EZZZNS0_61_GLOBAL__N__b29612f4_23_ActivationMishKernel_cu_9e10b42f_310820mish_backward_kernelERNS_14TensorIteratorEENKUlvE_clEvENKUlvE2_clEvEUlN3c108BFloat16ES8_E_St5arrayIPcLm3EEEEviT0_T1_ --------------------------
	.section	.nv.constant0._ZN2at6native29vectorized_elementwise_kernelILi2EZZZNS0_61_GLOBAL__N__b29612f4_23_ActivationMishKernel_cu_9e10b42f_310820mish_backward_kernelERNS_14TensorIteratorEENKUlvE_clEvENKUlvE2_clEvEUlN3c108BFloat16ES8_E_St5arrayIPcLm3EEEEviT0_T1_,"a",@progbits
	.sectionflags	@""
	.align	4
.nv.constant0._ZN2at6native29vectorized_elementwise_kernelILi2EZZZNS0_61_GLOBAL__N__b29612f4_23_ActivationMishKernel_cu_9e10b42f_310820mish_backward_kernelERNS_14TensorIteratorEENKUlvE_clEvENKUlvE2_clEvEUlN3c108BFloat16ES8_E_St5arrayIPcLm3EEEEviT0_T1_:
	.zero		384


//--------------------- .nv.constant0._ZN2at6native29vectorized_elementwise_kernelILi4EZZZNS0_61_GLOBAL__N__b29612f4_23_ActivationMishKernel_cu_9e10b42f_310820mish_backward_kernelERNS_14TensorIteratorEENKUlvE_clEvENKUlvE2_clEvEUlN3c108BFloat16ES8_E_St5arrayIPcLm3EEEEviT0_T1_ --------------------------
	.section	.nv.constant0._ZN2at6native29vectorized_elementwise_kernelILi4EZZZNS0_61_GLOBAL__N__b29612f4_23_ActivationMishKernel_cu_9e10b42f_310820mish_backward_kernelERNS_14TensorIteratorEENKUlvE_clEvENKUlvE2_clEvEUlN3c108BFloat16ES8_E_St5arrayIPcLm3EEEEviT0_T1_,"a",@progbits
	.sectionflags	@""
	.align	4
.nv.constant0._ZN2at6native29vectorized_elementwise_kernelILi4EZZZNS0_61_GLOBAL__N__b29612f4_23_ActivationMishKernel_cu_9e10b42f_310820mish_backward_kernelERNS_14TensorIteratorEENKUlvE_clEvENKUlvE2_clEvEUlN3c108BFloat16ES8_E_St5arrayIPcLm3EEEEviT0_T1_:
	.zero		384


//--------------------- .nv.constant0._ZN2at6native29vectorized_elementwise_kernelILi8EZZZNS0_61_GLOBAL__N__b29612f4_23_ActivationMishKernel_cu_9e10b42f_310820mish_backward_kernelERNS_14TensorIteratorEENKUlvE_clEvENKUlvE2_clEvEUlN3c108BFloat16ES8_E_St5arrayIPcLm3EEEEviT0_T1_ --------------------------
	.section	.nv.constant0._ZN2at6native29vectorized_elementwise_kernelILi8EZZZNS0_61_GLOBAL__N__b29612f4_23_ActivationMishKernel_cu_9e10b42f_310820mish_backward_kernelERNS_14TensorIteratorEENKUlvE_clEvENKUlvE2_clEvEUlN3c108BFloat16ES8_E_St5arrayIPcLm3EEEEviT0_T1_,"a",@progbits
	.sectionflags	@""
	.align	4
.nv.constant0._ZN2at6native29vectorized_elementwise_kernelILi8EZZZNS0_61_GLOBAL__N__b29612f4_23_ActivationMishKernel_cu_9e10b42f_310820mish_backward_kernelERNS_14TensorIteratorEENKUlvE_clEvENKUlvE2_clEvEUlN3c108BFloat16ES8_E_St5arrayIPcLm3EEEEviT0_T1_:
	.zero		384


//--------------------- .nv.constant2._ZN2at6native18elementwise_kernelILi128ELi4EZNS0_15gpu_kernel_implIZZZNS0_61_GLOBAL__N__b29612f4_23_ActivationMishKernel_cu_9e10b42f_310820mish_backward_kernelERNS_14TensorIteratorEENKUlvE_clEvENKUlvE1_clEvEUlN3c104HalfES9_E_EEvRNS_18TensorIteratorBaseERKT_EUliE_EEviT1_ --------------------------
	.section	.nv.constant2._ZN2at6native18elementwise_kernelILi128ELi4EZNS0_15gpu_kernel_implIZZZNS0_61_GLOBAL__N__b29612f4_23_ActivationMishKernel_cu_9e10b42f_310820mish_backward_kernelERNS_14TensorIteratorEENKUlvE_clEvENKUlvE1_clEvEUlN3c104HalfES9_E_EEvRNS_18TensorIteratorBaseERKT_EUliE_EEviT1_,"a",@progbits
	.sectionflags	@""
	.align	4
.nv.constant2._ZN2at6native18elementwise_kernelILi128ELi4EZNS0_15gpu_kernel_implIZZZNS0_61_GLOBAL__N__b29612f4_23_ActivationMishKernel_cu_9e10b42f_310820mish_backward_kernelERNS_14TensorIteratorEENKUlvE_clEvENKUlvE1_clEvEUlN3c104HalfES9_E_EEvRNS_18TensorIteratorBaseERKT_EUliE_EEviT1_:
        /*0000*/ 	.byte	0x00, 0x00, 0x00, 0xf0, 0xff, 0xff, 0x0f, 0x38


//--------------------- .nv.constant0._ZN2at6native18elementwise_kernelILi128ELi4EZNS0_15gpu_kernel_implIZZZNS0_61_GLOBAL__N__b29612f4_23_ActivationMishKernel_cu_9e10b42f_310820mish_backward_kernelERNS_14TensorIteratorEENKUlvE_clEvENKUlvE1_clEvEUlN3c104HalfES9_E_EEvRNS_18TensorIteratorBaseERKT_EUliE_EEviT1_ --------------------------
	.section	.nv.constant0._ZN2at6native18elementwise_kernelILi128ELi4EZNS0_15gpu_kernel_implIZZZNS0_61_GLOBAL__N__b29612f4_23_ActivationMishKernel_cu_9e10b42f_310820mish_backward_kernelERNS_14TensorIteratorEENKUlvE_clEvENKUlvE1_clEvEUlN3c104HalfES9_E_EEvRNS_18TensorIteratorBaseERKT_EUliE_EEviT1_,"a",@progbits
	.sectionflags	@""
	.align	4
.nv.constant0._ZN2at6native18elementwise_kernelILi128ELi4EZNS0_15gpu_kernel_implIZZZNS0_61_GLOBAL__N__b29612f4_23_ActivationMishKernel_cu_9e10b42f_310820mish_backward_kernelERNS_14TensorIteratorEENKUlvE_clEvENKUlvE1_clEvEUlN3c104HalfES9_E_EEvRNS_18TensorIteratorBaseERKT_EUliE_EEviT1_:
	.zero		1008


//--------------------- .nv.constant2._ZN2at6native27unrolled_elementwise_kernelIZZZNS0_61_GLOBAL__N__b29612f4_23_ActivationMishKernel_cu_9e10b42f_310820mish_backward_kernelERNS_14TensorIteratorEENKUlvE_clEvENKUlvE1_clEvEUlN3c104HalfES8_E_St5arrayIPcLm3EELi4E23TrivialOffsetCalculatorILi2EjESD_ILi1EjENS0_6memory12LoadWithCastILi2EEENSG_13StoreWithCastILi1EEEEEviT_T0_T2_T3_T4_T5_ --------------------------
	.section	.nv.constant2._ZN2at6native27unrolled_elementwise_kernelIZZZNS0_61_GLOBAL__N__b29612f4_23_ActivationMishKernel_cu_9e10b42f_310820mish_backward_kernelERNS_14TensorIteratorEENKUlvE_clEvENKUlvE1_clEvEUlN3c104HalfES8_E_St5arrayIPcLm3EELi4E23TrivialOffsetCalculatorILi2EjESD_ILi1EjENS0_6memory12LoadWithCastILi2EEENSG_13StoreWithCastILi1EEEEEviT_T0_T2_T3_T4_T5_,"a",@progbits
	.sectionflags	@""
	.align	4
.nv.constant2._ZN2at6native27unrolled_elementwise_kernelIZZZNS0_61_GLOBAL__N__b29612f4_23_ActivationMishKernel_cu_9e10b42f_310820mish_backward_kernelERNS_14TensorIteratorEENKUlvE_clEvENKUlvE1_clEvEUlN3c104HalfES8_E_St5arrayIPcLm3EELi4E23TrivialOffsetCalculatorILi2EjESD_ILi1EjENS0_6memory12LoadWithCastILi2EEENSG_13StoreWithCastILi1EEEEEviT_T0_T2_T3_T4_T5_:
        /*0000*/ 	.byte	0x00, 0x00, 0x00, 0xf0, 0xff, 0xff, 0x0f, 0x38


//--------------------- .nv.constant0._ZN2at6native27unrolled_elementwise_kernelIZZZNS0_61_GLOBAL__N__b29612f4_23_ActivationMishKernel_cu_9e10b42f_310820mish_backward_kernelERNS_14TensorIteratorEENKUlvE_clEvENKUlvE1_clEvEUlN3c104HalfES8_E_St5arrayIPcLm3EELi4E23TrivialOffsetCalculatorILi2EjESD_ILi1EjENS0_6memory12LoadWithCastILi2EEENSG_13StoreWithCastILi1EEEEEviT_T0_T2_T3_T4_T5_ --------------------------
	.section	.nv.constant0._ZN2at6native27unrolled_elementwise_kernelIZZZNS0_61_GLOBAL__N__b29612f4_23_ActivationMishKernel_cu_9e10b42f_310820mish_backward_kernelERNS_14TensorIteratorEENKUlvE_clEvENKUlvE1_clEvEUlN3c104HalfES8_E_St5arrayIPcLm3EELi4E23TrivialOffsetCalculatorILi2EjESD_ILi1EjENS0_6memory12LoadWithCastILi2EEENSG_13StoreWithCastILi1EEEEEviT_T0_T2_T3_T4_T5_,"a",@progbits
	.sectionflags	@""
	.align	4
.nv.constant0._ZN2at6native27unrolled_elementwise_kernelIZZZNS0_61_GLOBAL__N__b29612f4_23_ActivationMishKernel_cu_9e10b42f_310820mish_backward_kernelERNS_14TensorIteratorEENKUlvE_clEvENKUlvE1_clEvEUlN3c104HalfES8_E_St5arrayIPcLm3EELi4E23TrivialOffsetCalculatorILi2EjESD_ILi1EjENS0_6memory12LoadWithCastILi2EEENSG_13StoreWithCastILi1EEEEEviT_T0_T2_T3_T4_T5_:
	.zero		408


//--------------------- .nv.constant0._ZN2at6native18elementwise_kernelILi128ELi4EZNS0_22gpu_kernel_impl_nocastIZZZNS0_61_GLOBAL__N__b29612f4_23_ActivationMishKernel_cu_9e10b42f_310820mish_backward_kernelERNS_14TensorIteratorEENKUlvE_clEvENKUlvE1_clEvEUlN3c104HalfES9_E_EEvRNS_18TensorIteratorBaseERKT_EUliE_EEviT1_ --------------------------
	.section	.nv.constant0._ZN2at6native18elementwise_kernelILi128ELi4EZNS0_22gpu_kernel_impl_nocastIZZZNS0_61_GLOBAL__N__b29612f4_23_ActivationMishKernel_cu_9e10b42f_310820mish_backward_kernelERNS_14TensorIteratorEENKUlvE_clEvENKUlvE1_clEvEUlN3c104HalfES9_E_EEvRNS_18TensorIteratorBaseERKT_EUliE_EEviT1_,"a",@progbits
	.sectionflags	@""
	.align	4
.nv.constant0._ZN2at6native18elementwise_kernelILi128ELi4EZNS0_22gpu_kernel_impl_nocastIZZZNS0_61_GLOBAL__N__b29612f4_23_ActivationMishKernel_cu_9e10b42f_310820mish_backward_kernelERNS_14TensorIteratorEENKUlvE_clEvENKUlvE1_clEvEUlN3c104HalfES9_E_EEvRNS_18TensorIteratorBaseERKT_EUliE_EEviT1_:
	.zero		1008


//--------------------- .nv.constant0._ZN2at6native27unrolled_elementwise_kernelIZZZNS0_61_GLOBAL__N__b29612f4_23_ActivationMishKernel_cu_9e10b42f_310820mish_backward_kernelERNS_14TensorIteratorEENKUlvE_clEvENKUlvE1_clEvEUlN3c104HalfES8_E_St5arrayIPcLm3EELi4E23TrivialOffsetCalculatorILi2EjESD_ILi1EjENS0_6memory15LoadWithoutCastENSG_16StoreWithoutCastEEEviT_T0_T2_T3_T4_T5_ --------------------------
	.section	.nv.constant0._ZN2at6native27unrolled_elementwise_kernelIZZZNS0_61_GLOBAL__N__b29612f4_23_ActivationMishKernel_cu_9e10b42f_310820mish_backward_kernelERNS_14TensorIteratorEENKUlvE_clEvENKUlvE1_clEvEUlN3c104HalfES8_E_St5arrayIPcLm3EELi4E23TrivialOffsetCalculatorILi2EjESD_ILi1EjENS0_6memory15LoadWithoutCastENSG_16StoreWithoutCastEEEviT_T0_T2_T3_T4_T5_,"a",@progbits
	.sectionflags	@""
	.align	4
.nv.constant0._ZN2at6native27unrolled_elementwise_kernelIZZZNS0_61_GLOBAL__N__b29612f4_23_ActivationMishKernel_cu_9e10b42f_310820mish_backward_kernelERNS_14TensorIteratorEENKUlvE_clEvENKUlvE1_clEvEUlN3c104HalfES8_E_St5arrayIPcLm3EELi4E23TrivialOffsetCalculatorILi2EjESD_ILi1EjENS0_6memory15LoadWithoutCastENSG_16StoreWithoutCastEEEviT_T0_T2_T3_T4_T5_:
	.zero		388


//--------------------- .nv.constant0._ZN2at6native29vectorized_elementwise_kernelILi2EZZZNS0_61_GLOBAL__N__b29612f4_23_ActivationMishKernel_cu_9e10b42f_310820mish_backward_kernelERNS_14TensorIteratorEENKUlvE_clEvENKUlvE1_clEvEUlN3c104HalfES8_E_St5arrayIPcLm3EEEEviT0_T1_ --------------------------
	.section	.nv.constant0._ZN2at6native29vectorized_elementwise_kernelILi2EZZZNS0_61_GLOBAL__N__b29612f4_23_ActivationMishKernel_cu_9e10b42f_310820mish_backward_kernelERNS_14TensorIteratorEENKUlvE_clEvENKUlvE1_clEvEUlN3c104HalfES8_E_St5arrayIPcLm3EEEEviT0_T1_,"a",@progbits
	.sectionflags	@""
	.align	4
.nv.constant0._ZN2at6native29vectorized_elementwise_kernelILi2EZZZNS0_61_GLOBAL__N__b29612f4_23_ActivationMishKernel_cu_9e10b42f_310820mish_backward_kernelERNS_14TensorIteratorEENKUlvE_clEvENKUlvE1_clEvEUlN3c104HalfES8_E_St5arrayIPcLm3EEEEviT0_T1_:
	.zero		384


//--------------------- .nv.constant0._ZN2at6native29vectorized_elementwise_kernelILi4EZZZNS0_61_GLOBAL__N__b29612f4_23_ActivationMishKernel_cu_9e10b42f_310820mish_backward_kernelERNS_14TensorIteratorEENKUlvE_clEvENKUlvE1_clEvEUlN3c104HalfES8_E_St5arrayIPcLm3EEEEviT0_T1_ --------------------------
	.section	.nv.constant0._ZN2at6native29vectorized_elementwise_kernelILi4EZZZNS0_61_GLOBAL__N__b29612f4_23_ActivationMishKernel_cu_9e10b42f_310820mish_backward_kernelERNS_14TensorIteratorEENKUlvE_clEvENKUlvE1_clEvEUlN3c104HalfES8_E_St5arrayIPcLm3EEEEviT0_T1_,"a",@progbits
	.sectionflags	@""
	.align	4
.nv.constant0._ZN2at6native29vectorized_elementwise_kernelILi4EZZZNS0_61_GLOBAL__N__b29612f4_23_ActivationMishKernel_cu_9e10b42f_310820mish_backward_kernelERNS_14TensorIteratorEENKUlvE_clEvENKUlvE1_clEvEUlN3c104HalfES8_E_St5arrayIPcLm3EEEEviT0_T1_:
	.zero		384


//--------------------- .nv.constant0._ZN2at6native29vectorized_elementwise_kernelILi8EZZZNS0_61_GLOBAL__N__b29612f4_23_ActivationMishKernel_cu_9e10b42f_310820mish_backward_kernelERNS_14TensorIteratorEENKUlvE_clEvENKUlvE1_clEvEUlN3c104HalfES8_E_St5arrayIPcLm3EEEEviT0_T1_ --------------------------
	.section	.nv.constant0._ZN2at6native29vectorized_elementwise_kernelILi8EZZZNS0_61_GLOBAL__N__b29612f4_23_ActivationMishKernel_cu_9e10b42f_310820mish_backward_kernelERNS_14TensorIteratorEENKUlvE_clEvENKUlvE1_clEvEUlN3c104HalfES8_E_St5arrayIPcLm3EEEEviT0_T1_,"a",@progbits
	.sectionflags	@""
	.align	4
.nv.constant0._ZN2at6native29vectorized_elementwise_kernelILi8EZZZNS0_61_GLOBAL__N__b29612f4_23_ActivationMishKernel_cu_9e10b42f_310820mish_backward_kernelERNS_14TensorIteratorEENKUlvE_clEvENKUlvE1_clEvEUlN3c104HalfES8_E_St5arrayIPcLm3EEEEviT0_T1_:
	.zero		384


//--------------------- .nv.constant2._ZN2at6native18elementwise_kernelILi128ELi4EZNS0_15gpu_kernel_implIZZZNS0_61_GLOBAL__N__b29612f4_23_ActivationMishKernel_cu_9e10b42f_310820mish_backward_kernelERNS_14TensorIteratorEENKUlvE_clEvENKUlvE0_clEvEUlffE_EEvRNS_18TensorIteratorBaseERKT_EUliE_EEviT1_ --------------------------
	.section	.nv.constant2._ZN2at6native18elementwise_kernelILi128ELi4EZNS0_15gpu_kernel_implIZZZNS0_61_GLOBAL__N__b29612f4_23_ActivationMishKernel_cu_9e10b42f_310820mish_backward_kernelERNS_14TensorIteratorEENKUlvE_clEvENKUlvE0_clEvEUlffE_EEvRNS_18TensorIteratorBaseERKT_EUliE_EEviT1_,"a",@progbits
	.sectionflags	@""
	.align	4
.nv.constant2._ZN2at6native18elementwise_kernelILi128ELi4EZNS0_15gpu_kernel_implIZZZNS0_61_GLOBAL__N__b29612f4_23_ActivationMishKernel_cu_9e10b42f_310820mish_backward_kernelERNS_14TensorIteratorEENKUlvE_clEvENKUlvE0_clEvEUlffE_EEvRNS_18TensorIteratorBaseERKT_EUliE_EEviT1_:
        /*0000*/ 	.byte	0x00, 0x00, 0x00, 0xf0, 0xff, 0xff, 0x0f, 0x38


//--------------------- .nv.constant0._ZN2at6native18elementwise_kernelILi128ELi4EZNS0_15gpu_kernel_implIZZZNS0_61_GLOBAL__N__b29612f4_23_ActivationMishKernel_cu_9e10b42f_310820mish_backward_kernelERNS_14TensorIteratorEENKUlvE_clEvENKUlvE0_clEvEUlffE_EEvRNS_18TensorIteratorBaseERKT_EUliE_EEviT1_ --------------------------
	.section	.nv.constant0._ZN2at6native18elementwise_kernelILi128ELi4EZNS0_15gpu_kernel_implIZZZNS0_61_GLOBAL__N__b29612f4_23_ActivationMishKernel_cu_9e10b42f_310820mish_backward_kernelERNS_14TensorIteratorEENKUlvE_clEvENKUlvE0_clEvEUlffE_EEvRNS_18TensorIteratorBaseERKT_EUliE_EEviT1_,"a",@progbits
	.sectionflags	@""
	.align	4
.nv.constant0._ZN2at6native18elementwise_kernelILi128ELi4EZNS0_15gpu_kernel_implIZZZNS0_61_GLOBAL__N__b29612f4_23_ActivationMishKernel_cu_9e10b42f_310820mish_backward_kernelERNS_14TensorIteratorEENKUlvE_clEvENKUlvE0_clEvEUlffE_EEvRNS_18TensorIteratorBaseERKT_EUliE_EEviT1_:
	.zero		1008


//--------------------- .nv.constant2._ZN2at6native27unrolled_elementwise_kernelIZZZNS0_61_GLOBAL__N__b29612f4_23_ActivationMishKernel_cu_9e10b42f_310820mish_backward_kernelERNS_14TensorIteratorEENKUlvE_clEvENKUlvE0_clEvEUlffE_St5arrayIPcLm3EELi4E23TrivialOffsetCalculatorILi2EjESB_ILi1EjENS0_6memory12LoadWithCastILi2EEENSE_13StoreWithCastILi1EEEEEviT_T0_T2_T3_T4_T5_ --------------------------
	.section	.nv.constant2._ZN2at6native27unrolled_elementwise_kernelIZZZNS0_61_GLOBAL__N__b29612f4_23_ActivationMishKernel_cu_9e10b42f_310820mish_backward_kernelERNS_14TensorIteratorEENKUlvE_clEvENKUlvE0_clEvEUlffE_St5arrayIPcLm3EELi4E23TrivialOffsetCalculatorILi2EjESB_ILi1EjENS0_6memory12LoadWithCastILi2EEENSE_13StoreWithCastILi1EEEEEviT_T0_T2_T3_T4_T5_,"a",@progbits
	.sectionflags	@""
	.align	4
.nv.constant2._ZN2at6native27unrolled_elementwise_kernelIZZZNS0_61_GLOBAL__N__b29612f4_23_ActivationMishKernel_cu_9e10b42f_310820mish_backward_kernelERNS_14TensorIteratorEENKUlvE_clEvENKUlvE0_clEvEUlffE_St5arrayIPcLm3EELi4E23TrivialOffsetCalculatorILi2EjESB_ILi1EjENS0_6memory12LoadWithCastILi2EEENSE_13StoreWithCastILi1EEEEEviT_T0_T2_T3_T4_T5_:
        /*0000*/ 	.byte	0x00, 0x00, 0x00, 0xf0, 0xff, 0xff, 0x0f, 0x38


//--------------------- .nv.constant0._ZN2at6native27unrolled_elementwise_kernelIZZZNS0_61_GLOBAL__N__b29612f4_23_ActivationMishKernel_cu_9e10b42f_310820mish_backward_kernelERNS_14TensorIteratorEENKUlvE_clEvENKUlvE0_clEvEUlffE_St5arrayIPcLm3EELi4E23TrivialOffsetCalculatorILi2EjESB_ILi1EjENS0_6memory12LoadWithCastILi2EEENSE_13StoreWithCastILi1EEEEEviT_T0_T2_T3_T4_T5_ --------------------------
	.section	.nv.constant0._ZN2at6native27unrolled_elementwise_kernelIZZZNS0_61_GLOBAL__N__b29612f4_23_ActivationMishKernel_cu_9e10b42f_310820mish_backward_kernelERNS_14TensorIteratorEENKUlvE_clEvENKUlvE0_clEvEUlffE_St5arrayIPcLm3EELi4E23TrivialOffsetCalculatorILi2EjESB_ILi1EjENS0_6memory12LoadWithCastILi2EEENSE_13StoreWithCastILi1EEEEEviT_T0_T2_T3_T4_T5_,"a",@progbits
	.sectionflags	@""
	.align	4
.nv.constant0._ZN2at6native27unrolled_elementwise_kernelIZZZNS0_61_GLOBAL__N__b29612f4_23_ActivationMishKernel_cu_9e10b42f_310820mish_backward_kernelERNS_14TensorIteratorEENKUlvE_clEvENKUlvE0_clEvEUlffE_St5arrayIPcLm3EELi4E23TrivialOffsetCalculatorILi2EjESB_ILi1EjENS0_6memory12LoadWithCastILi2EEENSE_13StoreWithCastILi1EEEEEviT_T0_T2_T3_T4_T5_:
	.zero		408


//--------------------- .nv.constant0._ZN2at6native18elementwise_kernelILi128ELi2EZNS0_22gpu_kernel_impl_nocastIZZZNS0_61_GLOBAL__N__b29612f4_23_ActivationMishKernel_cu_9e10b42f_310820mish_backward_kernelERNS_14TensorIteratorEENKUlvE_clEvENKUlvE0_clEvEUlffE_EEvRNS_18TensorIteratorBaseERKT_EUliE_EEviT1_ --------------------------
	.section	.nv.constant0._ZN2at6native18elementwise_kernelILi128ELi2EZNS0_22gpu_kernel_impl_nocastIZZZNS0_61_GLOBAL__N__b29612f4_23_ActivationMishKernel_cu_9e10b42f_310820mish_backward_kernelERNS_14TensorIteratorEENKUlvE_clEvENKUlvE0_clEvEUlffE_EEvRNS_18TensorIteratorBaseERKT_EUliE_EEviT1_,"a",@progbits
	.sectionflags	@""
	.align	4
.nv.constant0._ZN2at6native18elementwise_kernelILi128ELi2EZNS0_22gpu_kernel_impl_nocastIZZZNS0_61_GLOBAL__N__b29612f4_23_ActivationMishKernel_cu_9e10b42f_310820mish_backward_kernelERNS_14TensorIteratorEENKUlvE_clEvENKUlvE0_clEvEUlffE_EEvRNS_18TensorIteratorBaseERKT_EUliE_EEviT1_:
	.zero		1008


//--------------------- .nv.constant0._ZN2at6native27unrolled_elementwise_kernelIZZZNS0_61_GLOBAL__N__b29612f4_23_ActivationMishKernel_cu_9e10b42f_310820mish_backward_kernelERNS_14TensorIteratorEENKUlvE_clEvENKUlvE0_clEvEUlffE_St5arrayIPcLm3EELi4E23TrivialOffsetCalculatorILi2EjESB_ILi1EjENS0_6memory15LoadWithoutCastENSE_16StoreWithoutCastEEEviT_T0_T2_T3_T4_T5_ --------------------------
	.section	.nv.constant0._ZN2at6native27unrolled_elementwise_kernelIZZZNS0_61_GLOBAL__N__b29612f4_23_ActivationMishKernel_cu_9e10b42f_310820mish_backward_kernelERNS_14TensorIteratorEENKUlvE_clEvENKUlvE0_clEvEUlffE_St5arrayIPcLm3EELi4E23TrivialOffsetCalculatorILi2EjESB_ILi1EjENS0_6memory15LoadWithoutCastENSE_16StoreWithoutCastEEEviT_T0_T2_T3_T4_T5_,"a",@progbits
	.sectionflags	@""
	.align	4
.nv.constant0._ZN2at6native27unrolled_elementwise_kernelIZZZNS0_61_GLOBAL__N__b29612f4_23_ActivationMishKernel_cu_9e10b42f_310820mish_backward_kernelERNS_14TensorIteratorEENKUlvE_clEvENKUlvE0_clEvEUlffE_St5arrayIPcLm3EELi4E23TrivialOffsetCalculatorILi2EjESB_ILi1EjENS0_6memory15LoadWithoutCastENSE_16StoreWithoutCastEEEviT_T0_T2_T3_T4_T5_:
	.zero		388


//--------------------- .nv.constant0._ZN2at6native29vectorized_elementwise_kernelILi2EZZZNS0_61_GLOBAL__N__b29612f4_23_ActivationMishKernel_cu_9e10b42f_310820mish_backward_kernelERNS_14TensorIteratorEENKUlvE_clEvENKUlvE0_clEvEUlffE_St5arrayIPcLm3EEEEviT0_T1_ --------------------------
	.section	.nv.constant0._ZN2at6native29vectorized_elementwise_kernelILi2EZZZNS0_61_GLOBAL__N__b29612f4_23_ActivationMishKernel_cu_9e10b42f_310820mish_backward_kernelERNS_14TensorIteratorEENKUlvE_clEvENKUlvE0_clEvEUlffE_St5arrayIPcLm3EEEEviT0_T1_,"a",@progbits
	.sectionflags	@""
	.align	4
.nv.constant0._ZN2at6native29vectorized_elementwise_kernelILi2EZZZNS0_61_GLOBAL__N__b29612f4_23_ActivationMishKernel_cu_9e10b42f_310820mish_backward_kernelERNS_14TensorIteratorEENKUlvE_clEvENKUlvE0_clEvEUlffE_St5arrayIPcLm3EEEEviT0_T1_:
	.zero		384


//--------------------- .nv.constant0._ZN2at6native29vectorized_elementwise_kernelILi4EZZZNS0_61_GLOBAL__N__b29612f4_23_ActivationMishKernel_cu_9e10b42f_310820mish_backward_kernelERNS_14TensorIteratorEENKUlvE_clEvENKUlvE0_clEvEUlffE_St5arrayIPcLm3EEEEviT0_T1_ --------------------------
	.section	.nv.constant0._ZN2at6native29vectorized_elementwise_kernelILi4EZZZNS0_61_GLOBAL__N__b29612f4_23_ActivationMishKernel_cu_9e10b42f_310820mish_backward_kernelERNS_14TensorIteratorEENKUlvE_clEvENKUlvE0_clEvEUlffE_St5arrayIPcLm3EEEEviT0_T1_,"a",@progbits
	.sectionflags	@""
	.align	4
.nv.constant0._ZN2at6native29vectorized_elementwise_kernelILi4EZZZNS0_61_GLOBAL__N__b29612f4_23_ActivationMishKernel_cu_9e10b42f_310820mish_backward_kernelERNS_14TensorIteratorEENKUlvE_clEvENKUlvE0_clEvEUlffE_St5arrayIPcLm3EEEEviT0_T1_:
	.zero		384


//--------------------- .nv.constant0._ZN2at6native29vectorized_elementwise_kernelILi8EZZZNS0_61_GLOBAL__N__b29612f4_23_ActivationMishKernel_cu_9e10b42f_310820mish_backward_kernelERNS_14TensorIteratorEENKUlvE_clEvENKUlvE0_clEvEUlffE_St5arrayIPcLm3EEEEviT0_T1_ --------------------------
	.section	.nv.constant0._ZN2at6native29vectorized_elementwise_kernelILi8EZZZNS0_61_GLOBAL__N__b29612f4_23_ActivationMishKernel_cu_9e10b42f_310820mish_backward_kernelERNS_14TensorIteratorEENKUlvE_clEvENKUlvE0_clEvEUlffE_St5arrayIPcLm3EEEEviT0_T1_,"a",@progbits
	.sectionflags	@""
	.align	4
.nv.constant0._ZN2at6native29vectorized_elementwise_kernelILi8EZZZNS0_61_GLOBAL__N__b29612f4_23_ActivationMishKernel_cu_9e10b42f_310820mish_backward_kernelERNS_14TensorIteratorEENKUlvE_clEvENKUlvE0_clEvEUlffE_St5arrayIPcLm3EEEEviT0_T1_:
	.zero		384


//--------------------- .nv.constant2._ZN2at6native18elementwise_kernelILi128ELi4EZNS0_15gpu_kernel_implIZZZNS0_61_GLOBAL__N__b29612f4_23_ActivationMishKernel_cu_9e10b42f_310820mish_backward_kernelERNS_14TensorIteratorEENKUlvE_clEvENKUlvE_clEvEUlddE_EEvRNS_18TensorIteratorBaseERKT_EUliE_EEviT1_ --------------------------
	.section	.nv.constant2._ZN2at6native18elementwise_kernelILi128ELi4EZNS0_15gpu_kernel_implIZZZNS0_61_GLOBAL__N__b29612f4_23_ActivationMishKernel_cu_9e10b42f_310820mish_backward_kernelERNS_14TensorIteratorEENKUlvE_clEvENKUlvE_clEvEUlddE_EEvRNS_18TensorIteratorBaseERKT_EUliE_EEviT1_,"a",@progbits
	.sectionflags	@""
	.align	4
.nv.constant2._ZN2at6native18elementwise_kernelILi128ELi4EZNS0_15gpu_kernel_implIZZZNS0_61_GLOBAL__N__b29612f4_23_ActivationMishKernel_cu_9e10b42f_310820mish_backward_kernelERNS_14TensorIteratorEENKUlvE_clEvENKUlvE_clEvEUlddE_EEvRNS_18TensorIteratorBaseERKT_EUliE_EEviT1_:
        /*0000*/ 	.byte	0xef, 0x39, 0xfa, 0xfe, 0x42, 0x2e, 0xe6, 0xbf, 0x3f, 0x80, 0x39, 0x3b, 0x9e, 0xbc, 0x7a, 0xbc
        /* <DEDUP_REMOVED lines=24> */


//--------------------- .nv.constant0._ZN2at6native18elementwise_kernelILi128ELi4EZNS0_15gpu_kernel_implIZZZNS0_61_GLOBAL__N__b29612f4_23_ActivationMishKernel_cu_9e10b42f_310820mish_backward_kernelERNS_14TensorIteratorEENKUlvE_clEvENKUlvE_clEvEUlddE_EEvRNS_18TensorIteratorBaseERKT_EUliE_EEviT1_ --------------------------
	.section	.nv.constant0._ZN2at6native18elementwise_kernelILi128ELi4EZNS0_15gpu_kernel_implIZZZNS0_61_GLOBAL__N__b29612f4_23_ActivationMishKernel_cu_9e10b42f_310820mish_backward_kernelERNS_14TensorIteratorEENKUlvE_clEvENKUlvE_clEvEUlddE_EEvRNS_18TensorIteratorBaseERKT_EUliE_EEviT1_,"a",@progbits
	.sectionflags	@""
	.align	4
.nv.constant0._ZN2at6native18elementwise_kernelILi128ELi4EZNS0_15gpu_kernel_implIZZZNS0_61_GLOBAL__N__b29612f4_23_ActivationMishKernel_cu_9e10b42f_310820mish_backward_kernelERNS_14TensorIteratorEENKUlvE_clEvENKUlvE_clEvEUlddE_EEvRNS_18TensorIteratorBaseERKT_EUliE_EEviT1_:
	.zero		1008


//--------------------- .nv.constant2._ZN2at6native27unrolled_elementwise_kernelIZZZNS0_61_GLOBAL__N__b29612f4_23_ActivationMishKernel_cu_9e10b42f_310820mish_backward_kernelERNS_14TensorIteratorEENKUlvE_clEvENKUlvE_clEvEUlddE_St5arrayIPcLm3EELi4E23TrivialOffsetCalculatorILi2EjESB_ILi1EjENS0_6memory12LoadWithCastILi2EEENSE_13StoreWithCastILi1EEEEEviT_T0_T2_T3_T4_T5_ --------------------------
	.section	.nv.constant2._ZN2at6native27unrolled_elementwise_kernelIZZZNS0_61_GLOBAL__N__b29612f4_23_ActivationMishKernel_cu_9e10b42f_310820mish_backward_kernelERNS_14TensorIteratorEENKUlvE_clEvENKUlvE_clEvEUlddE_St5arrayIPcLm3EELi4E23TrivialOffsetCalculatorILi2EjESB_ILi1EjENS0_6memory12LoadWithCastILi2EEENSE_13StoreWithCastILi1EEEEEviT_T0_T2_T3_T4_T5_,"a",@progbits
	.sectionflags	@""
	.align	4
.nv.constant2._ZN2at6native27unrolled_elementwise_kernelIZZZNS0_61_GLOBAL__N__b29612f4_23_ActivationMishKernel_cu_9e10b42f_310820mish_backward_kernelERNS_14TensorIteratorEENKUlvE_clEvENKUlvE_clEvEUlddE_St5arrayIPcLm3EELi4E23TrivialOffsetCalculatorILi2EjESB_ILi1EjENS0_6memory12LoadWithCastILi2EEENSE_13StoreWithCastILi1EEEEEviT_T0_T2_T3_T4_T5_:
        /* <DEDUP_REMOVED lines=25> */


//--------------------- .nv.constant0._ZN2at6native27unrolled_elementwise_kernelIZZZNS0_61_GLOBAL__N__b29612f4_23_ActivationMishKernel_cu_9e10b42f_310820mish_backward_kernelERNS_14TensorIteratorEENKUlvE_clEvENKUlvE_clEvEUlddE_St5arrayIPcLm3EELi4E23TrivialOffsetCalculatorILi2EjESB_ILi1EjENS0_6memory12LoadWithCastILi2EEENSE_13StoreWithCastILi1EEEEEviT_T0_T2_T3_T4_T5_ --------------------------
	.section	.nv.constant0._ZN2at6native27unrolled_elementwise_kernelIZZZNS0_61_GLOBAL__N__b29612f4_23_ActivationMishKernel_cu_9e10b42f_310820mish_backward_kernelERNS_14TensorIteratorEENKUlvE_clEvENKUlvE_clEvEUlddE_St5arrayIPcLm3EELi4E23TrivialOffsetCalculatorILi2EjESB_ILi1EjENS0_6memory12LoadWithCastILi2EEENSE_13StoreWithCastILi1EEEEEviT_T0_T2_T3_T4_T5_,"a",@progbits
	.sectionflags	@""
	.align	4
.nv.constant0._ZN2at6native27unrolled_elementwise_kernelIZZZNS0_61_GLOBAL__N__b29612f4_23_ActivationMishKernel_cu_9e10b42f_310820mish_backward_kernelERNS_14TensorIteratorEENKUlvE_clEvENKUlvE_clEvEUlddE_St5arrayIPcLm3EELi4E23TrivialOffsetCalculatorILi2EjESB_ILi1EjENS0_6memory12LoadWithCastILi2EEENSE_13StoreWithCastILi1EEEEEviT_T0_T2_T3_T4_T5_:
	.zero		408


//--------------------- .nv.constant2._ZN2at6native18elementwise_kernelILi128ELi2EZNS0_22gpu_kernel_impl_nocastIZZZNS0_61_GLOBAL__N__b29612f4_23_ActivationMishKernel_cu_9e10b42f_310820mish_backward_kernelERNS_14TensorIteratorEENKUlvE_clEvENKUlvE_clEvEUlddE_EEvRNS_18TensorIteratorBaseERKT_EUliE_EEviT1_ --------------------------
	.section	.nv.constant2._ZN2at6native18elementwise_kernelILi128ELi2EZNS0_22gpu_kernel_impl_nocastIZZZNS0_61_GLOBAL__N__b29612f4_23_ActivationMishKernel_cu_9e10b42f_310820mish_backward_kernelERNS_14TensorIteratorEENKUlvE_clEvENKUlvE_clEvEUlddE_EEvRNS_18TensorIteratorBaseERKT_EUliE_EEviT1_,"a",@progbits
	.sectionflags	@""
	.align	4
.nv.constant2._ZN2at6native18elementwise_kernelILi128ELi2EZNS0_22gpu_kernel_impl_nocastIZZZNS0_61_GLOBAL__N__b29612f4_23_ActivationMishKernel_cu_9e10b42f_310820mish_backward_kernelERNS_14TensorIteratorEENKUlvE_clEvENKUlvE_clEvEUlddE_EEvRNS_18TensorIteratorBaseERKT_EUliE_EEviT1_:
        /* <DEDUP_REMOVED lines=25> */


//--------------------- .nv.constant0._ZN2at6native18elementwise_kernelILi128ELi2EZNS0_22gpu_kernel_impl_nocastIZZZNS0_61_GLOBAL__N__b29612f4_23_ActivationMishKernel_cu_9e10b42f_310820mish_backward_kernelERNS_14TensorIteratorEENKUlvE_clEvENKUlvE_clEvEUlddE_EEvRNS_18TensorIteratorBaseERKT_EUliE_EEviT1_ --------------------------
	.section	.nv.constant0._ZN2at6native18elementwise_kernelILi128ELi2EZNS0_22gpu_kernel_impl_nocastIZZZNS0_61_GLOBAL__N__b29612f4_23_ActivationMishKernel_cu_9e10b42f_310820mish_backward_kernelERNS_14TensorIteratorEENKUlvE_clEvENKUlvE_clEvEUlddE_EEvRNS_18TensorIteratorBaseERKT_EUliE_EEviT1_,"a",@progbits
	.sectionflags	@""
	.align	4
.nv.constant0._ZN2at6native18elementwise_kernelILi128ELi2EZNS0_22gpu_kernel_impl_nocastIZZZNS0_61_GLOBAL__N__b29612f4_23_ActivationMishKernel_cu_9e10b42f_310820mish_backward_kernelERNS_14TensorIteratorEENKUlvE_clEvENKUlvE_clEvEUlddE_EEvRNS_18TensorIteratorBaseERKT_EUliE_EEviT1_:
	.zero		1008


//--------------------- .nv.constant2._ZN2at6native27unrolled_elementwise_kernelIZZZNS0_61_GLOBAL__N__b29612f4_23_ActivationMishKernel_cu_9e10b42f_310820mish_backward_kernelERNS_14TensorIteratorEENKUlvE_clEvENKUlvE_clEvEUlddE_St5arrayIPcLm3EELi4E23TrivialOffsetCalculatorILi2EjESB_ILi1EjENS0_6memory15LoadWithoutCastENSE_16StoreWithoutCastEEEviT_T0_T2_T3_T4_T5_ --------------------------
	.section	.nv.constant2._ZN2at6native27unrolled_elementwise_kernelIZZZNS0_61_GLOBAL__N__b29612f4_23_ActivationMishKernel_cu_9e10b42f_310820mish_backward_kernelERNS_14TensorIteratorEENKUlvE_clEvENKUlvE_clEvEUlddE_St5arrayIPcLm3EELi4E23TrivialOffsetCalculatorILi2EjESB_ILi1EjENS0_6memory15LoadWithoutCastENSE_16StoreWithoutCastEEEviT_T0_T2_T3_T4_T5_,"a",@progbits
	.sectionflags	@""
	.align	4
.nv.constant2._ZN2at6native27unrolled_elementwise_kernelIZZZNS0_61_GLOBAL__N__b29612f4_23_ActivationMishKernel_cu_9e10b42f_310820mish_backward_kernelERNS_14TensorIteratorEENKUlvE_clEvENKUlvE_clEvEUlddE_St5arrayIPcLm3EELi4E23TrivialOffsetCalculatorILi2EjESB_ILi1EjENS0_6memory15LoadWithoutCastENSE_16StoreWithoutCastEEEviT_T0_T2_T3_T4_T5_:
        /* <DEDUP_REMOVED lines=25> */


//--------------------- .nv.constant0._ZN2at6native27unrolled_elementwise_kernelIZZZNS0_61_GLOBAL__N__b29612f4_23_ActivationMishKernel_cu_9e10b42f_310820mish_backward_kernelERNS_14TensorIteratorEENKUlvE_clEvENKUlvE_clEvEUlddE_St5arrayIPcLm3EELi4E23TrivialOffsetCalculatorILi2EjESB_ILi1EjENS0_6memory15LoadWithoutCastENSE_16StoreWithoutCastEEEviT_T0_T2_T3_T4_T5_ --------------------------
	.section	.nv.constant0._ZN2at6native27unrolled_elementwise_kernelIZZZNS0_61_GLOBAL__N__b29612f4_23_ActivationMishKernel_cu_9e10b42f_310820mish_backward_kernelERNS_14TensorIteratorEENKUlvE_clEvENKUlvE_clEvEUlddE_St5arrayIPcLm3EELi4E23TrivialOffsetCalculatorILi2EjESB_ILi1EjENS0_6memory15LoadWithoutCastENSE_16StoreWithoutCastEEEviT_T0_T2_T3_T4_T5_,"a",@progbits
	.sectionflags	@""
	.align	4
.nv.constant0._ZN2at6native27unrolled_elementwise_kernelIZZZNS0_61_GLOBAL__N__b29612f4_23_ActivationMishKernel_cu_9e10b42f_310820mish_backward_kernelERNS_14TensorIteratorEENKUlvE_clEvENKUlvE_clEvEUlddE_St5arrayIPcLm3EELi4E23TrivialOffsetCalculatorILi2EjESB_ILi1EjENS0_6memory15LoadWithoutCastENSE_16StoreWithoutCastEEEviT_T0_T2_T3_T4_T5_:
	.zero		388


//--------------------- .nv.constant2._ZN2at6native29vectorized_elementwise_kernelILi2EZZZNS0_61_GLOBAL__N__b29612f4_23_ActivationMishKernel_cu_9e10b42f_310820mish_backward_kernelERNS_14TensorIteratorEENKUlvE_clEvENKUlvE_clEvEUlddE_St5arrayIPcLm3EEEEviT0_T1_ --------------------------
	.section	.nv.constant2._ZN2at6native29vectorized_elementwise_kernelILi2EZZZNS0_61_GLOBAL__N__b29612f4_23_ActivationMishKernel_cu_9e10b42f_310820mish_backward_kernelERNS_14TensorIteratorEENKUlvE_clEvENKUlvE_clEvEUlddE_St5arrayIPcLm3EEEEviT0_T1_,"a",@progbits
	.sectionflags	@""
	.align	4
.nv.constant2._ZN2at6native29vectorized_elementwise_kernelILi2EZZZNS0_61_GLOBAL__N__b29612f4_23_ActivationMishKernel_cu_9e10b42f_310820mish_backward_kernelERNS_14TensorIteratorEENKUlvE_clEvENKUlvE_clEvEUlddE_St5arrayIPcLm3EEEEviT0_T1_:
        /* <DEDUP_REMOVED lines=25> */


//--------------------- .nv.constant0._ZN2at6native29vectorized_elementwise_kernelILi2EZZZNS0_61_GLOBAL__N__b29612f4_23_ActivationMishKernel_cu_9e10b42f_310820mish_backward_kernelERNS_14TensorIteratorEENKUlvE_clEvENKUlvE_clEvEUlddE_St5arrayIPcLm3EEEEviT0_T1_ --------------------------
	.section	.nv.constant0._ZN2at6native29vectorized_elementwise_kernelILi2EZZZNS0_61_GLOBAL__N__b29612f4_23_ActivationMishKernel_cu_9e10b42f_310820mish_backward_kernelERNS_14TensorIteratorEENKUlvE_clEvENKUlvE_clEvEUlddE_St5arrayIPcLm3EEEEviT0_T1_,"a",@progbits
	.sectionflags	@""
	.align	4
.nv.constant0._ZN2at6native29vectorized_elementwise_kernelILi2EZZZNS0_61_GLOBAL__N__b29612f4_23_ActivationMishKernel_cu_9e10b42f_310820mish_backward_kernelERNS_14TensorIteratorEENKUlvE_clEvENKUlvE_clEvEUlddE_St5arrayIPcLm3EEEEviT0_T1_:
	.zero		384


//--------------------- .nv.constant2._ZN2at6native29vectorized_elementwise_kernelILi4EZZZNS0_61_GLOBAL__N__b29612f4_23_ActivationMishKernel_cu_9e10b42f_310820mish_backward_kernelERNS_14TensorIteratorEENKUlvE_clEvENKUlvE_clEvEUlddE_St5arrayIPcLm3EEEEviT0_T1_ --------------------------
	.section	.nv.constant2._ZN2at6native29vectorized_elementwise_kernelILi4EZZZNS0_61_GLOBAL__N__b29612f4_23_ActivationMishKernel_cu_9e10b42f_310820mish_backward_kernelERNS_14TensorIteratorEENKUlvE_clEvENKUlvE_clEvEUlddE_St5arrayIPcLm3EEEEviT0_T1_,"a",@progbits
	.sectionflags	@""
	.align	4
.nv.constant2._ZN2at6native29vectorized_elementwise_kernelILi4EZZZNS0_61_GLOBAL__N__b29612f4_23_ActivationMishKernel_cu_9e10b42f_310820mish_backward_kernelERNS_14TensorIteratorEENKUlvE_clEvENKUlvE_clEvEUlddE_St5arrayIPcLm3EEEEviT0_T1_:
        /* <DEDUP_REMOVED lines=25> */


//--------------------- .nv.constant0._ZN2at6native29vectorized_elementwise_kernelILi4EZZZNS0_61_GLOBAL__N__b29612f4_23_ActivationMishKernel_cu_9e10b42f_310820mish_backward_kernelERNS_14TensorIteratorEENKUlvE_clEvENKUlvE_clEvEUlddE_St5arrayIPcLm3EEEEviT0_T1_ --------------------------
	.section	.nv.constant0._ZN2at6native29vectorized_elementwise_kernelILi4EZZZNS0_61_GLOBAL__N__b29612f4_23_ActivationMishKernel_cu_9e10b42f_310820mish_backward_kernelERNS_14TensorIteratorEENKUlvE_clEvENKUlvE_clEvEUlddE_St5arrayIPcLm3EEEEviT0_T1_,"a",@progbits
	.sectionflags	@""
	.align	4
.nv.constant0._ZN2at6native29vectorized_elementwise_kernelILi4EZZZNS0_61_GLOBAL__N__b29612f4_23_ActivationMishKernel_cu_9e10b42f_310820mish_backward_kernelERNS_14TensorIteratorEENKUlvE_clEvENKUlvE_clEvEUlddE_St5arrayIPcLm3EEEEviT0_T1_:
	.zero		384


//--------------------- .nv.constant0._ZN2at6native29vectorized_elementwise_kernelILi8EZZZNS0_61_GLOBAL__N__b29612f4_23_ActivationMishKernel_cu_9e10b42f_310820mish_backward_kernelERNS_14TensorIteratorEENKUlvE_clEvENKUlvE_clEvEUlddE_St5arrayIPcLm3EEEEviT0_T1_ --------------------------
	.section	.nv.constant0._ZN2at6native29vectorized_elementwise_kernelILi8EZZZNS0_61_GLOBAL__N__b29612f4_23_ActivationMishKernel_cu_9e10b42f_310820mish_backward_kernelERNS_14TensorIteratorEENKUlvE_clEvENKUlvE_clEvEUlddE_St5arrayIPcLm3EEEEviT0_T1_,"a",@progbits
	.sectionflags	@""
	.align	4
.nv.constant0._ZN2at6native29vectorized_elementwise_kernelILi8EZZZNS0_61_GLOBAL__N__b29612f4_23_ActivationMishKernel_cu_9e10b42f_310820mish_backward_kernelERNS_14TensorIteratorEENKUlvE_clEvENKUlvE_clEvEUlddE_St5arrayIPcLm3EEEEviT0_T1_:
	.zero		384


//--------------------- .nv.constant2._ZN2at6native18elementwise_kernelILi128ELi4EZNS0_15gpu_kernel_implIZZZNS0_61_GLOBAL__N__b29612f4_23_ActivationMishKernel_cu_9e10b42f_310811mish_kernelERNS_18TensorIteratorBaseEENKUlvE_clEvENKUlvE2_clEvEUlN3c108BFloat16EE_EEvS5_RKT_EUliE_EEviT1_ --------------------------
	.section	.nv.constant2._ZN2at6native18elementwise_kernelILi128ELi4EZNS0_15gpu_kernel_implIZZZNS0_61_GLOBAL__N__b29612f4_23_ActivationMishKernel_cu_9e10b42f_310811mish_kernelERNS_18TensorIteratorBaseEENKUlvE_clEvENKUlvE2_clEvEUlN3c108BFloat16EE_EEvS5_RKT_EUliE_EEviT1_,"a",@progbits
	.sectionflags	@""
	.align	4
.nv.constant2._ZN2at6native18elementwise_kernelILi128ELi4EZNS0_15gpu_kernel_implIZZZNS0_61_GLOBAL__N__b29612f4_23_ActivationMishKernel_cu_9e10b42f_310811mish_kernelERNS_18TensorIteratorBaseEENKUlvE_clEvENKUlvE2_clEvEUlN3c108BFloat16EE_EEvS5_RKT_EUliE_EEviT1_:
        /*0000*/ 	.byte	0x00, 0x00, 0x00, 0xf0, 0xff, 0xff, 0x0f, 0x38


//--------------------- .nv.constant0._ZN2at6native18elementwise_kernelILi128ELi4EZNS0_15gpu_kernel_implIZZZNS0_61_GLOBAL__N__b29612f4_23_ActivationMishKernel_cu_9e10b42f_310811mish_kernelERNS_18TensorIteratorBaseEENKUlvE_clEvENKUlvE2_clEvEUlN3c108BFloat16EE_EEvS5_RKT_EUliE_EEviT1_ --------------------------
	.section	.nv.constant0._ZN2at6native18elementwise_kernelILi128ELi4EZNS0_15gpu_kernel_implIZZZNS0_61_GLOBAL__N__b29612f4_23_ActivationMishKernel_cu_9e10b42f_310811mish_kernelERNS_18TensorIteratorBaseEENKUlvE_clEvENKUlvE2_clEvEUlN3c108BFloat16EE_EEvS5_RKT_EUliE_EEviT1_,"a",@progbits
	.sectionflags	@""
	.align	4
.nv.constant0._ZN2at6native18elementwise_kernelILi128ELi4EZNS0_15gpu_kernel_implIZZZNS0_61_GLOBAL__N__b29612f4_23_ActivationMishKernel_cu_9e10b42f_310811mish_kernelERNS_18TensorIteratorBaseEENKUlvE_clEvENKUlvE2_clEvEUlN3c108BFloat16EE_EEvS5_RKT_EUliE_EEviT1_:
	.zero		896


//--------------------- .nv.constant2._ZN2at6native27unrolled_elementwise_kernelIZZZNS0_61_GLOBAL__N__b29612f4_23_ActivationMishKernel_cu_9e10b42f_310811mish_kernelERNS_18TensorIteratorBaseEENKUlvE_clEvENKUlvE2_clEvEUlN3c108BFloat16EE_St5arrayIPcLm2EELi4E23TrivialOffsetCalculatorILi1EjESE_NS0_6memory12LoadWithCastILi1EEENSF_13StoreWithCastILi1EEEEEviT_T0_T2_T3_T4_T5_ --------------------------
	.section	.nv.constant2._ZN2at6native27unrolled_elementwise_kernelIZZZNS0_61_GLOBAL__N__b29612f4_23_ActivationMishKernel_cu_9e10b42f_310811mish_kernelERNS_18TensorIteratorBaseEENKUlvE_clEvENKUlvE2_clEvEUlN3c108BFloat16EE_St5arrayIPcLm2EELi4E23TrivialOffsetCalculatorILi1EjESE_NS0_6memory12LoadWithCastILi1EEENSF_13StoreWithCastILi1EEEEEviT_T0_T2_T3_T4_T5_,"a",@progbits
	.sectionflags	@""
	.align	4
.nv.constant2._ZN2at6native27unrolled_elementwise_kernelIZZZNS0_61_GLOBAL__N__b29612f4_23_ActivationMishKernel_cu_9e10b42f_310811mish_kernelERNS_18TensorIteratorBaseEENKUlvE_clEvENKUlvE2_clEvEUlN3c108BFloat16EE_St5arrayIPcLm2EELi4E23TrivialOffsetCalculatorILi1EjESE_NS0_6memory12LoadWithCastILi1EEENSF_13StoreWithCastILi1EEEEEviT_T0_T2_T3_T4_T5_:
        /*0000*/ 	.byte	0x00, 0x00, 0x00, 0xf0, 0xff, 0xff, 0x0f, 0x38


//--------------------- .nv.constant0._ZN2at6native27unrolled_elementwise_kernelIZZZNS0_61_GLOBAL__N__b29612f4_23_ActivationMishKernel_cu_9e10b42f_310811mish_kernelERNS_18TensorIteratorBaseEENKUlvE_clEvENKUlvE2_clEvEUlN3c108BFloat16EE_St5arrayIPcLm2EELi4E23TrivialOffsetCalculatorILi1EjESE_NS0_6memory12LoadWithCastILi1EEENSF_13StoreWithCastILi1EEEEEviT_T0_T2_T3_T4_T5_ --------------------------
	.section	.nv.constant0._ZN2at6native27unrolled_elementwise_kernelIZZZNS0_61_GLOBAL__N__b29612f4_23_ActivationMishKernel_cu_9e10b42f_310811mish_kernelERNS_18TensorIteratorBaseEENKUlvE_clEvENKUlvE2_clEvEUlN3c108BFloat16EE_St5arrayIPcLm2EELi4E23TrivialOffsetCalculatorILi1EjESE_NS0_6memory12LoadWithCastILi1EEENSF_13StoreWithCastILi1EEEEEviT_T0_T2_T3_T4_T5_,"a",@progbits
	.sectionflags	@""
	.align	4
.nv.constant0._ZN2at6native27unrolled_elementwise_kernelIZZZNS0_61_GLOBAL__N__b29612f4_23_ActivationMishKernel_cu_9e10b42f_310811mish_kernelERNS_18TensorIteratorBaseEENKUlvE_clEvENKUlvE2_clEvEUlN3c108BFloat16EE_St5arrayIPcLm2EELi4E23TrivialOffsetCalculatorILi1EjESE_NS0_6memory12LoadWithCastILi1EEENSF_13StoreWithCastILi1EEEEEviT_T0_T2_T3_T4_T5_:
	.zero		396


//--------------------- .nv.constant0._ZN2at6native18elementwise_kernelILi128ELi4EZNS0_22gpu_kernel_impl_nocastIZZZNS0_61_GLOBAL__N__b29612f4_23_ActivationMishKernel_cu_9e10b42f_310811mish_kernelERNS_18TensorIteratorBaseEENKUlvE_clEvENKUlvE2_clEvEUlN3c108BFloat16EE_EEvS5_RKT_EUliE_EEviT1_ --------------------------
	.section	.nv.constant0._ZN2at6native18elementwise_kernelILi128ELi4EZNS0_22gpu_kernel_impl_nocastIZZZNS0_61_GLOBAL__N__b29612f4_23_ActivationMishKernel_cu_9e10b42f_310811mish_kernelERNS_18TensorIteratorBaseEENKUlvE_clEvENKUlvE2_clEvEUlN3c108BFloat16EE_EEvS5_RKT_EUliE_EEviT1_,"a",@progbits
	.sectionflags	@""
	.align	4
.nv.constant0._ZN2at6native18elementwise_kernelILi128ELi4EZNS0_22gpu_kernel_impl_nocastIZZZNS0_61_GLOBAL__N__b29612f4_23_ActivationMishKernel_cu_9e10b42f_310811mish_kernelERNS_18TensorIteratorBaseEENKUlvE_clEvENKUlvE2_clEvEUlN3c108BFloat16EE_EEvS5_RKT_EUliE_EEviT1_:
	.zero		896


//--------------------- .nv.constant0._ZN2at6native27unrolled_elementwise_kernelIZZZNS0_61_GLOBAL__N__b29612f4_23_ActivationMishKernel_cu_9e10b42f_310811mish_kernelERNS_18TensorIteratorBaseEENKUlvE_clEvENKUlvE2_clEvEUlN3c108BFloat16EE_St5arrayIPcLm2EELi4E23TrivialOffsetCalculatorILi1EjESE_NS0_6memory15LoadWithoutCastENSF_16StoreWithoutCastEEEviT_T0_T2_T3_T4_T5_ --------------------------
	.section	.nv.constant0._ZN2at6native27unrolled_elementwise_kernelIZZZNS0_61_GLOBAL__N__b29612f4_23_ActivationMishKernel_cu_9e10b42f_310811mish_kernelERNS_18TensorIteratorBaseEENKUlvE_clEvENKUlvE2_clEvEUlN3c108BFloat16EE_St5arrayIPcLm2EELi4E23TrivialOffsetCalculatorILi1EjESE_NS0_6memory15LoadWithoutCastENSF_16StoreWithoutCastEEEviT_T0_T2_T3_T4_T5_,"a",@progbits
	.sectionflags	@""
	.align	4
.nv.constant0._ZN2at6native27unrolled_elementwise_kernelIZZZNS0_61_GLOBAL__N__b29612f4_23_ActivationMishKernel_cu_9e10b42f_310811mish_kernelERNS_18TensorIteratorBaseEENKUlvE_clEvENKUlvE2_clEvEUlN3c108BFloat16EE_St5arrayIPcLm2EELi4E23TrivialOffsetCalculatorILi1EjESE_NS0_6memory15LoadWithoutCastENSF_16StoreWithoutCastEEEviT_T0_T2_T3_T4_T5_:
	.zero		380


//--------------------- .nv.constant0._ZN2at6native29vectorized_elementwise_kernelILi2EZZZNS0_61_GLOBAL__N__b29612f4_23_ActivationMishKernel_cu_9e10b42f_310811mish_kernelERNS_18TensorIteratorBaseEENKUlvE_clEvENKUlvE2_clEvEUlN3c108BFloat16EE_St5arrayIPcLm2EEEEviT0_T1_ --------------------------
	.section	.nv.constant0._ZN2at6native29vectorized_elementwise_kernelILi2EZZZNS0_61_GLOBAL__N__b29612f4_23_ActivationMishKernel_cu_9e10b42f_310811mish_kernelERNS_18TensorIteratorBaseEENKUlvE_clEvENKUlvE2_clEvEUlN3c108BFloat16EE_St5arrayIPcLm2EEEEviT0_T1_,"a",@progbits
	.sectionflags	@""
	.align	4
.nv.constant0._ZN2at6native29vectorized_elementwise_kernelILi2EZZZNS0_61_GLOBAL__N__b29612f4_23_ActivationMishKernel_cu_9e10b42f_310811mish_kernelERNS_18TensorIteratorBaseEENKUlvE_clEvENKUlvE2_clEvEUlN3c108BFloat16EE_St5arrayIPcLm2EEEEviT0_T1_:
	.zero		376


//--------------------- .nv.constant0._ZN2at6native29vectorized_elementwise_kernelILi4EZZZNS0_61_GLOBAL__N__b29612f4_23_ActivationMishKernel_cu_9e10b42f_310811mish_kernelERNS_18TensorIteratorBaseEENKUlvE_clEvENKUlvE2_clEvEUlN3c108BFloat16EE_St5arrayIPcLm2EEEEviT0_T1_ --------------------------
	.section	.nv.constant0._ZN2at6native29vectorized_elementwise_kernelILi4EZZZNS0_61_GLOBAL__N__b29612f4_23_ActivationMishKernel_cu_9e10b42f_310811mish_kernelERNS_18TensorIteratorBaseEENKUlvE_clEvENKUlvE2_clEvEUlN3c108BFloat16EE_St5arrayIPcLm2EEEEviT0_T1_,"a",@progbits
	.sectionflags	@""
	.align	4
.nv.constant0._ZN2at6native29vectorized_elementwise_kernelILi4EZZZNS0_61_GLOBAL__N__b29612f4_23_ActivationMishKernel_cu_9e10b42f_310811mish_kernelERNS_18TensorIteratorBaseEENKUlvE_clEvENKUlvE2_clEvEUlN3c108BFloat16EE_St5arrayIPcLm2EEEEviT0_T1_:
	.zero		376


//--------------------- .nv.constant0._ZN2at6native29vectorized_elementwise_kernelILi8EZZZNS0_61_GLOBAL__N__b29612f4_23_ActivationMishKernel_cu_9e10b42f_310811mish_kernelERNS_18TensorIteratorBaseEENKUlvE_clEvENKUlvE2_clEvEUlN3c108BFloat16EE_St5arrayIPcLm2EEEEviT0_T1_ --------------------------
	.section	.nv.constant0._ZN2at6native29vectorized_elementwise_kernelILi8EZZZNS0_61_GLOBAL__N__b29612f4_23_ActivationMishKernel_cu_9e10b42f_310811mish_kernelERNS_18TensorIteratorBaseEENKUlvE_clEvENKUlvE2_clEvEUlN3c108BFloat16EE_St5arrayIPcLm2EEEEviT0_T1_,"a",@progbits
	.sectionflags	@""
	.align	4
.nv.constant0._ZN2at6native29vectorized_elementwise_kernelILi8EZZZNS0_61_GLOBAL__N__b29612f4_23_ActivationMishKernel_cu_9e10b42f_310811mish_kernelERNS_18TensorIteratorBaseEENKUlvE_clEvENKUlvE2_clEvEUlN3c108BFloat16EE_St5arrayIPcLm2EEEEviT0_T1_:
	.zero		376


//--------------------- .nv.constant2._ZN2at6native18elementwise_kernelILi128ELi4EZNS0_15gpu_kernel_implIZZZNS0_61_GLOBAL__N__b29612f4_23_ActivationMishKernel_cu_9e10b42f_310811mish_kernelERNS_18TensorIteratorBaseEENKUlvE_clEvENKUlvE1_clEvEUlN3c104HalfEE_EEvS5_RKT_EUliE_EEviT1_ --------------------------
	.section	.nv.constant2._ZN2at6native18elementwise_kernelILi128ELi4EZNS0_15gpu_kernel_implIZZZNS0_61_GLOBAL__N__b29612f4_23_ActivationMishKernel_cu_9e10b42f_310811mish_kernelERNS_18TensorIteratorBaseEENKUlvE_clEvENKUlvE1_clEvEUlN3c104HalfEE_EEvS5_RKT_EUliE_EEviT1_,"a",@progbits
	.sectionflags	@""
	.align	4
.nv.constant2._ZN2at6native18elementwise_kernelILi128ELi4EZNS0_15gpu_kernel_implIZZZNS0_61_GLOBAL__N__b29612f4_23_ActivationMishKernel_cu_9e10b42f_310811mish_kernelERNS_18TensorIteratorBaseEENKUlvE_clEvENKUlvE1_clEvEUlN3c104HalfEE_EEvS5_RKT_EUliE_EEviT1_:
        /*0000*/ 	.byte	0x00, 0x00, 0x00, 0xf0, 0xff, 0xff, 0x0f, 0x38


//--------------------- .nv.constant0._ZN2at6native18elementwise_kernelILi128ELi4EZNS0_15gpu_kernel_implIZZZNS0_61_GLOBAL__N__b29612f4_23_ActivationMishKernel_cu_9e10b42f_310811mish_kernelERNS_18TensorIteratorBaseEENKUlvE_clEvENKUlvE1_clEvEUlN3c104HalfEE_EEvS5_RKT_EUliE_EEviT1_ --------------------------
	.section	.nv.constant0._ZN2at6native18elementwise_kernelILi128ELi4EZNS0_15gpu_kernel_implIZZZNS0_61_GLOBAL__N__b29612f4_23_ActivationMishKernel_cu_9e10b42f_310811mish_kernelERNS_18TensorIteratorBaseEENKUlvE_clEvENKUlvE1_clEvEUlN3c104HalfEE_EEvS5_RKT_EUliE_EEviT1_,"a",@progbits
	.sectionflags	@""
	.align	4
.nv.constant0._ZN2at6native18elementwise_kernelILi128ELi4EZNS0_15gpu_kernel_implIZZZNS0_61_GLOBAL__N__b29612f4_23_ActivationMishKernel_cu_9e10b42f_310811mish_kernelERNS_18TensorIteratorBaseEENKUlvE_clEvENKUlvE1_clEvEUlN3c104HalfEE_EEvS5_RKT_EUliE_EEviT1_:
	.zero		896


//--------------------- .nv.constant2._ZN2at6native27unrolled_elementwise_kernelIZZZNS0_61_GLOBAL__N__b29612f4_23_ActivationMishKernel_cu_9e10b42f_310811mish_kernelERNS_18TensorIteratorBaseEENKUlvE_clEvENKUlvE1_clEvEUlN3c104HalfEE_St5arrayIPcLm2EELi4E23TrivialOffsetCalculatorILi1EjESE_NS0_6memory12LoadWithCastILi1EEENSF_13StoreWithCastILi1EEEEEviT_T0_T2_T3_T4_T5_ --------------------------
	.section	.nv.constant2._ZN2at6native27unrolled_elementwise_kernelIZZZNS0_61_GLOBAL__N__b29612f4_23_ActivationMishKernel_cu_9e10b42f_310811mish_kernelERNS_18TensorIteratorBaseEENKUlvE_clEvENKUlvE1_clEvEUlN3c104HalfEE_St5arrayIPcLm2EELi4E23TrivialOffsetCalculatorILi1EjESE_NS0_6memory12LoadWithCastILi1EEENSF_13StoreWithCastILi1EEEEEviT_T0_T2_T3_T4_T5_,"a",@progbits
	.sectionflags	@""
	.align	4
.nv.constant2._ZN2at6native27unrolled_elementwise_kernelIZZZNS0_61_GLOBAL__N__b29612f4_23_ActivationMishKernel_cu_9e10b42f_310811mish_kernelERNS_18TensorIteratorBaseEENKUlvE_clEvENKUlvE1_clEvEUlN3c104HalfEE_St5arrayIPcLm2EELi4E23TrivialOffsetCalculatorILi1EjESE_NS0_6memory12LoadWithCastILi1EEENSF_13StoreWithCastILi1EEEEEviT_T0_T2_T3_T4_T5_:
        /*0000*/ 	.byte	0x00, 0x00, 0x00, 0xf0, 0xff, 0xff, 0x0f, 0x38


//--------------------- .nv.constant0._ZN2at6native27unrolled_elementwise_kernelIZZZNS0_61_GLOBAL__N__b29612f4_23_ActivationMishKernel_cu_9e10b42f_310811mish_kernelERNS_18TensorIteratorBaseEENKUlvE_clEvENKUlvE1_clEvEUlN3c104HalfEE_St5arrayIPcLm2EELi4E23TrivialOffsetCalculatorILi1EjESE_NS0_6memory12LoadWithCastILi1EEENSF_13StoreWithCastILi1EEEEEviT_T0_T2_T3_T4_T5_ --------------------------
	.section	.nv.constant0._ZN2at6native27unrolled_elementwise_kernelIZZZNS0_61_GLOBAL__N__b29612f4_23_ActivationMishKernel_cu_9e10b42f_310811mish_kernelERNS_18TensorIteratorBaseEENKUlvE_clEvENKUlvE1_clEvEUlN3c104HalfEE_St5arrayIPcLm2EELi4E23TrivialOffsetCalculatorILi1EjESE_NS0_6memory12LoadWithCastILi1EEENSF_13StoreWithCastILi1EEEEEviT_T0_T2_T3_T4_T5_,"a",@progbits
	.sectionflags	@""
	.align	4
.nv.constant0._ZN2at6native27unrolled_elementwise_kernelIZZZNS0_61_GLOBAL__N__b29612f4_23_ActivationMishKernel_cu_9e10b42f_310811mish_kernelERNS_18TensorIteratorBaseEENKUlvE_clEvENKUlvE1_clEvEUlN3c104HalfEE_St5arrayIPcLm2EELi4E23TrivialOffsetCalculatorILi1EjESE_NS0_6memory12LoadWithCastILi1EEENSF_13StoreWithCastILi1EEEEEviT_T0_T2_T3_T4_T5_:
	.zero		396


//--------------------- .nv.constant0._ZN2at6native18elementwise_kernelILi128ELi4EZNS0_22gpu_kernel_impl_nocastIZZZNS0_61_GLOBAL__N__b29612f4_23_ActivationMishKernel_cu_9e10b42f_310811mish_kernelERNS_18TensorIteratorBaseEENKUlvE_clEvENKUlvE1_clEvEUlN3c104HalfEE_EEvS5_RKT_EUliE_EEviT1_ --------------------------
	.section	.nv.constant0._ZN2at6native18elementwise_kernelILi128ELi4EZNS0_22gpu_kernel_impl_nocastIZZZNS0_61_GLOBAL__N__b29612f4_23_ActivationMishKernel_cu_9e10b42f_310811mish_kernelERNS_18TensorIteratorBaseEENKUlvE_clEvENKUlvE1_clEvEUlN3c104HalfEE_EEvS5_RKT_EUliE_EEviT1_,"a",@progbits
	.sectionflags	@""
	.align	4
.nv.constant0._ZN2at6native18elementwise_kernelILi128ELi4EZNS0_22gpu_kernel_impl_nocastIZZZNS0_61_GLOBAL__N__b29612f4_23_ActivationMishKernel_cu_9e10b42f_310811mish_kernelERNS_18TensorIteratorBaseEENKUlvE_clEvENKUlvE1_clEvEUlN3c104HalfEE_EEvS5_RKT_EUliE_EEviT1_:
	.zero		896


//--------------------- .nv.constant0._ZN2at6native27unrolled_elementwise_kernelIZZZNS0_61_GLOBAL__N__b29612f4_23_ActivationMishKernel_cu_9e10b42f_310811mish_kernelERNS_18TensorIteratorBaseEENKUlvE_clEvENKUlvE1_clEvEUlN3c104HalfEE_St5arrayIPcLm2EELi4E23TrivialOffsetCalculatorILi1EjESE_NS0_6memory15LoadWithoutCastENSF_16StoreWithoutCastEEEviT_T0_T2_T3_T4_T5_ --------------------------
	.section	.nv.constant0._ZN2at6native27unrolled_elementwise_kernelIZZZNS0_61_GLOBAL__N__b29612f4_23_ActivationMishKernel_cu_9e10b42f_310811mish_kernelERNS_18TensorIteratorBaseEENKUlvE_clEvENKUlvE1_clEvEUlN3c104HalfEE_St5arrayIPcLm2EELi4E23TrivialOffsetCalculatorILi1EjESE_NS0_6memory15LoadWithoutCastENSF_16StoreWithoutCastEEEviT_T0_T2_T3_T4_T5_,"a",@progbits
	.sectionflags	@""
	.align	4
.nv.constant0._ZN2at6native27unrolled_elementwise_kernelIZZZNS0_61_GLOBAL__N__b29612f4_23_ActivationMishKernel_cu_9e10b42f_310811mish_kernelERNS_18TensorIteratorBaseEENKUlvE_clEvENKUlvE1_clEvEUlN3c104HalfEE_St5arrayIPcLm2EELi4E23TrivialOffsetCalculatorILi1EjESE_NS0_6memory15LoadWithoutCastENSF_16StoreWithoutCastEEEviT_T0_T2_T3_T4_T5_:
	.zero		380


//--------------------- .nv.constant0._ZN2at6native29vectorized_elementwise_kernelILi2EZZZNS0_61_GLOBAL__N__b29612f4_23_ActivationMishKernel_cu_9e10b42f_310811mish_kernelERNS_18TensorIteratorBaseEENKUlvE_clEvENKUlvE1_clEvEUlN3c104HalfEE_St5arrayIPcLm2EEEEviT0_T1_ --------------------------
	.section	.nv.constant0._ZN2at6native29vectorized_elementwise_kernelILi2EZZZNS0_61_GLOBAL__N__b29612f4_23_ActivationMishKernel_cu_9e10b42f_310811mish_kernelERNS_18TensorIteratorBaseEENKUlvE_clEvENKUlvE1_clEvEUlN3c104HalfEE_St5arrayIPcLm2EEEEviT0_T1_,"a",@progbits
	.sectionflags	@""
	.align	4
.nv.constant0._ZN2at6native29vectorized_elementwise_kernelILi2EZZZNS0_61_GLOBAL__N__b29612f4_23_ActivationMishKernel_cu_9e10b42f_310811mish_kernelERNS_18TensorIteratorBaseEENKUlvE_clEvENKUlvE1_clEvEUlN3c104HalfEE_St5arrayIPcLm2EEEEviT0_T1_:
	.zero		376


//--------------------- .nv.constant0._ZN2at6native29vectorized_elementwise_kernelILi4EZZZNS0_61_GLOBAL__N__b29612f4_23_ActivationMishKernel_cu_9e10b42f_310811mish_kernelERNS_18TensorIteratorBaseEENKUlvE_clEvENKUlvE1_clEvEUlN3c104HalfEE_St5arrayIPcLm2EEEEviT0_T1_ --------------------------
	.section	.nv.constant0._ZN2at6native29vectorized_elementwise_kernelILi4EZZZNS0_61_GLOBAL__N__b29612f4_23_ActivationMishKernel_cu_9e10b42f_310811mish_kernelERNS_18TensorIteratorBaseEENKUlvE_clEvENKUlvE1_clEvEUlN3c104HalfEE_St5arrayIPcLm2EEEEviT0_T1_,"a",@progbits
	.sectionflags	@""
	.align	4
.nv.constant0._ZN2at6native29vectorized_elementwise_kernelILi4EZZZNS0_61_GLOBAL__N__b29612f4_23_ActivationMishKernel_cu_9e10b42f_310811mish_kernelERNS_18TensorIteratorBaseEENKUlvE_clEvENKUlvE1_clEvEUlN3c104HalfEE_St5arrayIPcLm2EEEEviT0_T1_:
	.zero		376


//--------------------- .nv.constant0._ZN2at6native29vectorized_elementwise_kernelILi8EZZZNS0_61_GLOBAL__N__b29612f4_23_ActivationMishKernel_cu_9e10b42f_310811mish_kernelERNS_18TensorIteratorBaseEENKUlvE_clEvENKUlvE1_clEvEUlN3c104HalfEE_St5arrayIPcLm2EEEEviT0_T1_ --------------------------
	.section	.nv.constant0._ZN2at6native29vectorized_elementwise_kernelILi8EZZZNS0_61_GLOBAL__N__b29612f4_23_ActivationMishKernel_cu_9e10b42f_310811mish_kernelERNS_18TensorIteratorBaseEENKUlvE_clEvENKUlvE1_clEvEUlN3c104HalfEE_St5arrayIPcLm2EEEEviT0_T1_,"a",@progbits
	.sectionflags	@""
	.align	4
.nv.constant0._ZN2at6native29vectorized_elementwise_kernelILi8EZZZNS0_61_GLOBAL__N__b29612f4_23_ActivationMishKernel_cu_9e10b42f_310811mish_kernelERNS_18TensorIteratorBaseEENKUlvE_clEvENKUlvE1_clEvEUlN3c104HalfEE_St5arrayIPcLm2EEEEviT0_T1_:
	.zero		376


//--------------------- .nv.constant2._ZN2at6native18elementwise_kernelILi128ELi4EZNS0_15gpu_kernel_implIZZZNS0_61_GLOBAL__N__b29612f4_23_ActivationMishKernel_cu_9e10b42f_310811mish_kernelERNS_18TensorIteratorBaseEENKUlvE_clEvENKUlvE0_clEvEUlfE_EEvS5_RKT_EUliE_EEviT1_ --------------------------
	.section	.nv.constant2._ZN2at6native18elementwise_kernelILi128ELi4EZNS0_15gpu_kernel_implIZZZNS0_61_GLOBAL__N__b29612f4_23_ActivationMishKernel_cu_9e10b42f_310811mish_kernelERNS_18TensorIteratorBaseEENKUlvE_clEvENKUlvE0_clEvEUlfE_EEvS5_RKT_EUliE_EEviT1_,"a",@progbits
	.sectionflags	@""
	.align	4
.nv.constant2._ZN2at6native18elementwise_kernelILi128ELi4EZNS0_15gpu_kernel_implIZZZNS0_61_GLOBAL__N__b29612f4_23_ActivationMishKernel_cu_9e10b42f_310811mish_kernelERNS_18TensorIteratorBaseEENKUlvE_clEvENKUlvE0_clEvEUlfE_EEvS5_RKT_EUliE_EEviT1_:
        /*0000*/ 	.byte	0x00, 0x00, 0x00, 0xf0, 0xff, 0xff, 0x0f, 0x38


//--------------------- .nv.constant0._ZN2at6native18elementwise_kernelILi128ELi4EZNS0_15gpu_kernel_implIZZZNS0_61_GLOBAL__N__b29612f4_23_ActivationMishKernel_cu_9e10b42f_310811mish_kernelERNS_18TensorIteratorBaseEENKUlvE_clEvENKUlvE0_clEvEUlfE_EEvS5_RKT_EUliE_EEviT1_ --------------------------
	.section	.nv.constant0._ZN2at6native18elementwise_kernelILi128ELi4EZNS0_15gpu_kernel_implIZZZNS0_61_GLOBAL__N__b29612f4_23_ActivationMishKernel_cu_9e10b42f_310811mish_kernelERNS_18TensorIteratorBaseEENKUlvE_clEvENKUlvE0_clEvEUlfE_EEvS5_RKT_EUliE_EEviT1_,"a",@progbits
	.sectionflags	@""
	.align	4
.nv.constant0._ZN2at6native18elementwise_kernelILi128ELi4EZNS0_15gpu_kernel_implIZZZNS0_61_GLOBAL__N__b29612f4_23_ActivationMishKernel_cu_9e10b42f_310811mish_kernelERNS_18TensorIteratorBaseEENKUlvE_clEvENKUlvE0_clEvEUlfE_EEvS5_RKT_EUliE_EEviT1_:
	.zero		896


//--------------------- .nv.constant2._ZN2at6native27unrolled_elementwise_kernelIZZZNS0_61_GLOBAL__N__b29612f4_23_ActivationMishKernel_cu_9e10b42f_310811mish_kernelERNS_18TensorIteratorBaseEENKUlvE_clEvENKUlvE0_clEvEUlfE_St5arrayIPcLm2EELi4E23TrivialOffsetCalculatorILi1EjESC_NS0_6memory12LoadWithCastILi1EEENSD_13StoreWithCastILi1EEEEEviT_T0_T2_T3_T4_T5_ --------------------------
	.section	.nv.constant2._ZN2at6native27unrolled_elementwise_kernelIZZZNS0_61_GLOBAL__N__b29612f4_23_ActivationMishKernel_cu_9e10b42f_310811mish_kernelERNS_18TensorIteratorBaseEENKUlvE_clEvENKUlvE0_clEvEUlfE_St5arrayIPcLm2EELi4E23TrivialOffsetCalculatorILi1EjESC_NS0_6memory12LoadWithCastILi1EEENSD_13StoreWithCastILi1EEEEEviT_T0_T2_T3_T4_T5_,"a",@progbits
	.sectionflags	@""
	.align	4
.nv.constant2._ZN2at6native27unrolled_elementwise_kernelIZZZNS0_61_GLOBAL__N__b29612f4_23_ActivationMishKernel_cu_9e10b42f_310811mish_kernelERNS_18TensorIteratorBaseEENKUlvE_clEvENKUlvE0_clEvEUlfE_St5arrayIPcLm2EELi4E23TrivialOffsetCalculatorILi1EjESC_NS0_6memory12LoadWithCastILi1EEENSD_13StoreWithCastILi1EEEEEviT_T0_T2_T3_T4_T5_:
        /*0000*/ 	.byte	0x00, 0x00, 0x00, 0xf0, 0xff, 0xff, 0x0f, 0x38


//--------------------- .nv.constant0._ZN2at6native27unrolled_elementwise_kernelIZZZNS0_61_GLOBAL__N__b29612f4_23_ActivationMishKernel_cu_9e10b42f_310811mish_kernelERNS_18TensorIteratorBaseEENKUlvE_clEvENKUlvE0_clEvEUlfE_St5arrayIPcLm2EELi4E23TrivialOffsetCalculatorILi1EjESC_NS0_6memory12LoadWithCastILi1EEENSD_13StoreWithCastILi1EEEEEviT_T0_T2_T3_T4_T5_ --------------------------
	.section	.nv.constant0._ZN2at6native27unrolled_elementwise_kernelIZZZNS0_61_GLOBAL__N__b29612f4_23_ActivationMishKernel_cu_9e10b42f_310811mish_kernelERNS_18TensorIteratorBaseEENKUlvE_clEvENKUlvE0_clEvEUlfE_St5arrayIPcLm2EELi4E23TrivialOffsetCalculatorILi1EjESC_NS0_6memory12LoadWithCastILi1EEENSD_13StoreWithCastILi1EEEEEviT_T0_T2_T3_T4_T5_,"a",@progbits
	.sectionflags	@""
	.align	4
.nv.constant0._ZN2at6native27unrolled_elementwise_kernelIZZZNS0_61_GLOBAL__N__b29612f4_23_ActivationMishKernel_cu_9e10b42f_310811mish_kernelERNS_18TensorIteratorBaseEENKUlvE_clEvENKUlvE0_clEvEUlfE_St5arrayIPcLm2EELi4E23TrivialOffsetCalculatorILi1EjESC_NS0_6memory12LoadWithCastILi1EEENSD_13StoreWithCastILi1EEEEEviT_T0_T2_T3_T4_T5_:
	.zero		396


//--------------------- .nv.constant0._ZN2at6native18elementwise_kernelILi128ELi2EZNS0_22gpu_kernel_impl_nocastIZZZNS0_61_GLOBAL__N__b29612f4_23_ActivationMishKernel_cu_9e10b42f_310811mish_kernelERNS_18TensorIteratorBaseEENKUlvE_clEvENKUlvE0_clEvEUlfE_EEvS5_RKT_EUliE_EEviT1_ --------------------------
	.section	.nv.constant0._ZN2at6native18elementwise_kernelILi128ELi2EZNS0_22gpu_kernel_impl_nocastIZZZNS0_61_GLOBAL__N__b29612f4_23_ActivationMishKernel_cu_9e10b42f_310811mish_kernelERNS_18TensorIteratorBaseEENKUlvE_clEvENKUlvE0_clEvEUlfE_EEvS5_RKT_EUliE_EEviT1_,"a",@progbits
	.sectionflags	@""
	.align	4
.nv.constant0._ZN2at6native18elementwise_kernelILi128ELi2EZNS0_22gpu_kernel_impl_nocastIZZZNS0_61_GLOBAL__N__b29612f4_23_ActivationMishKernel_cu_9e10b42f_310811mish_kernelERNS_18TensorIteratorBaseEENKUlvE_clEvENKUlvE0_clEvEUlfE_EEvS5_RKT_EUliE_EEviT1_:
	.zero		896


//--------------------- .nv.constant0._ZN2at6native27unrolled_elementwise_kernelIZZZNS0_61_GLOBAL__N__b29612f4_23_ActivationMishKernel_cu_9e10b42f_310811mish_kernelERNS_18TensorIteratorBaseEENKUlvE_clEvENKUlvE0_clEvEUlfE_St5arrayIPcLm2EELi4E23TrivialOffsetCalculatorILi1EjESC_NS0_6memory15LoadWithoutCastENSD_16StoreWithoutCastEEEviT_T0_T2_T3_T4_T5_ --------------------------
	.section	.nv.constant0._ZN2at6native27unrolled_elementwise_kernelIZZZNS0_61_GLOBAL__N__b29612f4_23_ActivationMishKernel_cu_9e10b42f_310811mish_kernelERNS_18TensorIteratorBaseEENKUlvE_clEvENKUlvE0_clEvEUlfE_St5arrayIPcLm2EELi4E23TrivialOffsetCalculatorILi1EjESC_NS0_6memory15LoadWithoutCastENSD_16StoreWithoutCastEEEviT_T0_T2_T3_T4_T5_,"a",@progbits
	.sectionflags	@""
	.align	4
.nv.constant0._ZN2at6native27unrolled_elementwise_kernelIZZZNS0_61_GLOBAL__N__b29612f4_23_ActivationMishKernel_cu_9e10b42f_310811mish_kernelERNS_18TensorIteratorBaseEENKUlvE_clEvENKUlvE0_clEvEUlfE_St5arrayIPcLm2EELi4E23TrivialOffsetCalculatorILi1EjESC_NS0_6memory15LoadWithoutCastENSD_16StoreWithoutCastEEEviT_T0_T2_T3_T4_T5_:
	.zero		380


//--------------------- .nv.constant0._ZN2at6native29vectorized_elementwise_kernelILi2EZZZNS0_61_GLOBAL__N__b29612f4_23_ActivationMishKernel_cu_9e10b42f_310811mish_kernelERNS_18TensorIteratorBaseEENKUlvE_clEvENKUlvE0_clEvEUlfE_St5arrayIPcLm2EEEEviT0_T1_ --------------------------
	.section	.nv.constant0._ZN2at6native29vectorized_elementwise_kernelILi2EZZZNS0_61_GLOBAL__N__b29612f4_23_ActivationMishKernel_cu_9e10b42f_310811mish_kernelERNS_18TensorIteratorBaseEENKUlvE_clEvENKUlvE0_clEvEUlfE_St5arrayIPcLm2EEEEviT0_T1_,"a",@progbits
	.sectionflags	@""
	.align	4
.nv.constant0._ZN2at6native29vectorized_elementwise_kernelILi2EZZZNS0_61_GLOBAL__N__b29612f4_23_ActivationMishKernel_cu_9e10b42f_310811mish_kernelERNS_18TensorIteratorBaseEENKUlvE_clEvENKUlvE0_clEvEUlfE_St5arrayIPcLm2EEEEviT0_T1_:
	.zero		376


//--------------------- .nv.constant0._ZN2at6native29vectorized_elementwise_kernelILi4EZZZNS0_61_GLOBAL__N__b29612f4_23_ActivationMishKernel_cu_9e10b42f_310811mish_kernelERNS_18TensorIteratorBaseEENKUlvE_clEvENKUlvE0_clEvEUlfE_St5arrayIPcLm2EEEEviT0_T1_ --------------------------
	.section	.nv.constant0._ZN2at6native29vectorized_elementwise_kernelILi4EZZZNS0_61_GLOBAL__N__b29612f4_23_ActivationMishKernel_cu_9e10b42f_310811mish_kernelERNS_18TensorIteratorBaseEENKUlvE_clEvENKUlvE0_clEvEUlfE_St5arrayIPcLm2EEEEviT0_T1_,"a",@progbits
	.sectionflags	@""
	.align	4
.nv.constant0._ZN2at6native29vectorized_elementwise_kernelILi4EZZZNS0_61_GLOBAL__N__b29612f4_23_ActivationMishKernel_cu_9e10b42f_310811mish_kernelERNS_18TensorIteratorBaseEENKUlvE_clEvENKUlvE0_clEvEUlfE_St5arrayIPcLm2EEEEviT0_T1_:
	.zero		376


//--------------------- .nv.constant0._ZN2at6native29vectorized_elementwise_kernelILi8EZZZNS0_61_GLOBAL__N__b29612f4_23_ActivationMishKernel_cu_9e10b42f_310811mish_kernelERNS_18TensorIteratorBaseEENKUlvE_clEvENKUlvE0_clEvEUlfE_St5arrayIPcLm2EEEEviT0_T1_ --------------------------
	.section	.nv.constant0._ZN2at6native29vectorized_elementwise_kernelILi8EZZZNS0_61_GLOBAL__N__b29612f4_23_ActivationMishKernel_cu_9e10b42f_310811mish_kernelERNS_18TensorIteratorBaseEENKUlvE_clEvENKUlvE0_clEvEUlfE_St5arrayIPcLm2EEEEviT0_T1_,"a",@progbits
	.sectionflags	@""
	.align	4
.nv.constant0._ZN2at6native29vectorized_elementwise_kernelILi8EZZZNS0_61_GLOBAL__N__b29612f4_23_ActivationMishKernel_cu_9e10b42f_310811mish_kernelERNS_18TensorIteratorBaseEENKUlvE_clEvENKUlvE0_clEvEUlfE_St5arrayIPcLm2EEEEviT0_T1_:
	.zero		376


//--------------------- .nv.constant2._ZN2at6native18elementwise_kernelILi128ELi4EZNS0_15gpu_kernel_implIZZZNS0_61_GLOBAL__N__b29612f4_23_ActivationMishKernel_cu_9e10b42f_310811mish_kernelERNS_18TensorIteratorBaseEENKUlvE_clEvENKUlvE_clEvEUldE_EEvS5_RKT_EUliE_EEviT1_ --------------------------
	.section	.nv.constant2._ZN2at6native18elementwise_kernelILi128ELi4EZNS0_15gpu_kernel_implIZZZNS0_61_GLOBAL__N__b29612f4_23_ActivationMishKernel_cu_9e10b42f_310811mish_kernelERNS_18TensorIteratorBaseEENKUlvE_clEvENKUlvE_clEvEUldE_EEvS5_RKT_EUliE_EEviT1_,"a",@progbits
	.sectionflags	@""
	.align	4
.nv.constant2._ZN2at6native18elementwise_kernelILi128ELi4EZNS0_15gpu_kernel_implIZZZNS0_61_GLOBAL__N__b29612f4_23_ActivationMishKernel_cu_9e10b42f_310811mish_kernelERNS_18TensorIteratorBaseEENKUlvE_clEvENKUlvE_clEvEUldE_EEvS5_RKT_EUliE_EEviT1_:
        /* <DEDUP_REMOVED lines=25> */


//--------------------- .nv.constant0._ZN2at6native18elementwise_kernelILi128ELi4EZNS0_15gpu_kernel_implIZZZNS0_61_GLOBAL__N__b29612f4_23_ActivationMishKernel_cu_9e10b42f_310811mish_kernelERNS_18TensorIteratorBaseEENKUlvE_clEvENKUlvE_clEvEUldE_EEvS5_RKT_EUliE_EEviT1_ --------------------------
	.section	.nv.constant0._ZN2at6native18elementwise_kernelILi128ELi4EZNS0_15gpu_kernel_implIZZZNS0_61_GLOBAL__N__b29612f4_23_ActivationMishKernel_cu_9e10b42f_310811mish_kernelERNS_18TensorIteratorBaseEENKUlvE_clEvENKUlvE_clEvEUldE_EEvS5_RKT_EUliE_EEviT1_,"a",@progbits
	.sectionflags	@""
	.align	4
.nv.constant0._ZN2at6native18elementwise_kernelILi128ELi4EZNS0_15gpu_kernel_implIZZZNS0_61_GLOBAL__N__b29612f4_23_ActivationMishKernel_cu_9e10b42f_310811mish_kernelERNS_18TensorIteratorBaseEENKUlvE_clEvENKUlvE_clEvEUldE_EEvS5_RKT_EUliE_EEviT1_:
	.zero		896


//--------------------- .nv.constant2._ZN2at6native27unrolled_elementwise_kernelIZZZNS0_61_GLOBAL__N__b29612f4_23_ActivationMishKernel_cu_9e10b42f_310811mish_kernelERNS_18TensorIteratorBaseEENKUlvE_clEvENKUlvE_clEvEUldE_St5arrayIPcLm2EELi4E23TrivialOffsetCalculatorILi1EjESC_NS0_6memory12LoadWithCastILi1EEENSD_13StoreWithCastILi1EEEEEviT_T0_T2_T3_T4_T5_ --------------------------
	.section	.nv.constant2._ZN2at6native27unrolled_elementwise_kernelIZZZNS0_61_GLOBAL__N__b29612f4_23_ActivationMishKernel_cu_9e10b42f_310811mish_kernelERNS_18TensorIteratorBaseEENKUlvE_clEvENKUlvE_clEvEUldE_St5arrayIPcLm2EELi4E23TrivialOffsetCalculatorILi1EjESC_NS0_6memory12LoadWithCastILi1EEENSD_13StoreWithCastILi1EEEEEviT_T0_T2_T3_T4_T5_,"a",@progbits
	.sectionflags	@""
	.align	4
.nv.constant2._ZN2at6native27unrolled_elementwise_kernelIZZZNS0_61_GLOBAL__N__b29612f4_23_ActivationMishKernel_cu_9e10b42f_310811mish_kernelERNS_18TensorIteratorBaseEENKUlvE_clEvENKUlvE_clEvEUldE_St5arrayIPcLm2EELi4E23TrivialOffsetCalculatorILi1EjESC_NS0_6memory12LoadWithCastILi1EEENSD_13StoreWithCastILi1EEEEEviT_T0_T2_T3_T4_T5_:
        /* <DEDUP_REMOVED lines=25> */


//--------------------- .nv.constant0._ZN2at6native27unrolled_elementwise_kernelIZZZNS0_61_GLOBAL__N__b29612f4_23_ActivationMishKernel_cu_9e10b42f_310811mish_kernelERNS_18TensorIteratorBaseEENKUlvE_clEvENKUlvE_clEvEUldE_St5arrayIPcLm2EELi4E23TrivialOffsetCalculatorILi1EjESC_NS0_6memory12LoadWithCastILi1EEENSD_13StoreWithCastILi1EEEEEviT_T0_T2_T3_T4_T5_ --------------------------
	.section	.nv.constant0._ZN2at6native27unrolled_elementwise_kernelIZZZNS0_61_GLOBAL__N__b29612f4_23_ActivationMishKernel_cu_9e10b42f_310811mish_kernelERNS_18TensorIteratorBaseEENKUlvE_clEvENKUlvE_clEvEUldE_St5arrayIPcLm2EELi4E23TrivialOffsetCalculatorILi1EjESC_NS0_6memory12LoadWithCastILi1EEENSD_13StoreWithCastILi1EEEEEviT_T0_T2_T3_T4_T5_,"a",@progbits
	.sectionflags	@""
	.align	4
.nv.constant0._ZN2at6native27unrolled_elementwise_kernelIZZZNS0_61_GLOBAL__N__b29612f4_23_ActivationMishKernel_cu_9e10b42f_310811mish_kernelERNS_18TensorIteratorBaseEENKUlvE_clEvENKUlvE_clEvEUldE_St5arrayIPcLm2EELi4E23TrivialOffsetCalculatorILi1EjESC_NS0_6memory12LoadWithCastILi1EEENSD_13StoreWithCastILi1EEEEEviT_T0_T2_T3_T4_T5_:
	.zero		396


//--------------------- .nv.constant2._ZN2at6native18elementwise_kernelILi128ELi2EZNS0_22gpu_kernel_impl_nocastIZZZNS0_61_GLOBAL__N__b29612f4_23_ActivationMishKernel_cu_9e10b42f_310811mish_kernelERNS_18TensorIteratorBaseEENKUlvE_clEvENKUlvE_clEvEUldE_EEvS5_RKT_EUliE_EEviT1_ --------------------------
	.section	.nv.constant2._ZN2at6native18elementwise_kernelILi128ELi2EZNS0_22gpu_kernel_impl_nocastIZZZNS0_61_GLOBAL__N__b29612f4_23_ActivationMishKernel_cu_9e10b42f_310811mish_kernelERNS_18TensorIteratorBaseEENKUlvE_clEvENKUlvE_clEvEUldE_EEvS5_RKT_EUliE_EEviT1_,"a",@progbits
	.sectionflags	@""
	.align	4
.nv.constant2._ZN2at6native18elementwise_kernelILi128ELi2EZNS0_22gpu_kernel_impl_nocastIZZZNS0_61_GLOBAL__N__b29612f4_23_ActivationMishKernel_cu_9e10b42f_310811mish_kernelERNS_18TensorIteratorBaseEENKUlvE_clEvENKUlvE_clEvEUldE_EEvS5_RKT_EUliE_EEviT1_:
        /* <DEDUP_REMOVED lines=25> */


//--------------------- .nv.constant0._ZN2at6native18elementwise_kernelILi128ELi2EZNS0_22gpu_kernel_impl_nocastIZZZNS0_61_GLOBAL__N__b29612f4_23_ActivationMishKernel_cu_9e10b42f_310811mish_kernelERNS_18TensorIteratorBaseEENKUlvE_clEvENKUlvE_clEvEUldE_EEvS5_RKT_EUliE_EEviT1_ --------------------------
	.section	.nv.constant0._ZN2at6native18elementwise_kernelILi128ELi2EZNS0_22gpu_kernel_impl_nocastIZZZNS0_61_GLOBAL__N__b29612f4_23_ActivationMishKernel_cu_9e10b42f_310811mish_kernelERNS_18TensorIteratorBaseEENKUlvE_clEvENKUlvE_clEvEUldE_EEvS5_RKT_EUliE_EEviT1_,"a",@progbits
	.sectionflags	@""
	.align	4
.nv.constant0._ZN2at6native18elementwise_kernelILi128ELi2EZNS0_22gpu_kernel_impl_nocastIZZZNS0_61_GLOBAL__N__b29612f4_23_ActivationMishKernel_cu_9e10b42f_310811mish_kernelERNS_18TensorIteratorBaseEENKUlvE_clEvENKUlvE_clEvEUldE_EEvS5_RKT_EUliE_EEviT1_:
	.zero		896


//--------------------- .nv.constant2._ZN2at6native27unrolled_elementwise_kernelIZZZNS0_61_GLOBAL__N__b29612f4_23_ActivationMishKernel_cu_9e10b42f_310811mish_kernelERNS_18TensorIteratorBaseEENKUlvE_clEvENKUlvE_clEvEUldE_St5arrayIPcLm2EELi4E23TrivialOffsetCalculatorILi1EjESC_NS0_6memory15LoadWithoutCastENSD_16StoreWithoutCastEEEviT_T0_T2_T3_T4_T5_ --------------------------
	.section	.nv.constant2._ZN2at6native27unrolled_elementwise_kernelIZZZNS0_61_GLOBAL__N__b29612f4_23_ActivationMishKernel_cu_9e10b42f_310811mish_kernelERNS_18TensorIteratorBaseEENKUlvE_clEvENKUlvE_clEvEUldE_St5arrayIPcLm2EELi4E23TrivialOffsetCalculatorILi1EjESC_NS0_6memory15LoadWithoutCastENSD_16StoreWithoutCastEEEviT_T0_T2_T3_T4_T5_,"a",@progbits
	.sectionflags	@""
	.align	4
.nv.constant2._ZN2at6native27unrolled_elementwise_kernelIZZZNS0_61_GLOBAL__N__b29612f4_23_ActivationMishKernel_cu_9e10b42f_310811mish_kernelERNS_18TensorIteratorBaseEENKUlvE_clEvENKUlvE_clEvEUldE_St5arrayIPcLm2EELi4E23TrivialOffsetCalculatorILi1EjESC_NS0_6memory15LoadWithoutCastENSD_16StoreWithoutCastEEEviT_T0_T2_T3_T4_T5_:
        /* <DEDUP_REMOVED lines=25> */


//--------------------- .nv.constant0._ZN2at6native27unrolled_elementwise_kernelIZZZNS0_61_GLOBAL__N__b29612f4_23_ActivationMishKernel_cu_9e10b42f_310811mish_kernelERNS_18TensorIteratorBaseEENKUlvE_clEvENKUlvE_clEvEUldE_St5arrayIPcLm2EELi4E23TrivialOffsetCalculatorILi1EjESC_NS0_6memory15LoadWithoutCastENSD_16StoreWithoutCastEEEviT_T0_T2_T3_T4_T5_ --------------------------
	.section	.nv.constant0._ZN2at6native27unrolled_elementwise_kernelIZZZNS0_61_GLOBAL__N__b29612f4_23_ActivationMishKernel_cu_9e10b42f_310811mish_kernelERNS_18TensorIteratorBaseEENKUlvE_clEvENKUlvE_clEvEUldE_St5arrayIPcLm2EELi4E23TrivialOffsetCalculatorILi1EjESC_NS0_6memory15LoadWithoutCastENSD_16StoreWithoutCastEEEviT_T0_T2_T3_T4_T5_,"a",@progbits
	.sectionflags	@""
	.align	4
.nv.constant0._ZN2at6native27unrolled_elementwise_kernelIZZZNS0_61_GLOBAL__N__b29612f4_23_ActivationMishKernel_cu_9e10b42f_310811mish_kernelERNS_18TensorIteratorBaseEENKUlvE_clEvENKUlvE_clEvEUldE_St5arrayIPcLm2EELi4E23TrivialOffsetCalculatorILi1EjESC_NS0_6memory15LoadWithoutCastENSD_16StoreWithoutCastEEEviT_T0_T2_T3_T4_T5_:
	.zero		380


//--------------------- .nv.constant2._ZN2at6native29vectorized_elementwise_kernelILi2EZZZNS0_61_GLOBAL__N__b29612f4_23_ActivationMishKernel_cu_9e10b42f_310811mish_kernelERNS_18TensorIteratorBaseEENKUlvE_clEvENKUlvE_clEvEUldE_St5arrayIPcLm2EEEEviT0_T1_ --------------------------
	.section	.nv.constant2._ZN2at6native29vectorized_elementwise_kernelILi2EZZZNS0_61_GLOBAL__N__b29612f4_23_ActivationMishKernel_cu_9e10b42f_310811mish_kernelERNS_18TensorIteratorBaseEENKUlvE_clEvENKUlvE_clEvEUldE_St5arrayIPcLm2EEEEviT0_T1_,"a",@progbits
	.sectionflags	@""
	.align	4
.nv.constant2._ZN2at6native29vectorized_elementwise_kernelILi2EZZZNS0_61_GLOBAL__N__b29612f4_23_ActivationMishKernel_cu_9e10b42f_310811mish_kernelERNS_18TensorIteratorBaseEENKUlvE_clEvENKUlvE_clEvEUldE_St5arrayIPcLm2EEEEviT0_T1_:
        /* <DEDUP_REMOVED lines=25> */


//--------------------- .nv.constant0._ZN2at6native29vectorized_elementwise_kernelILi2EZZZNS0_61_GLOBAL__N__b29612f4_23_ActivationMishKernel_cu_9e10b42f_310811mish_kernelERNS_18TensorIteratorBaseEENKUlvE_clEvENKUlvE_clEvEUldE_St5arrayIPcLm2EEEEviT0_T1_ --------------------------
	.section	.nv.constant0._ZN2at6native29vectorized_elementwise_kernelILi2EZZZNS0_61_GLOBAL__N__b29612f4_23_ActivationMishKernel_cu_9e10b42f_310811mish_kernelERNS_18TensorIteratorBaseEENKUlvE_clEvENKUlvE_clEvEUldE_St5arrayIPcLm2EEEEviT0_T1_,"a",@progbits
	.sectionflags	@""
	.align	4
.nv.constant0._ZN2at6native29vectorized_elementwise_kernelILi2EZZZNS0_61_GLOBAL__N__b29612f4_23_ActivationMishKernel_cu_9e10b42f_310811mish_kernelERNS_18TensorIteratorBaseEENKUlvE_clEvENKUlvE_clEvEUldE_St5arrayIPcLm2EEEEviT0_T1_:
	.zero		376


//--------------------- .nv.constant2._ZN2at6native29vectorized_elementwise_kernelILi4EZZZNS0_61_GLOBAL__N__b29612f4_23_ActivationMishKernel_cu_9e10b42f_310811mish_kernelERNS_18TensorIteratorBaseEENKUlvE_clEvENKUlvE_clEvEUldE_St5arrayIPcLm2EEEEviT0_T1_ --------------------------
	.section	.nv.constant2._ZN2at6native29vectorized_elementwise_kernelILi4EZZZNS0_61_GLOBAL__N__b29612f4_23_ActivationMishKernel_cu_9e10b42f_310811mish_kernelERNS_18TensorIteratorBaseEENKUlvE_clEvENKUlvE_clEvEUldE_St5arrayIPcLm2EEEEviT0_T1_,"a",@progbits
	.sectionflags	@""
	.align	4
.nv.constant2._ZN2at6native29vectorized_elementwise_kernelILi4EZZZNS0_61_GLOBAL__N__b29612f4_23_ActivationMishKernel_cu_9e10b42f_310811mish_kernelERNS_18TensorIteratorBaseEENKUlvE_clEvENKUlvE_clEvEUldE_St5arrayIPcLm2EEEEviT0_T1_:
        /* <DEDUP_REMOVED lines=25> */


//--------------------- .nv.constant0._ZN2at6native29vectorized_elementwise_kernelILi4EZZZNS0_61_GLOBAL__N__b29612f4_23_ActivationMishKernel_cu_9e10b42f_310811mish_kernelERNS_18TensorIteratorBaseEENKUlvE_clEvENKUlvE_clEvEUldE_St5arrayIPcLm2EEEEviT0_T1_ --------------------------
	.section	.nv.constant0._ZN2at6native29vectorized_elementwise_kernelILi4EZZZNS0_61_GLOBAL__N__b29612f4_23_ActivationMishKernel_cu_9e10b42f_310811mish_kernelERNS_18TensorIteratorBaseEENKUlvE_clEvENKUlvE_clEvEUldE_St5arrayIPcLm2EEEEviT0_T1_,"a",@progbits
	.sectionflags	@""
	.align	4
.nv.constant0._ZN2at6native29vectorized_elementwise_kernelILi4EZZZNS0_61_GLOBAL__N__b29612f4_23_ActivationMishKernel_cu_9e10b42f_310811mish_kernelERNS_18TensorIteratorBaseEENKUlvE_clEvENKUlvE_clEvEUldE_St5arrayIPcLm2EEEEviT0_T1_:
	.zero		376


//--------------------- .nv.constant0._ZN2at6native29vectorized_elementwise_kernelILi8EZZZNS0_61_GLOBAL__N__b29612f4_23_ActivationMishKernel_cu_9e10b42f_310811mish_kernelERNS_18TensorIteratorBaseEENKUlvE_clEvENKUlvE_clEvEUldE_St5arrayIPcLm2EEEEviT0_T1_ --------------------------
	.section	.nv.constant0._ZN2at6native29vectorized_elementwise_kernelILi8EZZZNS0_61_GLOBAL__N__b29612f4_23_ActivationMishKernel_cu_9e10b42f_310811mish_kernelERNS_18TensorIteratorBaseEENKUlvE_clEvENKUlvE_clEvEUldE_St5arrayIPcLm2EEEEviT0_T1_,"a",@progbits
	.sectionflags	@""
	.align	4
.nv.constant0._ZN2at6native29vectorized_elementwise_kernelILi8EZZZNS0_61_GLOBAL__N__b29612f4_23_ActivationMishKernel_cu_9e10b42f_310811mish_kernelERNS_18TensorIteratorBaseEENKUlvE_clEvENKUlvE_clEvEUldE_St5arrayIPcLm2EEEEviT0_T1_:
	.zero		376


//--------------------- .text._ZN2at6native18elementwise_kernelILi128ELi4EZNS0_15gpu_kernel_implIZZZNS0_61_GLOBAL__N__b29612f4_23_ActivationMishKernel_cu_9e10b42f_310820mish_backward_kernelERNS_14TensorIteratorEENKUlvE_clEvENKUlvE2_clEvEUlN3c108BFloat16ES9_E_EEvRNS_18TensorIteratorBaseERKT_EUliE_EEviT1_ --------------------------
	.section	.text._ZN2at6native18elementwise_kernelILi128ELi4EZNS0_15gpu_kernel_implIZZZNS0_61_GLOBAL__N__b29612f4_23_ActivationMishKernel_cu_9e10b42f_310820mish_backward_kernelERNS_14TensorIteratorEENKUlvE_clEvENKUlvE2_clEvEUlN3c108BFloat16ES9_E_EEvRNS_18TensorIteratorBaseERKT_EUliE_EEviT1_,"ax",@progbits
	.sectioninfo	@"SHI_REGISTERS=26"
	.align	128
        .global         _ZN2at6native18elementwise_kernelILi128ELi4EZNS0_15gpu_kernel_implIZZZNS0_61_GLOBAL__N__b29612f4_23_ActivationMishKernel_cu_9e10b42f_310820mish_backward_kernelERNS_14TensorIteratorEENKUlvE_clEvENKUlvE2_clEvEUlN3c108BFloat16ES9_E_EEvRNS_18TensorIteratorBaseERKT_EUliE_EEviT1_
        .type           _ZN2at6native18elementwise_kernelILi128ELi4EZNS0_15gpu_kernel_implIZZZNS0_61_GLOBAL__N__b29612f4_23_ActivationMishKernel_cu_9e10b42f_310820mish_backward_kernelERNS_14TensorIteratorEENKUlvE_clEvENKUlvE2_clEvEUlN3c108BFloat16ES9_E_EEvRNS_18TensorIteratorBaseERKT_EUliE_EEviT1_,@function
        .size           _ZN2at6native18elementwise_kernelILi128ELi4EZNS0_15gpu_kernel_implIZZZNS0_61_GLOBAL__N__b29612f4_23_ActivationMishKernel_cu_9e10b42f_310820mish_backward_kernelERNS_14TensorIteratorEENKUlvE_clEvENKUlvE2_clEvEUlN3c108BFloat16ES9_E_EEvRNS_18TensorIteratorBaseERKT_EUliE_EEviT1_,(.L_x_7610 - _ZN2at6native18elementwise_kernelILi128ELi4EZNS0_15gpu_kernel_implIZZZNS0_61_GLOBAL__N__b29612f4_23_ActivationMishKernel_cu_9e10b42f_310820mish_backward_kernelERNS_14TensorIteratorEENKUlvE_clEvENKUlvE2_clEvEUlN3c108BFloat16ES9_E_EEvRNS_18TensorIteratorBaseERKT_EUliE_EEviT1_)
        .other          _ZN2at6native18elementwise_kernelILi128ELi4EZNS0_15gpu_kernel_implIZZZNS0_61_GLOBAL__N__b29612f4_23_ActivationMishKernel_cu_9e10b42f_310820mish_backward_kernelERNS_14TensorIteratorEENKUlvE_clEvENKUlvE2_clEvEUlN3c108BFloat16ES9_E_EEvRNS_18TensorIteratorBaseERKT_EUliE_EEviT1_,@"STO_CUDA_ENTRY STV_DEFAULT"
_ZN2at6native18elementwise_kernelILi128ELi4EZNS0_15gpu_kernel_implIZZZNS0_61_GLOBAL__N__b29612f4_23_ActivationMishKernel_cu_9e10b42f_310820mish_backward_kernelERNS_14TensorIteratorEENKUlvE_clEvENKUlvE2_clEvEUlN3c108BFloat16ES9_E_EEvRNS_18TensorIteratorBaseERKT_EUliE_EEviT1_:
.text._ZN2at6native18elementwise_kernelILi128ELi4EZNS0_15gpu_kernel_implIZZZNS0_61_GLOBAL__N__b29612f4_23_ActivationMishKernel_cu_9e10b42f_310820mish_backward_kernelERNS_14TensorIteratorEENKUlvE_clEvENKUlvE2_clEvEUlN3c108BFloat16ES9_E_EEvRNS_18TensorIteratorBaseERKT_EUliE_EEviT1_:
[----:B------:R-:W-:Y:S02]  /*0000*/  IMAD.MOV.U32 R1, RZ, RZ, c[0x0][0x28] ;  /* 0x00000a00ff017624 */ /* 0x000fe400078e00ff */
[----:B------:R-:W0:Y:S01]  /*0010*/  S2R R19, SR_CTAID.X ;  /* 0x0000000000137919 */ /* 0x000e220000002500 */
[----:B------:R-:W-:Y:S01]  /*0020*/  ULDC.64 UR36, c[0x0][0x118] ;  /* 0x0000460000247ab9 */ /* 0x000fe20000000a00 */
[----:B------:R-:W-:Y:S02]  /*0030*/  BSSY B6, `(.L_x_0) ;  /* 0x000042e000067945 */ /* 0x000fe40003800000 */
[----:B------:R-:W0:Y:S02]  /*0040*/  S2R R18, SR_TID.X ;  /* 0x0000000000127919 */ /* 0x000e240000002100 */
[----:B0-----:R-:W-:-:S05]  /*0050*/  IMAD R23, R19, 0x200, R18 ;  /* 0x0000020013177824 */ /* 0x001fca00078e0212 */
[----:B------:R-:W-:-:S13]  /*0060*/  ISETP.GE.AND P0, PT, R23, c[0x0][0x160], PT ;  /* 0x0000580017007a0c */ /* 0x000fda0003f06270 */
[----:B------:R-:W-:Y:S05]  /*0070*/  @P0 BRA `(.L_x_1) ;  /* 0x0000429000000947 */ /* 0x000fea0003800000 */
[----:B------:R-:W-:Y:S01]  /*0080*/  ISETP.NE.AND P0, PT, RZ, c[0x0][0x168], PT ;  /* 0x00005a00ff007a0c */ /* 0x000fe20003f05270 */
[----:B------:R-:W-:Y:S02]  /*0090*/  IMAD.MOV.U32 R22, RZ, RZ, RZ ;  /* 0x000000ffff167224 */ /* 0x000fe400078e00ff */
[----:B------:R-:W-:Y:S02]  /*00a0*/  IMAD.MOV.U32 R0, RZ, RZ, RZ ;  /* 0x000000ffff007224 */ /* 0x000fe400078e00ff */
[----:B------:R-:W-:-:S08]  /*00b0*/  IMAD.MOV.U32 R16, RZ, RZ, RZ ;  /* 0x000000ffff107224 */ /* 0x000fd000078e00ff */
[----:B------:R-:W-:Y:S05]  /*00c0*/  @!P0 BRA `(.L_x_2) ;  /* 0x00000f9000008947 */ /* 0x000fea0003800000 */
[----:B------:R-:W-:Y:S02]  /*00d0*/  IMAD.MOV.U32 R22, RZ, RZ, RZ ;  /* 0x000000ffff167224 */ /* 0x000fe400078e00ff */
[----:B------:R-:W-:Y:S02]  /*00e0*/  IMAD.MOV.U32 R6, RZ, RZ, c[0x0][0x168] ;  /* 0x00005a00ff067624 */ /* 0x000fe400078e00ff */
[----:B------:R-:W-:-:S03]  /*00f0*/  IMAD.HI.U32 R2, R23, c[0x0][0x170], R22 ;  /* 0x00005c0017027a27 */ /* 0x000fc600078e0016 */
[----:B------:R-:W-:Y:S02]  /*0100*/  ISETP.NE.AND P0, PT, R6, 0x1, PT ;  /* 0x000000010600780c */ /* 0x000fe40003f05270 */
[----:B------:R-:W-:-:S05]  /*0110*/  SHF.R.U32.HI R3, RZ, c[0x0][0x174], R2 ;  /* 0x00005d00ff037a19 */ /* 0x000fca0000011602 */
[----:B------:R-:W-:-:S04]  /*0120*/  IMAD.MOV R22, RZ, RZ, -R3 ;  /* 0x000000ffff167224 */ /* 0x000fc800078e0a03 */
[----:B------:R-:W-:-:S04]  /*0130*/  IMAD R22, R22, c[0x0][0x16c], R23 ;  /* 0x00005b0016167a24 */ /* 0x000fc800078e0217 */
[C---:B------:R-:W-:Y:S02]  /*0140*/  IMAD R16, R22.reuse, c[0x0][0x298], RZ ;  /* 0x0000a60016107a24 */ /* 0x040fe400078e02ff */
[C---:B------:R-:W-:Y:S02]  /*0150*/  IMAD R0, R22.reuse, c[0x0][0x29c], RZ ;  /* 0x0000a70016007a24 */ /* 0x040fe400078e02ff */
[----:B------:R-:W-:Y:S01]  /*0160*/  IMAD R22, R22, c[0x0][0x2a0], RZ ;  /* 0x0000a80016167a24 */ /* 0x000fe200078e02ff */
[----:B------:R-:W-:Y:S05]  /*0170*/  @!P0 BRA `(.L_x_2) ;  /* 0x00000ee000008947 */ /* 0x000fea0003800000 */
[----:B------:R-:W-:Y:S01]  /*0180*/  IMAD.MOV.U32 R2, RZ, RZ, RZ ;  /* 0x000000ffff027224 */ /* 0x000fe200078e00ff */
[----:B------:R-:W-:-:S03]  /*0190*/  ISETP.NE.AND P0, PT, R6, 0x2, PT ;  /* 0x000000020600780c */ /* 0x000fc60003f05270 */
[----:B------:R-:W-:-:S05]  /*01a0*/  IMAD.HI.U32 R4, R3, c[0x0][0x17c], R2 ;  /* 0x00005f0003047a27 */ /* 0x000fca00078e0002 */
[----:B------:R-:W-:-:S05]  /*01b0*/  SHF.R.U32.HI R5, RZ, c[0x0][0x180], R4 ;  /* 0x00006000ff057a19 */ /* 0x000fca0000011604 */
[----:B------:R-:W-:-:S04]  /*01c0*/  IMAD.MOV R2, RZ, RZ, -R5 ;  /* 0x000000ffff027224 */ /* 0x000fc800078e0a05 */
[----:B------:R-:W-:-:S04]  /*01d0*/  IMAD R3, R2, c[0x0][0x178], R3 ;  /* 0x00005e0002037a24 */ /* 0x000fc800078e0203 */
[C---:B------:R-:W-:Y:S02]  /*01e0*/  IMAD R16, R3.reuse, c[0x0][0x2a4], R16 ;  /* 0x0000a90003107a24 */ /* 0x040fe400078e0210 */
[C---:B------:R-:W-:Y:S02]  /*01f0*/  IMAD R0, R3.reuse, c[0x0][0x2a8], R0 ;  /* 0x0000aa0003007a24 */ /* 0x040fe400078e0200 */
[----:B------:R-:W-:Y:S01]  /*0200*/  IMAD R22, R3, c[0x0][0x2ac], R22 ;  /* 0x0000ab0003167a24 */ /* 0x000fe200078e0216 */
        /* <DEDUP_REMOVED lines=221> */
[----:B------:R-:W-:-:S04]  /*0fe0*/  IMAD.MOV.U32 R4, RZ, RZ, RZ ;  /* 0x000000ffff047224 */ /* 0x000fc800078e00ff */
[----:B------:R-:W-:-:S05]  /*0ff0*/  IMAD.HI.U32 R2, R5, c[0x0][0x290], R4 ;  /* 0x0000a40005027a27 */ /* 0x000fca00078e0004 */
[----:B------:R-:W-:-:S05]  /*1000*/  SHF.R.U32.HI R2, RZ, c[0x0][0x294], R2 ;  /* 0x0000a500ff027a19 */ /* 0x000fca0000011602 */
[----:B------:R-:W-:-:S04]  /*1010*/  IMAD.MOV R3, RZ, RZ, -R2 ;  /* 0x000000ffff037224 */ /* 0x000fc800078e0a02 */
[----:B------:R-:W-:-:S04]  /*1020*/  IMAD R5, R3, c[0x0][0x28c], R5 ;  /* 0x0000a30003057a24 */ /* 0x000fc800078e0205 */
[C---:B------:R-:W-:Y:S02]  /*1030*/  IMAD R16, R5.reuse, c[0x0][0x3b8], R16 ;  /* 0x0000ee0005107a24 */ /* 0x040fe400078e0210 */
[C---:B------:R-:W-:Y:S02]  /*1040*/  IMAD R0, R5.reuse, c[0x0][0x3bc], R0 ;  /* 0x0000ef0005007a24 */ /* 0x040fe400078e0200 */
[----:B------:R-:W-:Y:S02]  /*1050*/  IMAD R22, R5, c[0x0][0x3c0], R22 ;  /* 0x0000f00005167a24 */ /* 0x000fe400078e0216 */
.L_x_2:
[----:B------:R-:W0:Y:S01]  /*1060*/  LDC.U8 R5, c[0x0][0x3e2] ;  /* 0x0000f880ff057b82 */ /* 0x000e220000000000 */
[----:B------:R-:W-:Y:S02]  /*1070*/  IADD3 R16, P1, R16, c[0x0][0x3c8], RZ ;  /* 0x0000f20010107a10 */ /* 0x000fe40007f3e0ff */
[----:B------:R-:W-:-:S03]  /*1080*/  IADD3 R2, P2, R0, c[0x0][0x3d0], RZ ;  /* 0x0000f40000027a10 */ /* 0x000fc60007f5e0ff */
[----:B------:R-:W-:Y:S02]  /*1090*/  IMAD.X R17, RZ, RZ, c[0x0][0x3cc], P1 ;  /* 0x0000f300ff117624 */ /* 0x000fe400008e06ff */
[----:B------:R-:W-:Y:S01]  /*10a0*/  IMAD.X R3, RZ, RZ, c[0x0][0x3d4], P2 ;  /* 0x0000f500ff037624 */ /* 0x000fe200010e06ff */
[----:B0-----:R-:W-:-:S04]  /*10b0*/  PRMT R4, R5, 0x9910, RZ ;  /* 0x0000991005047816 */ /* 0x001fc800000000ff */
[----:B------:R-:W-:-:S13]  /*10c0*/  ISETP.GT.AND P0, PT, R4, 0x9, PT ;  /* 0x000000090400780c */ /* 0x000fda0003f04270 */
[----:B------:R-:W-:Y:S05]  /*10d0*/  @P0 BRA `(.L_x_3) ;  /* 0x000004a000000947 */ /* 0x000fea0003800000 */
[----:B------:R-:W-:-:S13]  /*10e0*/  ISETP.GT.AND P0, PT, R4, 0x4, PT ;  /* 0x000000040400780c */ /* 0x000fda0003f04270 */
[----:B------:R-:W-:Y:S05]  /*10f0*/  @P0 BRA `(.L_x_4) ;  /* 0x0000025000000947 */ /* 0x000fea0003800000 */
[----:B------:R-:W-:-:S13]  /*1100*/  ISETP.GT.AND P0, PT, R4, 0x1, PT ;  /* 0x000000010400780c */ /* 0x000fda0003f04270 */
[----:B------:R-:W-:Y:S05]  /*1110*/  @P0 BRA `(.L_x_5) ;  /* 0x000000e000000947 */ /* 0x000fea0003800000 */
[----:B------:R-:W-:-:S13]  /*1120*/  ISETP.NE.AND P0, PT, R5, RZ, PT ;  /* 0x000000ff0500720c */ /* 0x000fda0003f05270 */
[----:B------:R-:W-:Y:S05]  /*1130*/  @!P0 BRA `(.L_x_6) ;  /* 0x0000007000008947 */ /* 0x000fea0003800000 */
[----:B------:R-:W-:-:S13]  /*1140*/  ISETP.NE.AND P0, PT, R4, 0x1, PT ;  /* 0x000000010400780c */ /* 0x000fda0003f05270 */
[----:B------:R-:W-:Y:S05]  /*1150*/  @P0 BRA `(.L_x_7) ;  /* 0x00000dc000000947 */ /* 0x000fea0003800000 */
[----:B------:R-:W2:Y:S02]  /*1160*/  LDG.E.S8 R2, [R2.64] ;  /* 0x0000002402027981 */ /* 0x000ea4000c1e1300 */
[----:B--2---:R-:W0:Y:S02]  /*1170*/  I2F.S16 R0, R2 ;  /* 0x0000000200007306 */ /* 0x004e240000101400 */
[----:B0-----:R-:W-:-:S04]  /*1180*/  F2FP.BF16.PACK_AB R0, RZ, R0 ;  /* 0x00000000ff00723e */ /* 0x001fc800000010ff */
[----:B------:R-:W-:Y:S01]  /*1190*/  PRMT R23, R0, 0x7610, R23 ;  /* 0x0000761000177816 */ /* 0x000fe20000000017 */
[----:B------:R-:W-:Y:S05]  /*11a0*/  BRA `(.L_x_8) ;  /* 0x00000f5000007947 */ /* 0x000fea0003800000 */
.L_x_6:
[----:B------:R-:W2:Y:S02]  /*11b0*/  LDG.E.U8 R2, [R2.64] ;  /* 0x0000002402027981 */ /* 0x000ea4000c1e1100 */
[----:B--2---:R-:W0:Y:S02]  /*11c0*/  I2F.U16 R0, R2 ;  /* 0x0000000200007306 */ /* 0x004e240000101000 */
[----:B0-----:R-:W-:-:S04]  /*11d0*/  F2FP.BF16.PACK_AB R0, RZ, R0 ;  /* 0x00000000ff00723e */ /* 0x001fc800000010ff */
[----:B------:R-:W-:Y:S01]  /*11e0*/  PRMT R23, R0, 0x7610, R23 ;  /* 0x0000761000177816 */ /* 0x000fe20000000017 */
[----:B------:R-:W-:Y:S05]  /*11f0*/  BRA `(.L_x_8) ;  /* 0x00000f0000007947 */ /* 0x000fea0003800000 */
.L_x_5:
[----:B------:R-:W-:-:S13]  /*1200*/  ISETP.NE.AND P0, PT, R4, 0x2, PT ;  /* 0x000000020400780c */ /* 0x000fda0003f05270 */
[----:B------:R-:W-:Y:S05]  /*1210*/  @!P0 BRA `(.L_x_9) ;  /* 0x000000e000008947 */ /* 0x000fea0003800000 */
[----:B------:R-:W-:-:S13]  /*1220*/  ISETP.NE.AND P0, PT, R4, 0x3, PT ;  /* 0x000000030400780c */ /* 0x000fda0003f05270 */
[----:B------:R-:W-:Y:S05]  /*1230*/  @!P0 BRA `(.L_x_10) ;  /* 0x0000007000008947 */ /* 0x000fea0003800000 */
[----:B------:R-:W-:-:S13]  /*1240*/  ISETP.NE.AND P0, PT, R4, 0x4, PT ;  /* 0x000000040400780c */ /* 0x000fda0003f05270 */
[----:B------:R-:W-:Y:S05]  /*1250*/  @P0 BRA `(.L_x_7) ;  /* 0x00000cc000000947 */ /* 0x000fea0003800000 */
[----:B------:R-:W2:Y:S02]  /*1260*/  LDG.E.64 R2, [R2.64] ;  /* 0x0000002402027981 */ /* 0x000ea4000c1e1b00 */
[----:B--2---:R-:W0:Y:S02]  /*1270*/  I2F.S64 R0, R2 ;  /* 0x0000000200007312 */ /* 0x004e240000301400 */
[----:B0-----:R-:W-:-:S04]  /*1280*/  F2FP.BF16.PACK_AB R0, RZ, R0 ;  /* 0x00000000ff00723e */ /* 0x001fc800000010ff */
[----:B------:R-:W-:Y:S01]  /*1290*/  PRMT R23, R0, 0x7610, R23 ;  /* 0x0000761000177816 */ /* 0x000fe20000000017 */
[----:B------:R-:W-:Y:S05]  /*12a0*/  BRA `(.L_x_8) ;  /* 0x00000e5000007947 */ /* 0x000fea0003800000 */
.L_x_10:
[----:B------:R-:W2:Y:S02]  /*12b0*/  LDG.E R2, [R2.64] ;  /* 0x0000002402027981 */ /* 0x000ea4000c1e1900 */
[----:B--2---:R-:W0:Y:S02]  /*12c0*/  I2F R0, R2 ;  /* 0x0000000200007306 */ /* 0x004e240000201400 */
[----:B0-----:R-:W-:-:S04]  /*12d0*/  F2FP.BF16.PACK_AB R0, RZ, R0 ;  /* 0x00000000ff00723e */ /* 0x001fc800000010ff */
[----:B------:R-:W-:Y:S01]  /*12e0*/  PRMT R23, R0, 0x7610, R23 ;  /* 0x0000761000177816 */ /* 0x000fe20000000017 */
[----:B------:R-:W-:Y:S05]  /*12f0*/  BRA `(.L_x_8) ;  /* 0x00000e0000007947 */ /* 0x000fea0003800000 */
.L_x_9:
[----:B------:R-:W2:Y:S02]  /*1300*/  LDG.E.U16 R2, [R2.64] ;  /* 0x0000002402027981 */ /* 0x000ea4000c1e1500 */
[----:B--2---:R-:W0:Y:S02]  /*1310*/  I2F.S16 R0, R2 ;  /* 0x0000000200007306 */ /* 0x004e240000101400 */
[----:B0-----:R-:W-:-:S04]  /*1320*/  F2FP.BF16.PACK_AB R0, RZ, R0 ;  /* 0x00000000ff00723e */ /* 0x001fc800000010ff */
[----:B------:R-:W-:Y:S01]  /*1330*/  PRMT R23, R0, 0x7610, R23 ;  /* 0x0000761000177816 */ /* 0x000fe20000000017 */
[----:B------:R-:W-:Y:S05]  /*1340*/  BRA `(.L_x_8) ;  /* 0x00000db000007947 */ /* 0x000fea0003800000 */
.L_x_4:
[----:B------:R-:W-:-:S13]  /*1350*/  ISETP.GT.AND P0, PT, R4, 0x6, PT ;  /* 0x000000060400780c */ /* 0x000fda0003f04270 */
[----:B------:R-:W-:Y:S05]  /*1360*/  @P0 BRA `(.L_x_11) ;  /* 0x000000c000000947 */ /* 0x000fea0003800000 */
[----:B------:R-:W-:-:S13]  /*1370*/  ISETP.NE.AND P0, PT, R4, 0x5, PT ;  /* 0x000000050400780c */ /* 0x000fda0003f05270 */
[----:B------:R-:W-:Y:S05]  /*1380*/  @!P0 BRA `(.L_x_12) ;  /* 0x0000005000008947 */ /* 0x000fea0003800000 */
[----:B------:R-:W-:-:S13]  /*1390*/  ISETP.NE.AND P0, PT, R4, 0x6, PT ;  /* 0x000000060400780c */ /* 0x000fda0003f05270 */
[----:B------:R-:W-:Y:S05]  /*13a0*/  @P0 BRA `(.L_x_7) ;  /* 0x00000b7000000947 */ /* 0x000fea0003800000 */
[----:B------:R-:W2:Y:S02]  /*13b0*/  LDG.E R2, [R2.64] ;  /* 0x0000002402027981 */ /* 0x000ea4000c1e1900 */
[----:B--2---:R-:W-:Y:S01]  /*13c0*/  F2FP.BF16.PACK_AB R23, RZ, R2 ;  /* 0x00000002ff17723e */ /* 0x004fe200000010ff */
[----:B------:R-:W-:Y:S05]  /*13d0*/  BRA `(.L_x_8) ;  /* 0x00000d2000007947 */ /* 0x000fea0003800000 */
.L_x_12:
[----:B------:R-:W2:Y:S02]  /*13e0*/  LDG.E.U16 R0, [R2.64] ;  /* 0x0000002402007981 */ /* 0x000ea4000c1e1500 */
[----:B--2---:R-:W-:-:S05]  /*13f0*/  HADD2.F32 R0, -RZ, R0.H0_H0 ;  /* 0x20000000ff007230 */ /* 0x004fca0000004100 */
[----:B------:R-:W-:-:S04]  /*1400*/  F2FP.BF16.PACK_AB R0, RZ, R0 ;  /* 0x00000000ff00723e */ /* 0x000fc800000010ff */
[----:B------:R-:W-:Y:S01]  /*1410*/  PRMT R23, R0, 0x7610, R23 ;  /* 0x0000761000177816 */ /* 0x000fe20000000017 */
[----:B------:R-:W-:Y:S05]  /*1420*/  BRA `(.L_x_8) ;  /* 0x00000cd000007947 */ /* 0x000fea0003800000 */
.L_x_11:
[----:B------:R-:W-:-:S13]  /*1430*/  ISETP.NE.AND P0, PT, R4, 0x7, PT ;  /* 0x000000070400780c */ /* 0x000fda0003f05270 */
[----:B------:R-:W-:Y:S05]  /*1440*/  @!P0 BRA `(.L_x_13) ;  /* 0x000000c000008947 */ /* 0x000fea0003800000 */
[----:B------:R-:W-:-:S13]  /*1450*/  ISETP.NE.AND P0, PT, R4, 0x8, PT ;  /* 0x000000080400780c */ /* 0x000fda0003f05270 */
[----:B------:R-:W-:Y:S05]  /*1460*/  @!P0 BRA `(.L_x_14) ;  /* 0x0000005000008947 */ /* 0x000fea0003800000 */
[----:B------:R-:W-:-:S13]  /*1470*/  ISETP.NE.AND P0, PT, R4, 0x9, PT ;  /* 0x000000090400780c */ /* 0x000fda0003f05270 */
[----:B------:R-:W-:Y:S05]  /*1480*/  @P0 BRA `(.L_x_7) ;  /* 0x00000a9000000947 */ /* 0x000fea0003800000 */
[----:B------:R-:W2:Y:S02]  /*1490*/  LDG.E R2, [R2.64] ;  /* 0x0000002402027981 */ /* 0x000ea4000c1e1900 */
[----:B--2---:R-:W-:Y:S01]  /*14a0*/  F2FP.BF16.PACK_AB R23, RZ, R2 ;  /* 0x00000002ff17723e */ /* 0x004fe200000010ff */
[----:B------:R-:W-:Y:S05]  /*14b0*/  BRA `(.L_x_8) ;  /* 0x00000c4000007947 */ /* 0x000fea0003800000 */
.L_x_14:
[----:B------:R-:W2:Y:S02]  /*14c0*/  LDG.E.U16 R2, [R2.64] ;  /* 0x0000002402027981 */ /* 0x000ea4000c1e1500 */
[----:B--2---:R-:W-:-:S05]  /*14d0*/  HADD2.F32 R0, -RZ, R2.H0_H0 ;  /* 0x20000002ff007230 */ /* 0x004fca0000004100 */
[----:B------:R-:W-:-:S04]  /*14e0*/  F2FP.BF16.PACK_AB R0, RZ, R0 ;  /* 0x00000000ff00723e */ /* 0x000fc800000010ff */
[----:B------:R-:W-:Y:S01]  /*14f0*/  PRMT R23, R0, 0x7610, R23 ;  /* 0x0000761000177816 */ /* 0x000fe20000000017 */
[----:B------:R-:W-:Y:S05]  /*1500*/  BRA `(.L_x_8) ;  /* 0x00000bf000007947 */ /* 0x000fea0003800000 */
.L_x_13:
[----:B------:R-:W2:Y:S02]  /*1510*/  LDG.E.64 R2, [R2.64] ;  /* 0x0000002402027981 */ /* 0x000ea4000c1e1b00 */
[----:B--2---:R-:W0:Y:S01]  /*1520*/  F2F.F32.F64 R0, R2 ;  /* 0x0000000200007310 */ /* 0x004e220000301000 */
[----:B------:R-:W0:-:S14]  /*1530*/  DSETP.GEU.AND P0, PT, |R2|, c[0x2][0x0], PT ;  /* 0x008000000200762a */ /* 0x000e1c0003f0e200 */
[----:B0-----:R-:W-:-:S05]  /*1540*/  @!P0 FMUL R0, R0, 1.175494350822287508e-38 ;  /* 0x0080000000008820 */ /* 0x001fca0000400000 */
[----:B------:R-:W-:-:S04]  /*1550*/  F2FP.BF16.PACK_AB R0, RZ, R0 ;  /* 0x00000000ff00723e */ /* 0x000fc800000010ff */
[----:B------:R-:W-:Y:S01]  /*1560*/  PRMT R23, R0, 0x7610, R23 ;  /* 0x0000761000177816 */ /* 0x000fe20000000017 */
[----:B------:R-:W-:Y:S05]  /*1570*/  BRA `(.L_x_8) ;  /* 0x00000b8000007947 */ /* 0x000fea0003800000 */
.L_x_3:
[----:B------:R-:W-:-:S13]  /*1580*/  ISETP.GT.AND P0, PT, R4, 0x18, PT ;  /* 0x000000180400780c */ /* 0x000fda0003f04270 */
[----:B------:R-:W-:Y:S05]  /*1590*/  @P0 BRA `(.L_x_15) ;  /* 0x0000040000000947 */ /* 0x000fea0003800000 */
[----:B------:R-:W-:-:S13]  /*15a0*/  ISETP.GT.AND P0, PT, R4, 0xe, PT ;  /* 0x0000000e0400780c */ /* 0x000fda0003f04270 */
[----:B------:R-:W-:Y:S05]  /*15b0*/  @P0 BRA `(.L_x_16) ;  /* 0x0000011000000947 */ /* 0x000fea0003800000 */
[----:B------:R-:W-:-:S13]  /*15c0*/  ISETP.NE.AND P0, PT, R4, 0xa, PT ;  /* 0x0000000a0400780c */ /* 0x000fda0003f05270 */
[----:B------:R-:W-:Y:S05]  /*15d0*/  @!P0 BRA `(.L_x_17) ;  /* 0x0000008000008947 */ /* 0x000fea0003800000 */
[----:B------:R-:W-:-:S13]  /*15e0*/  ISETP.NE.AND P0, PT, R4, 0xb, PT ;  /* 0x0000000b0400780c */ /* 0x000fda0003f05270 */
[----:B------:R-:W-:Y:S05]  /*15f0*/  @P0 BRA `(.L_x_7) ;  /* 0x0000092000000947 */ /* 0x000fea0003800000 */
[----:B------:R-:W2:Y:S02]  /*1600*/  LDG.E.U8 R2, [R2.64] ;  /* 0x0000002402027981 */ /* 0x000ea4000c1e1100 */
[----:B--2---:R-:W-:-:S04]  /*1610*/  ISETP.NE.AND P0, PT, R2, RZ, PT ;  /* 0x000000ff0200720c */ /* 0x004fc80003f05270 */
[----:B------:R-:W-:-:S04]  /*1620*/  FSEL R0, RZ, 1, !P0 ;  /* 0x3f800000ff007808 */ /* 0x000fc80004000000 */
[----:B------:R-:W-:-:S04]  /*1630*/  F2FP.BF16.PACK_AB R0, RZ, R0 ;  /* 0x00000000ff00723e */ /* 0x000fc800000010ff */
[----:B------:R-:W-:Y:S01]  /*1640*/  PRMT R23, R0, 0x7610, R23 ;  /* 0x0000761000177816 */ /* 0x000fe20000000017 */
[----:B------:R-:W-:Y:S05]  /*1650*/  BRA `(.L_x_8) ;  /* 0x00000aa000007947 */ /* 0x000fea0003800000 */
.L_x_17:
[----:B------:R-:W2:Y:S02]  /*1660*/  LDG.E.64 R2, [R2.64] ;  /* 0x0000002402027981 */ /* 0x000ea4000c1e1b00 */
[----:B--2---:R-:W0:Y:S01]  /*1670*/  F2F.F32.F64 R0, R2 ;  /* 0x0000000200007310 */ /* 0x004e220000301000 */
[----:B------:R-:W0:-:S14]  /*1680*/  DSETP.GEU.AND P0, PT, |R2|, c[0x2][0x0], PT ;  /* 0x008000000200762a */ /* 0x000e1c0003f0e200 */
[----:B0-----:R-:W-:-:S05]  /*1690*/  @!P0 FMUL R0, R0, 1.175494350822287508e-38 ;  /* 0x0080000000008820 */ /* 0x001fca0000400000 */
[----:B------:R-:W-:-:S04]  /*16a0*/  F2FP.BF16.PACK_AB R0, RZ, R0 ;  /* 0x00000000ff00723e */ /* 0x000fc800000010ff */
[----:B------:R-:W-:Y:S01]  /*16b0*/  PRMT R23, R0, 0x7610, R23 ;  /* 0x0000761000177816 */ /* 0x000fe20000000017 */
[----:B------:R-:W-:Y:S05]  /*16c0*/  BRA `(.L_x_8) ;  /* 0x00000a3000007947 */ /* 0x000fea0003800000 */
.L_x_16:
[----:B------:R-:W-:-:S13]  /*16d0*/  ISETP.NE.AND P0, PT, R4, 0xf, PT ;  /* 0x0000000f0400780c */ /* 0x000fda0003f05270 */
[----:B------:R-:W-:Y:S05]  /*16e0*/  @!P0 BRA `(.L_x_18) ;  /* 0x0000029000008947 */ /* 0x000fea0003800000 */
[----:B------:R-:W-:-:S13]  /*16f0*/  ISETP.NE.AND P0, PT, R4, 0x17, PT ;  /* 0x000000170400780c */ /* 0x000fda0003f05270 */
[----:B------:R-:W-:Y:S05]  /*1700*/  @!P0 BRA `(.L_x_19) ;  /* 0x0000018000008947 */ /* 0x000fea0003800000 */
[----:B------:R-:W-:-:S13]  /*1710*/  ISETP.NE.AND P0, PT, R4, 0x18, PT ;  /* 0x000000180400780c */ /* 0x000fda0003f05270 */
[----:B------:R-:W-:Y:S05]  /*1720*/  @P0 BRA `(.L_x_7) ;  /* 0x000007f000000947 */ /* 0x000fea0003800000 */
[----:B------:R-:W2:Y:S01]  /*1730*/  LDG.E.U8 R0, [R2.64] ;  /* 0x0000002402007981 */ /* 0x000ea2000c1e1100 */
[----:B------:R-:W-:Y:S02]  /*1740*/  IMAD.MOV.U32 R8, RZ, RZ, -0x800000 ;  /* 0xff800000ff087424 */ /* 0x000fe400078e00ff */
[----:B--2---:R-:W-:-:S05]  /*1750*/  IMAD.SHL.U32 R0, R0, 0x1000000, RZ ;  /* 0x0100000000007824 */ /* 0x004fca00078e00ff */
[----:B------:R-:W-:-:S04]  /*1760*/  LOP3.LUT R4, R0, 0x7f000000, RZ, 0xc0, !PT ;  /* 0x7f00000000047812 */ /* 0x000fc800078ec0ff */
[----:B------:R-:W0:Y:S01]  /*1770*/  FLO.U32 R5, R4 ;  /* 0x0000000400057300 */ /* 0x000e2200000e0000 */
[C---:B------:R-:W-:Y:S02]  /*1780*/  IADD3 R6, R4.reuse, 0x1000000, RZ ;  /* 0x0100000004067810 */ /* 0x040fe40007ffe0ff */
[----:B------:R-:W-:Y:S02]  /*1790*/  IADD3 R2, R4, -0x1, RZ ;  /* 0xffffffff04027810 */ /* 0x000fe40007ffe0ff */
[----:B------:R-:W-:Y:S02]  /*17a0*/  SHF.R.S32.HI R6, RZ, 0x8, R6 ;  /* 0x00000008ff067819 */ /* 0x000fe40000011406 */
[----:B------:R-:W-:Y:S02]  /*17b0*/  SHF.R.S32.HI R2, RZ, 0x1f, R2 ;  /* 0x0000001fff027819 */ /* 0x000fe40000011402 */
[----:B0-----:R-:W-:-:S04]  /*17c0*/  IADD3 R5, -R5, 0x1f, RZ ;  /* 0x0000001f05057810 */ /* 0x001fc80007ffe1ff */
[C---:B------:R-:W-:Y:S02]  /*17d0*/  ISETP.GT.U32.AND P0, PT, R5.reuse, 0x4, PT ;  /* 0x000000040500780c */ /* 0x040fe40003f04070 */
[----:B------:R-:W-:-:S04]  /*17e0*/  IADD3 R5, R5, -0x4, RZ ;  /* 0xfffffffc05057810 */ /* 0x000fc80007ffe0ff */
[----:B------:R-:W-:-:S05]  /*17f0*/  SEL R5, R5, RZ, P0 ;  /* 0x000000ff05057207 */ /* 0x000fca0000000000 */
[----:B------:R-:W-:Y:S01]  /*1800*/  IMAD R8, R5, R8, 0x3c000000 ;  /* 0x3c00000005087424 */ /* 0x000fe200078e0208 */
[----:B------:R-:W-:-:S04]  /*1810*/  SHF.L.U32 R5, R4, R5, RZ ;  /* 0x0000000504057219 */ /* 0x000fc800000006ff */
[----:B------:R-:W-:-:S04]  /*1820*/  LEA.HI R5, R5, R8, RZ, 0x1c ;  /* 0x0000000805057211 */ /* 0x000fc800078fe0ff */
[----:B------:R-:W-:-:S04]  /*1830*/  LOP3.LUT R5, R5, 0x7f800000, R6, 0xf8, !PT ;  /* 0x7f80000005057812 */ /* 0x000fc800078ef806 */
[----:B------:R-:W-:-:S04]  /*1840*/  LOP3.LUT R5, R5, R2, RZ, 0x30, !PT ;  /* 0x0000000205057212 */ /* 0x000fc800078e30ff */
[----:B------:R-:W-:-:S04]  /*1850*/  LOP3.LUT R5, R5, 0x80000000, R0, 0xf8, !PT ;  /* 0x8000000005057812 */ /* 0x000fc800078ef800 */
[----:B------:R-:W-:-:S04]  /*1860*/  F2FP.BF16.PACK_AB R5, RZ, R5 ;  /* 0x00000005ff05723e */ /* 0x000fc800000010ff */
[----:B------:R-:W-:Y:S01]  /*1870*/  PRMT R23, R5, 0x7610, R23 ;  /* 0x0000761005177816 */ /* 0x000fe20000000017 */
[----:B------:R-:W-:Y:S05]  /*1880*/  BRA `(.L_x_8) ;  /* 0x0000087000007947 */ /* 0x000fea0003800000 */
.L_x_19:
[----:B------:R-:W2:Y:S02]  /*1890*/  LDG.E.U8 R2, [R2.64] ;  /* 0x0000002402027981 */ /* 0x000ea4000c1e1100 */
[C---:B--2---:R-:W-:Y:S02]  /*18a0*/  IMAD.SHL.U32 R0, R2.reuse, 0x2000000, RZ ;  /* 0x0200000002007824 */ /* 0x044fe400078e00ff */
[----:B------:R-:W-:-:S03]  /*18b0*/  IMAD.SHL.U32 R5, R2, 0x1000000, RZ ;  /* 0x0100000002057824 */ /* 0x000fc600078e00ff */
[----:B------:R-:W-:-:S13]  /*18c0*/  ISETP.GE.U32.AND P0, PT, R0, 0x8000000, PT ;  /* 0x080000000000780c */ /* 0x000fda0003f06070 */
[C---:B------:R-:W-:Y:S02]  /*18d0*/  @!P0 IMAD.SHL.U32 R0, R2.reuse, 0x100, RZ ;  /* 0x0000010002008824 */ /* 0x040fe400078e00ff */
[----:B------:R-:W-:-:S03]  /*18e0*/  @P0 IMAD.SHL.U32 R4, R2, 0x200000, RZ ;  /* 0x0020000002040824 */ /* 0x000fc600078e00ff */
[----:B------:R-:W-:Y:S02]  /*18f0*/  @!P0 LOP3.LUT R0, R0, 0x7f00, RZ, 0xc0, !PT ;  /* 0x00007f0000008812 */ /* 0x000fe400078ec0ff */
[----:B------:R-:W-:Y:S02]  /*1900*/  @P0 LOP3.LUT R4, R4, 0x70000000, RZ, 0xfc, !PT ;  /* 0x7000000004040812 */ /* 0x000fe400078efcff */
[----:B------:R-:W-:-:S03]  /*1910*/  @!P0 LOP3.LUT R0, R0, 0x3f000000, RZ, 0xfc, !PT ;  /* 0x3f00000000008812 */ /* 0x000fc600078efcff */
[----:B------:R-:W-:Y:S02]  /*1920*/  @P0 FMUL.FTZ R4, R4, 1.9259299443872358531e-34 ;  /* 0x0780000004040820 */ /* 0x000fe40000410000 */
[----:B------:R-:W-:-:S05]  /*1930*/  @!P0 FADD.FTZ R4, R0, -0.5 ;  /* 0xbf00000000048421 */ /* 0x000fca0000010000 */
[----:B------:R-:W-:-:S04]  /*1940*/  LOP3.LUT R4, R4, 0x80000000, R5, 0xf8, !PT ;  /* 0x8000000004047812 */ /* 0x000fc800078ef805 */
[----:B------:R-:W-:-:S04]  /*1950*/  F2FP.BF16.PACK_AB R4, RZ, R4 ;  /* 0x00000004ff04723e */ /* 0x000fc800000010ff */
[----:B------:R-:W-:Y:S01]  /*1960*/  PRMT R23, R4, 0x7610, R23 ;  /* 0x0000761004177816 */ /* 0x000fe20000000017 */
[----:B------:R-:W-:Y:S05]  /*1970*/  BRA `(.L_x_8) ;  /* 0x0000078000007947 */ /* 0x000fea0003800000 */
.L_x_18:
[----:B------:R0:W5:Y:S01]  /*1980*/  LDG.E.U16 R23, [R2.64] ;  /* 0x0000002402177981 */ /* 0x000162000c1e1500 */
[----:B------:R-:W-:Y:S05]  /*1990*/  BRA `(.L_x_8) ;  /* 0x0000076000007947 */ /* 0x000fea0003800000 */
.L_x_15:
[----:B------:R-:W-:-:S13]  /*19a0*/  ISETP.GT.AND P0, PT, R4, 0x1b, PT ;  /* 0x0000001b0400780c */ /* 0x000fda0003f04270 */
[----:B------:R-:W-:Y:S05]  /*19b0*/  @P0 BRA `(.L_x_20) ;  /* 0x0000044000000947 */ /* 0x000fea0003800000 */
[----:B------:R-:W-:-:S13]  /*19c0*/  ISETP.NE.AND P0, PT, R4, 0x19, PT ;  /* 0x000000190400780c */ /* 0x000fda0003f05270 */
[----:B------:R-:W-:Y:S05]  /*19d0*/  @!P0 BRA `(.L_x_21) ;  /* 0x0000025000008947 */ /* 0x000fea0003800000 */
[----:B------:R-:W-:-:S13]  /*19e0*/  ISETP.NE.AND P0, PT, R4, 0x1a, PT ;  /* 0x0000001a0400780c */ /* 0x000fda0003f05270 */
[----:B------:R-:W-:Y:S05]  /*19f0*/  @!P0 BRA `(.L_x_22) ;  /* 0x0000006000008947 */ /* 0x000fea0003800000 */
[----:B------:R-:W-:-:S13]  /*1a00*/  ISETP.NE.AND P0, PT, R4, 0x1b, PT ;  /* 0x0000001b0400780c */ /* 0x000fda0003f05270 */
[----:B------:R-:W-:Y:S05]  /*1a10*/  @P0 BRA `(.L_x_7) ;  /* 0x0000050000000947 */ /* 0x000fea0003800000 */
[----:B------:R-:W2:Y:S02]  /*1a20*/  LDG.E.U16 R0, [R2.64] ;  /* 0x0000002402007981 */ /* 0x000ea4000c1e1500 */
[----:B--2---:R-:W0:Y:S02]  /*1a30*/  I2F.U16 R0, R0 ;  /* 0x0000000000007306 */ /* 0x004e240000101000 */
[----:B0-----:R-:W-:Y:S01]  /*1a40*/  F2FP.BF16.PACK_AB R23, RZ, R0 ;  /* 0x00000000ff17723e */ /* 0x001fe200000010ff */
[----:B------:R-:W-:Y:S05]  /*1a50*/  BRA `(.L_x_8) ;  /* 0x000006a000007947 */ /* 0x000fea0003800000 */
.L_x_22:
[----:B------:R-:W2:Y:S01]  /*1a60*/  LDG.E.U8 R2, [R2.64] ;  /* 0x0000002402027981 */ /* 0x000ea2000c1e1100 */
[----:B------:R-:W-:Y:S01]  /*1a70*/  BSSY B0, `(.L_x_23) ;  /* 0x0000018000007945 */ /* 0x000fe20003800000 */
[----:B------:R-:W-:Y:S01]  /*1a80*/  IMAD.MOV.U32 R0, RZ, RZ, RZ ;  /* 0x000000ffff007224 */ /* 0x000fe200078e00ff */
[----:B--2---:R-:W-:-:S13]  /*1a90*/  ISETP.NE.AND P0, PT, R2, RZ, PT ;  /* 0x000000ff0200720c */ /* 0x004fda0003f05270 */
[----:B------:R-:W-:Y:S05]  /*1aa0*/  @!P0 BRA `(.L_x_24) ;  /* 0x0000014000008947 */ /* 0x000fea0003800000 */
[----:B------:R-:W-:-:S13]  /*1ab0*/  ISETP.NE.AND P0, PT, R2, 0x80, PT ;  /* 0x000000800200780c */ /* 0x000fda0003f05270 */
[----:B------:R-:W-:Y:S01]  /*1ac0*/  @!P0 IMAD.MOV.U32 R0, RZ, RZ, 0x7f800001 ;  /* 0x7f800001ff008424 */ /* 0x000fe200078e00ff */
[----:B------:R-:W-:Y:S05]  /*1ad0*/  @!P0 BRA `(.L_x_24) ;  /* 0x0000011000008947 */ /* 0x000fea0003800000 */
[C---:B------:R-:W-:Y:S01]  /*1ae0*/  LOP3.LUT P0, R0, R2.reuse, 0x78, RZ, 0xc0, !PT ;  /* 0x0000007802007812 */ /* 0x040fe2000780c0ff */
[----:B------:R-:W-:Y:S01]  /*1af0*/  BSSY B1, `(.L_x_25) ;  /* 0x000000c000017945 */ /* 0x000fe20003800000 */
[----:B------:R-:W-:Y:S02]  /*1b00*/  SHF.R.U32.HI R3, RZ, 0x7, R2 ;  /* 0x00000007ff037819 */ /* 0x000fe40000011602 */
[----:B------:R-:W-:Y:S02]  /*1b10*/  LOP3.LUT R2, R2, 0x7, RZ, 0xc0, !PT ;  /* 0x0000000702027812 */ /* 0x000fe400078ec0ff */
[----:B------:R-:W-:Y:S01]  /*1b20*/  SHF.R.U32.HI R0, RZ, 0x3, R0 ;  /* 0x00000003ff007819 */ /* 0x000fe20000011600 */
[----:B------:R-:W-:-:S06]  /*1b30*/  IMAD.U32 R4, R3, -0x80000000, RZ ;  /* 0x8000000003047824 */ /* 0x000fcc00078e00ff */
[----:B------:R-:W-:Y:S05]  /*1b40*/  @P0 BRA `(.L_x_26) ;  /* 0x0000006000000947 */ /* 0x000fea0003800000 */
[----:B------:R-:W0:Y:S02]  /*1b50*/  FLO.U32 R3, R2 ;  /* 0x0000000200037300 */ /* 0x000e2400000e0000 */
[----:B0-----:R-:W-:-:S04]  /*1b60*/  IADD3 R3, -R3, 0x1f, RZ ;  /* 0x0000001f03037810 */ /* 0x001fc80007ffe1ff */
[----:B------:R-:W-:Y:S02]  /*1b70*/  IADD3 R5, R3, -0x1c, RZ ;  /* 0xffffffe403057810 */ /* 0x000fe40007ffe0ff */
[----:B------:R-:W-:Y:S02]  /*1b80*/  IADD3 R0, R0, 0x1d, -R3 ;  /* 0x0000001d00007810 */ /* 0x000fe40007ffe803 */
[----:B------:R-:W-:-:S04]  /*1b90*/  SHF.L.U32 R5, R2, R5, RZ ;  /* 0x0000000502057219 */ /* 0x000fc800000006ff */
[----:B------:R-:W-:Y:S02]  /*1ba0*/  LOP3.LUT R2, R5, 0x7, RZ, 0xc0, !PT ;  /* 0x0000000705027812 */ /* 0x000fe400078ec0ff */
.L_x_26:
[----:B------:R-:W-:Y:S05]  /*1bb0*/  BSYNC B1 ;  /* 0x0000000000017941 */ /* 0x000fea0003800000 */
.L_x_25:
[----:B------:R-:W-:Y:S01]  /*1bc0*/  LEA R3, R0, 0x3b800000, 0x17 ;  /* 0x3b80000000037811 */ /* 0x000fe200078eb8ff */
[----:B------:R-:W-:-:S05]  /*1bd0*/  IMAD.SHL.U32 R0, R2, 0x100000, RZ ;  /* 0x0010000002007824 */ /* 0x000fca00078e00ff */
[----:B------:R-:W-:Y:S02]  /*1be0*/  LOP3.LUT R0, R3, R0, R4, 0xfe, !PT ;  /* 0x0000000003007212 */ /* 0x000fe400078efe04 */
.L_x_24:
[----:B------:R-:W-:Y:S05]  /*1bf0*/  BSYNC B0 ;  /* 0x0000000000007941 */ /* 0x000fea0003800000 */
.L_x_23:
[----:B------:R-:W-:-:S04]  /*1c00*/  F2FP.BF16.PACK_AB R0, RZ, R0 ;  /* 0x00000000ff00723e */ /* 0x000fc800000010ff */
[----:B------:R-:W-:Y:S01]  /*1c10*/  PRMT R23, R0, 0x7610, R23 ;  /* 0x0000761000177816 */ /* 0x000fe20000000017 */
[----:B------:R-:W-:Y:S05]  /*1c20*/  BRA `(.L_x_8) ;  /* 0x000004d000007947 */ /* 0x000fea0003800000 */
.L_x_21:
        /* <DEDUP_REMOVED lines=21> */
.L_x_30:
[----:B------:R-:W-:Y:S05]  /*1d80*/  BSYNC B1 ;  /* 0x0000000000017941 */ /* 0x000fea0003800000 */
.L_x_29:
[----:B------:R-:W-:Y:S01]  /*1d90*/  LEA R3, R0, 0x37800000, 0x17 ;  /* 0x3780000000037811 */ /* 0x000fe200078eb8ff */
[----:B------:R-:W-:-:S05]  /*1da0*/  IMAD.SHL.U32 R0, R2, 0x200000, RZ ;  /* 0x0020000002007824 */ /* 0x000fca00078e00ff */
[----:B------:R-:W-:Y:S02]  /*1db0*/  LOP3.LUT R0, R3, R0, R4, 0xfe, !PT ;  /* 0x0000000003007212 */ /* 0x000fe400078efe04 */
.L_x_28:
[----:B------:R-:W-:Y:S05]  /*1dc0*/  BSYNC B0 ;  /* 0x0000000000007941 */ /* 0x000fea0003800000 */
.L_x_27:
[----:B------:R-:W-:-:S04]  /*1dd0*/  F2FP.BF16.PACK_AB R0, RZ, R0 ;  /* 0x00000000ff00723e */ /* 0x000fc800000010ff */
[----:B------:R-:W-:Y:S01]  /*1de0*/  PRMT R23, R0, 0x7610, R23 ;  /* 0x0000761000177816 */ /* 0x000fe20000000017 */
[----:B------:R-:W-:Y:S05]  /*1df0*/  BRA `(.L_x_8) ;  /* 0x0000030000007947 */ /* 0x000fea0003800000 */
.L_x_20:
[----:B------:R-:W-:-:S13]  /*1e00*/  ISETP.NE.AND P0, PT, R4, 0x1c, PT ;  /* 0x0000001c0400780c */ /* 0x000fda0003f05270 */
[----:B------:R-:W-:Y:S05]  /*1e10*/  @!P0 BRA `(.L_x_31) ;  /* 0x000002a000008947 */ /* 0x000fea0003800000 */
[----:B------:R-:W-:-:S13]  /*1e20*/  ISETP.NE.AND P0, PT, R4, 0x1d, PT ;  /* 0x0000001d0400780c */ /* 0x000fda0003f05270 */
[----:B------:R-:W-:Y:S05]  /*1e30*/  @!P0 BRA `(.L_x_32) ;  /* 0x0000023000008947 */ /* 0x000fea0003800000 */
[----:B------:R-:W-:-:S13]  /*1e40*/  ISETP.NE.AND P0, PT, R4, 0x2c, PT ;  /* 0x0000002c0400780c */ /* 0x000fda0003f05270 */
[----:B------:R-:W-:Y:S05]  /*1e50*/  @P0 BRA `(.L_x_7) ;  /* 0x000000c000000947 */ /* 0x000fea0003800000 */
[----:B------:R-:W2:Y:S01]  /*1e60*/  LDG.E.U8 R2, [R2.64] ;  /* 0x0000002402027981 */ /* 0x000ea2000c1e1100 */
[----:B------:R-:W-:Y:S01]  /*1e70*/  BSSY B0, `(.L_x_33) ;  /* 0x0000007000007945 */ /* 0x000fe20003800000 */
[----:B------:R-:W-:Y:S01]  /*1e80*/  IMAD.MOV.U32 R0, RZ, RZ, 0x400000 ;  /* 0x00400000ff007424 */ /* 0x000fe200078e00ff */
[----:B--2---:R-:W-:-:S13]  /*1e90*/  ISETP.NE.AND P0, PT, R2, RZ, PT ;  /* 0x000000ff0200720c */ /* 0x004fda0003f05270 */
[----:B------:R-:W-:Y:S05]  /*1ea0*/  @!P0 BRA `(.L_x_34) ;  /* 0x0000003000008947 */ /* 0x000fea0003800000 */
[----:B------:R-:W-:-:S13]  /*1eb0*/  ISETP.NE.AND P0, PT, R2, 0xff, PT ;  /* 0x000000ff0200780c */ /* 0x000fda0003f05270 */
[----:B------:R-:W-:Y:S02]  /*1ec0*/  @!P0 IMAD.MOV.U32 R0, RZ, RZ, 0x7f800001 ;  /* 0x7f800001ff008424 */ /* 0x000fe400078e00ff */
[----:B------:R-:W-:Y:S02]  /*1ed0*/  @P0 IMAD.SHL.U32 R0, R2, 0x800000, RZ ;  /* 0x0080000002000824 */ /* 0x000fe400078e00ff */
.L_x_34:
[----:B------:R-:W-:Y:S05]  /*1ee0*/  BSYNC B0 ;  /* 0x0000000000007941 */ /* 0x000fea0003800000 */
.L_x_33:
[----:B------:R-:W-:-:S04]  /*1ef0*/  F2FP.BF16.PACK_AB R0, RZ, R0 ;  /* 0x00000000ff00723e */ /* 0x000fc800000010ff */
[----:B------:R-:W-:Y:S01]  /*1f00*/  PRMT R23, R0, 0x7610, R23 ;  /* 0x0000761000177816 */ /* 0x000fe20000000017 */
[----:B------:R-:W-:Y:S05]  /*1f10*/  BRA `(.L_x_8) ;  /* 0x000001e000007947 */ /* 0x000fea0003800000 */
.L_x_7:
[----:B------:R-:W-:Y:S01]  /*1f20*/  MOV R2, 0x0 ;  /* 0x0000000000027802 */ /* 0x000fe20000000f00 */
[----:B------:R-:W-:Y:S02]  /*1f30*/  IMAD.MOV.U32 R4, RZ, RZ, c[0x4][0x128] ;  /* 0x01004a00ff047624 */ /* 0x000fe400078e00ff */
[----:B------:R-:W-:Y:S02]  /*1f40*/  IMAD.MOV.U32 R5, RZ, RZ, c[0x4][0x12c] ;  /* 0x01004b00ff057624 */ /* 0x000fe400078e00ff */
[----:B------:R-:W-:Y:S01]  /*1f50*/  IMAD.MOV.U32 R6, RZ, RZ, c[0x4][0x130] ;  /* 0x01004c00ff067624 */ /* 0x000fe200078e00ff */
[----:B------:R-:W0:Y:S01]  /*1f60*/  LDC.64 R2, c[0x4][R2] ;  /* 0x0100000002027b82 */ /* 0x000e220000000a00 */
[----:B------:R-:W-:Y:S02]  /*1f70*/  IMAD.MOV.U32 R7, RZ, RZ, c[0x4][0x134] ;  /* 0x01004d00ff077624 */ /* 0x000fe400078e00ff */
[----:B------:R-:W-:-:S02]  /*1f80*/  IMAD.MOV.U32 R8, RZ, RZ, 0x4e ;  /* 0x0000004eff087424 */ /* 0x000fc400078e00ff */
[----:B------:R-:W-:Y:S02]  /*1f90*/  IMAD.MOV.U32 R10, RZ, RZ, c[0x4][0x38] ;  /* 0x01000e00ff0a7624 */ /* 0x000fe400078e00ff */
[----:B------:R-:W-:Y:S02]  /*1fa0*/  IMAD.MOV.U32 R11, RZ, RZ, c[0x4][0x3c] ;  /* 0x01000f00ff0b7624 */ /* 0x000fe400078e00ff */
[----:B------:R-:W-:Y:S02]  /*1fb0*/  IMAD.MOV.U32 R12, RZ, RZ, 0x1 ;  /* 0x00000001ff0c7424 */ /* 0x000fe400078e00ff */
[----:B------:R-:W-:Y:S02]  /*1fc0*/  IMAD.MOV.U32 R13, RZ, RZ, RZ ;  /* 0x000000ffff0d7224 */ /* 0x000fe400078e00ff */
[----:B------:R-:W-:Y:S01]  /*1fd0*/  LEPC R14 ;  /* 0x00000000000e734e */ /* 0x000fe20000000000 */
[----:B------:R-:W-:Y:S02]  /*1fe0*/  MOV R9, 0x2050 ;  /* 0x0000205000097802 */ /* 0x000fe40000000f00 */
[----:B------:R-:W-:Y:S02]  /*1ff0*/  MOV R20, 0x1fd0 ;  /* 0x00001fd000147802 */ /* 0x000fe40000000f00 */
[----:B------:R-:W-:-:S02]  /*2000*/  MOV R21, 0x0 ;  /* 0x0000000000157802 */ /* 0x000fc40000000f00 */
[----:B------:R-:W-:Y:S02]  /*2010*/  MOV R0, 0x0 ;  /* 0x0000000000007802 */ /* 0x000fe40000000f00 */
[----:B------:R-:W-:-:S04]  /*2020*/  IADD3 R20, P0, P1, -R20, R9, R14 ;  /* 0x0000000914147210 */ /* 0x000fc8000791e10e */
[----:B------:R-:W-:-:S04]  /*2030*/  IADD3.X R21, ~R0, R21, R15, P0, P1 ;  /* 0x0000001500157210 */ /* 0x000fc800007e250f */
[----:B0-----:R-:W-:Y:S05]  /*2040*/  CALL.ABS.NOINC R2 ;  /* 0x0000000002007343 */ /* 0x001fea0003c00000 */
[----:B------:R-:W-:Y:S01]  /*2050*/  PRMT R23, RZ, 0x7610, R23 ;  /* 0x00007610ff177816 */ /* 0x000fe20000000017 */
[----:B------:R-:W-:Y:S05]  /*2060*/  BRA `(.L_x_8) ;  /* 0x0000009000007947 */ /* 0x000fea0003800000 */
.L_x_32:
[----:B------:R-:W2:Y:S02]  /*2070*/  LDG.E.64 R2, [R2.64] ;  /* 0x0000002402027981 */ /* 0x000ea4000c1e1b00 */
[----:B--2---:R-:W0:Y:S02]  /*2080*/  I2F.U64 R0, R2 ;  /* 0x0000000200007312 */ /* 0x004e240000301000 */
[----:B0-----:R-:W-:-:S04]  /*2090*/  F2FP.BF16.PACK_AB R0, RZ, R0 ;  /* 0x00000000ff00723e */ /* 0x001fc800000010ff */
[----:B------:R-:W-:Y:S01]  /*20a0*/  PRMT R23, R0, 0x7610, R23 ;  /* 0x0000761000177816 */ /* 0x000fe20000000017 */
[----:B------:R-:W-:Y:S05]  /*20b0*/  BRA `(.L_x_8) ;  /* 0x0000004000007947 */ /* 0x000fea0003800000 */
.L_x_31:
[----:B------:R-:W2:Y:S02]  /*20c0*/  LDG.E R2, [R2.64] ;  /* 0x0000002402027981 */ /* 0x000ea4000c1e1900 */
[----:B--2---:R-:W0:Y:S02]  /*20d0*/  I2F.U32 R0, R2 ;  /* 0x0000000200007306 */ /* 0x004e240000201000 */
[----:B0-----:R-:W-:-:S04]  /*20e0*/  F2FP.BF16.PACK_AB R0, RZ, R0 ;  /* 0x00000000ff00723e */ /* 0x001fc800000010ff */
[----:B------:R-:W-:Y:S02]  /*20f0*/  PRMT R23, R0, 0x7610, R23 ;  /* 0x0000761000177816 */ /* 0x000fe40000000017 */
.L_x_8:
[----:B------:R-:W1:Y:S01]  /*2100*/  LDC.U8 R4, c[0x0][0x3e3] ;  /* 0x0000f8c0ff047b82 */ /* 0x000e620000000000 */
[----:B0-----:R-:W-:-:S05]  /*2110*/  IADD3 R2, P1, R22, c[0x0][0x3d8], RZ ;  /* 0x0000f60016027a10 */ /* 0x001fca0007f3e0ff */
[----:B------:R-:W-:Y:S01]  /*2120*/  IMAD.X R3, RZ, RZ, c[0x0][0x3dc], P1 ;  /* 0x0000f700ff037624 */ /* 0x000fe200008e06ff */
[----:B-1----:R-:W-:-:S04]  /*2130*/  PRMT R0, R4, 0x9910, RZ ;  /* 0x0000991004007816 */ /* 0x002fc800000000ff */
        /* <DEDUP_REMOVED lines=12> */
[----:B0-----:R-:W-:Y:S01]  /*2200*/  F2FP.BF16.PACK_AB R0, RZ, R0 ;  /* 0x00000000ff00723e */ /* 0x001fe200000010ff */
[----:B------:R-:W-:Y:S05]  /*2210*/  BRA `(.L_x_40) ;  /* 0x00000e7000007947 */ /* 0x000fea0003800000 */
.L_x_38:
[----:B------:R-:W2:Y:S02]  /*2220*/  LDG.E.U8 R2, [R2.64] ;  /* 0x0000002402027981 */ /* 0x000ea4000c1e1100 */
[----:B--2---:R-:W0:Y:S02]  /*2230*/  I2F.U16 R0, R2 ;  /* 0x0000000200007306 */ /* 0x004e240000101000 */
[----:B0-----:R-:W-:Y:S01]  /*2240*/  F2FP.BF16.PACK_AB R0, RZ, R0 ;  /* 0x00000000ff00723e */ /* 0x001fe200000010ff */
[----:B------:R-:W-:Y:S05]  /*2250*/  BRA `(.L_x_40) ;  /* 0x00000e3000007947 */ /* 0x000fea0003800000 */
.L_x_37:
        /* <DEDUP_REMOVED lines=8> */
[----:B0-----:R-:W-:Y:S01]  /*22e0*/  F2FP.BF16.PACK_AB R0, RZ, R0 ;  /* 0x00000000ff00723e */ /* 0x001fe200000010ff */
[----:B------:R-:W-:Y:S05]  /*22f0*/  BRA `(.L_x_40) ;  /* 0x00000d9000007947 */ /* 0x000fea0003800000 */
.L_x_42:
[----:B------:R-:W2:Y:S02]  /*2300*/  LDG.E R2, [R2.64] ;  /* 0x0000002402027981 */ /* 0x000ea4000c1e1900 */
[----:B--2---:R-:W0:Y:S02]  /*2310*/  I2F R0, R2 ;  /* 0x0000000200007306 */ /* 0x004e240000201400 */
[----:B0-----:R-:W-:Y:S01]  /*2320*/  F2FP.BF16.PACK_AB R0, RZ, R0 ;  /* 0x00000000ff00723e */ /* 0x001fe200000010ff */
[----:B------:R-:W-:Y:S05]  /*2330*/  BRA `(.L_x_40) ;  /* 0x00000d5000007947 */ /* 0x000fea0003800000 */
.L_x_41:
[----:B------:R-:W2:Y:S02]  /*2340*/  LDG.E.U16 R2, [R2.64] ;  /* 0x0000002402027981 */ /* 0x000ea4000c1e1500 */
[----:B--2---:R-:W0:Y:S02]  /*2350*/  I2F.S16 R0, R2 ;  /* 0x0000000200007306 */ /* 0x004e240000101400 */
[----:B0-----:R-:W-:Y:S01]  /*2360*/  F2FP.BF16.PACK_AB R0, RZ, R0 ;  /* 0x00000000ff00723e */ /* 0x001fe200000010ff */
[----:B------:R-:W-:Y:S05]  /*2370*/  BRA `(.L_x_40) ;  /* 0x00000d1000007947 */ /* 0x000fea0003800000 */
.L_x_36:
        /* <DEDUP_REMOVED lines=9> */
.L_x_44:
[----:B------:R-:W2:Y:S02]  /*2410*/  LDG.E.U16 R0, [R2.64] ;  /* 0x0000002402007981 */ /* 0x000ea4000c1e1500 */
[----:B--2---:R-:W-:-:S05]  /*2420*/  HADD2.F32 R0, -RZ, R0.H0_H0 ;  /* 0x20000000ff007230 */ /* 0x004fca0000004100 */
[----:B------:R-:W-:Y:S01]  /*2430*/  F2FP.BF16.PACK_AB R0, RZ, R0 ;  /* 0x00000000ff00723e */ /* 0x000fe200000010ff */
[----:B------:R-:W-:Y:S05]  /*2440*/  BRA `(.L_x_40) ;  /* 0x00000c4000007947 */ /* 0x000fea0003800000 */
.L_x_43:
        /* <DEDUP_REMOVED lines=9> */
.L_x_46:
[----:B------:R-:W2:Y:S02]  /*24e0*/  LDG.E.U16 R2, [R2.64] ;  /* 0x0000002402027981 */ /* 0x000ea4000c1e1500 */
[----:B--2---:R-:W-:-:S05]  /*24f0*/  HADD2.F32 R0, -RZ, R2.H0_H0 ;  /* 0x20000002ff007230 */ /* 0x004fca0000004100 */
[----:B------:R-:W-:Y:S01]  /*2500*/  F2FP.BF16.PACK_AB R0, RZ, R0 ;  /* 0x00000000ff00723e */ /* 0x000fe200000010ff */
[----:B------:R-:W-:Y:S05]  /*2510*/  BRA `(.L_x_40) ;  /* 0x00000b7000007947 */ /* 0x000fea0003800000 */
.L_x_45:
[----:B------:R-:W2:Y:S02]  /*2520*/  LDG.E.64 R2, [R2.64] ;  /* 0x0000002402027981 */ /* 0x000ea4000c1e1b00 */
[----:B--2---:R-:W0:Y:S01]  /*2530*/  F2F.F32.F64 R0, R2 ;  /* 0x0000000200007310 */ /* 0x004e220000301000 */
[----:B------:R-:W0:-:S14]  /*2540*/  DSETP.GEU.AND P0, PT, |R2|, c[0x2][0x0], PT ;  /* 0x008000000200762a */ /* 0x000e1c0003f0e200 */
[----:B0-----:R-:W-:-:S05]  /*2550*/  @!P0 FMUL R0, R0, 1.175494350822287508e-38 ;  /* 0x0080000000008820 */ /* 0x001fca0000400000 */
[----:B------:R-:W-:Y:S01]  /*2560*/  F2FP.BF16.PACK_AB R0, RZ, R0 ;  /* 0x00000000ff00723e */ /* 0x000fe200000010ff */
[----:B------:R-:W-:Y:S05]  /*2570*/  BRA `(.L_x_40) ;  /* 0x00000b1000007947 */ /* 0x000fea0003800000 */
.L_x_35:
        /* <DEDUP_REMOVED lines=11> */
[----:B------:R-:W-:Y:S01]  /*2630*/  F2FP.BF16.PACK_AB R0, RZ, R0 ;  /* 0x00000000ff00723e */ /* 0x000fe200000010ff */
[----:B------:R-:W-:Y:S05]  /*2640*/  BRA `(.L_x_40) ;  /* 0x00000a4000007947 */ /* 0x000fea0003800000 */
.L_x_49:
[----:B------:R-:W2:Y:S02]  /*2650*/  LDG.E.64 R2, [R2.64] ;  /* 0x0000002402027981 */ /* 0x000ea4000c1e1b00 */
[----:B--2---:R-:W0:Y:S01]  /*2660*/  F2F.F32.F64 R0, R2 ;  /* 0x0000000200007310 */ /* 0x004e220000301000 */
[----:B------:R-:W0:-:S14]  /*2670*/  DSETP.GEU.AND P0, PT, |R2|, c[0x2][0x0], PT ;  /* 0x008000000200762a */ /* 0x000e1c0003f0e200 */
[----:B0-----:R-:W-:-:S05]  /*2680*/  @!P0 FMUL R0, R0, 1.175494350822287508e-38 ;  /* 0x0080000000008820 */ /* 0x001fca0000400000 */
[----:B------:R-:W-:Y:S01]  /*2690*/  F2FP.BF16.PACK_AB R0, RZ, R0 ;  /* 0x00000000ff00723e */ /* 0x000fe200000010ff */
[----:B------:R-:W-:Y:S05]  /*26a0*/  BRA `(.L_x_40) ;  /* 0x000009e000007947 */ /* 0x000fea0003800000 */
.L_x_48:
        /* <DEDUP_REMOVED lines=28> */
.L_x_51:
        /* <DEDUP_REMOVED lines=15> */
.L_x_50:
[----:B------:R0:W5:Y:S01]  /*2960*/  LDG.E.U16 R0, [R2.64] ;  /* 0x0000002402007981 */ /* 0x000162000c1e1500 */
[----:B------:R-:W-:Y:S05]  /*2970*/  BRA `(.L_x_40) ;  /* 0x0000071000007947 */ /* 0x000fea0003800000 */
.L_x_47:
        /* <DEDUP_REMOVED lines=12> */
.L_x_54:
        /* <DEDUP_REMOVED lines=21> */
.L_x_58:
[----:B------:R-:W-:Y:S05]  /*2b90*/  BSYNC B1 ;  /* 0x0000000000017941 */ /* 0x000fea0003800000 */
.L_x_57:
[----:B------:R-:W-:Y:S01]  /*2ba0*/  LEA R3, R0, 0x3b800000, 0x17 ;  /* 0x3b80000000037811 */ /* 0x000fe200078eb8ff */
[----:B------:R-:W-:-:S05]  /*2bb0*/  IMAD.SHL.U32 R0, R2, 0x100000, RZ ;  /* 0x0010000002007824 */ /* 0x000fca00078e00ff */
[----:B------:R-:W-:Y:S02]  /*2bc0*/  LOP3.LUT R0, R3, R0, R4, 0xfe, !PT ;  /* 0x0000000003007212 */ /* 0x000fe400078efe04 */
.L_x_56:
[----:B------:R-:W-:Y:S05]  /*2bd0*/  BSYNC B0 ;  /* 0x0000000000007941 */ /* 0x000fea0003800000 */
.L_x_55:
[----:B------:R-:W-:Y:S01]  /*2be0*/  F2FP.BF16.PACK_AB R0, RZ, R0 ;  /* 0x00000000ff00723e */ /* 0x000fe200000010ff */
[----:B------:R-:W-:Y:S05]  /*2bf0*/  BRA `(.L_x_40) ;  /* 0x0000049000007947 */ /* 0x000fea0003800000 */
.L_x_53:
        /* <DEDUP_REMOVED lines=21> */
.L_x_62:
[----:B------:R-:W-:Y:S05]  /*2d50*/  BSYNC B1 ;  /* 0x0000000000017941 */ /* 0x000fea0003800000 */
.L_x_61:
[----:B------:R-:W-:Y:S01]  /*2d60*/  LEA R3, R0, 0x37800000, 0x17 ;  /* 0x3780000000037811 */ /* 0x000fe200078eb8ff */
[----:B------:R-:W-:-:S05]  /*2d70*/  IMAD.SHL.U32 R0, R2, 0x200000, RZ ;  /* 0x0020000002007824 */ /* 0x000fca00078e00ff */
[----:B------:R-:W-:Y:S02]  /*2d80*/  LOP3.LUT R0, R3, R0, R4, 0xfe, !PT ;  /* 0x0000000003007212 */ /* 0x000fe400078efe04 */
.L_x_60:
[----:B------:R-:W-:Y:S05]  /*2d90*/  BSYNC B0 ;  /* 0x0000000000007941 */ /* 0x000fea0003800000 */
.L_x_59:
[----:B------:R-:W-:Y:S01]  /*2da0*/  F2FP.BF16.PACK_AB R0, RZ, R0 ;  /* 0x00000000ff00723e */ /* 0x000fe200000010ff */
[----:B------:R-:W-:Y:S05]  /*2db0*/  BRA `(.L_x_40) ;  /* 0x000002d000007947 */ /* 0x000fea0003800000 */
.L_x_52:
        /* <DEDUP_REMOVED lines=14> */
.L_x_66:
[----:B------:R-:W-:Y:S05]  /*2ea0*/  BSYNC B0 ;  /* 0x0000000000007941 */ /* 0x000fea0003800000 */
.L_x_65:
[----:B------:R-:W-:Y:S01]  /*2eb0*/  F2FP.BF16.PACK_AB R0, RZ, R0 ;  /* 0x00000000ff00723e */ /* 0x000fe200000010ff */
[----:B------:R-:W-:Y:S05]  /*2ec0*/  BRA `(.L_x_40) ;  /* 0x000001c000007947 */ /* 0x000fea0003800000 */
.L_x_39:
[----:B------:R-:W-:Y:S01]  /*2ed0*/  MOV R2, 0x0 ;  /* 0x0000000000027802 */ /* 0x000fe20000000f00 */
[----:B------:R-:W-:Y:S02]  /*2ee0*/  IMAD.MOV.U32 R4, RZ, RZ, c[0x4][0x128] ;  /* 0x01004a00ff047624 */ /* 0x000fe400078e00ff */
[----:B------:R-:W-:Y:S02]  /*2ef0*/  IMAD.MOV.U32 R5, RZ, RZ, c[0x4][0x12c] ;  /* 0x01004b00ff057624 */ /* 0x000fe400078e00ff */
[----:B------:R-:W-:Y:S01]  /*2f00*/  IMAD.MOV.U32 R6, RZ, RZ, c[0x4][0x130] ;  /* 0x01004c00ff067624 */ /* 0x000fe200078e00ff */
[----:B------:R-:W0:Y:S01]  /*2f10*/  LDC.64 R2, c[0x4][R2] ;  /* 0x0100000002027b82 */ /* 0x000e220000000a00 */
[----:B------:R-:W-:-:S02]  /*2f20*/  IMAD.MOV.U32 R7, RZ, RZ, c[0x4][0x134] ;  /* 0x01004d00ff077624 */ /* 0x000fc400078e00ff */
[----:B------:R-:W-:Y:S02]  /*2f30*/  IMAD.MOV.U32 R8, RZ, RZ, 0x4e ;  /* 0x0000004eff087424 */ /* 0x000fe400078e00ff */
[----:B------:R-:W-:Y:S02]  /*2f40*/  IMAD.MOV.U32 R10, RZ, RZ, c[0x4][0x38] ;  /* 0x01000e00ff0a7624 */ /* 0x000fe400078e00ff */
[----:B------:R-:W-:Y:S02]  /*2f50*/  IMAD.MOV.U32 R11, RZ, RZ, c[0x4][0x3c] ;  /* 0x01000f00ff0b7624 */ /* 0x000fe400078e00ff */
[----:B------:R-:W-:Y:S02]  /*2f60*/  IMAD.MOV.U32 R12, RZ, RZ, 0x1 ;  /* 0x00000001ff0c7424 */ /* 0x000fe400078e00ff */
[----:B------:R-:W-:Y:S02]  /*2f70*/  IMAD.MOV.U32 R13, RZ, RZ, RZ ;  /* 0x000000ffff0d7224 */ /* 0x000fe400078e00ff */
[----:B------:R-:W-:Y:S01]  /*2f80*/  LEPC R14 ;  /* 0x00000000000e734e */ /* 0x000fe20000000000 */
[----:B------:R-:W-:Y:S02]  /*2f90*/  MOV R9, 0x3000 ;  /* 0x0000300000097802 */ /* 0x000fe40000000f00 */
[----:B------:R-:W-:-:S02]  /*2fa0*/  MOV R20, 0x2f80 ;  /* 0x00002f8000147802 */ /* 0x000fc40000000f00 */
[----:B------:R-:W-:Y:S02]  /*2fb0*/  MOV R21, 0x0 ;  /* 0x0000000000157802 */ /* 0x000fe40000000f00 */
[----:B------:R-:W-:Y:S02]  /*2fc0*/  MOV R0, 0x0 ;  /* 0x0000000000007802 */ /* 0x000fe40000000f00 */
[----:B------:R-:W-:-:S04]  /*2fd0*/  IADD3 R20, P0, P1, -R20, R9, R14 ;  /* 0x0000000914147210 */ /* 0x000fc8000791e10e */
[----:B------:R-:W-:-:S04]  /*2fe0*/  IADD3.X R21, ~R0, R21, R15, P0, P1 ;  /* 0x0000001500157210 */ /* 0x000fc800007e250f */
[----:B0----5:R-:W-:Y:S05]  /*2ff0*/  CALL.ABS.NOINC R2 ;  /* 0x0000000002007343 */ /* 0x021fea0003c00000 */
[----:B------:R-:W-:Y:S01]  /*3000*/  PRMT R0, RZ, 0x7610, R0 ;  /* 0x00007610ff007816 */ /* 0x000fe20000000000 */
[----:B------:R-:W-:Y:S05]  /*3010*/  BRA `(.L_x_40) ;  /* 0x0000007000007947 */ /* 0x000fea0003800000 */
.L_x_64:
[----:B------:R-:W2:Y:S02]  /*3020*/  LDG.E.64 R2, [R2.64] ;  /* 0x0000002402027981 */ /* 0x000ea4000c1e1b00 */
[----:B--2---:R-:W0:Y:S02]  /*3030*/  I2F.U64 R0, R2 ;  /* 0x0000000200007312 */ /* 0x004e240000301000 */
[----:B0-----:R-:W-:Y:S01]  /*3040*/  F2FP.BF16.PACK_AB R0, RZ, R0 ;  /* 0x00000000ff00723e */ /* 0x001fe200000010ff */
[----:B------:R-:W-:Y:S05]  /*3050*/  BRA `(.L_x_40) ;  /* 0x0000003000007947 */ /* 0x000fea0003800000 */
.L_x_63:
[----:B------:R-:W2:Y:S02]  /*3060*/  LDG.E R2, [R2.64] ;  /* 0x0000002402027981 */ /* 0x000ea4000c1e1900 */
[----:B--2---:R-:W0:Y:S02]  /*3070*/  I2F.U32 R0, R2 ;  /* 0x0000000200007306 */ /* 0x004e240000201000 */
[----:B0-----:R-:W-:-:S06]  /*3080*/  F2FP.BF16.PACK_AB R0, RZ, R0 ;  /* 0x00000000ff00723e */ /* 0x001fcc00000010ff */
.L_x_40:
[----:B-----5:R-:W-:Y:S01]  /*3090*/  PRMT R0, RZ, 0x5410, R0 ;  /* 0x00005410ff007816 */ /* 0x020fe20000000000 */
[----:B------:R-:W-:Y:S01]  /*30a0*/  IMAD.MOV.U32 R7, RZ, RZ, 0x3e800000 ;  /* 0x3e800000ff077424 */ /* 0x000fe200078e00ff */
[----:B------:R-:W-:Y:S03]  /*30b0*/  BSSY B0, `(.L_x_67) ;  /* 0x0000024000007945 */ /* 0x000fe60003800000 */
[----:B0-----:R-:W-:-:S02]  /*30c0*/  FMUL.FTZ R2, R0, 1.4426950216293334961 ;  /* 0x3fb8aa3b00027820 */ /* 0x001fc40000410000 */
[----:B------:R-:W-:-:S04]  /*30d0*/  FMUL.FTZ R6, R0, -1.4426950216293334961 ;  /* 0xbfb8aa3b00067820 */ /* 0x000fc80000410000 */
[----:B------:R-:W0:Y:S08]  /*30e0*/  MUFU.EX2 R2, R2 ;  /* 0x0000000200027308 */ /* 0x000e300000000800 */
[----:B------:R-:W1:Y:S01]  /*30f0*/  MUFU.EX2 R6, R6 ;  /* 0x0000000600067308 */ /* 0x000e620000000800 */
[C---:B0-----:R-:W-:Y:S01]  /*3100*/  FADD.FTZ.RZ R3, R2.reuse, 1 ;  /* 0x3f80000002037421 */ /* 0x041fe2000001c000 */
[----:B------:R-:W-:-:S04]  /*3110*/  ISETP.GE.U32.AND P0, PT, R2, 0x7f800000, PT ;  /* 0x7f8000000200780c */ /* 0x000fc80003f06070 */
[----:B------:R-:W-:Y:S01]  /*3120*/  IADD3 R3, R3, -0x3f400000, RZ ;  /* 0xc0c0000003037810 */ /* 0x000fe20007ffe0ff */
[----:B-1----:R-:W-:-:S03]  /*3130*/  FADD.FTZ R8, R6, 1 ;  /* 0x3f80000006087421 */ /* 0x002fc60000010000 */
[----:B------:R-:W-:Y:S01]  /*3140*/  LOP3.LUT R5, R3, 0xff800000, RZ, 0xc0, !PT ;  /* 0xff80000003057812 */ /* 0x000fe200078ec0ff */
[----:B------:R-:W-:Y:S03]  /*3150*/  MUFU.RCP R9, R8 ;  /* 0x0000000800097308 */ /* 0x000fe60000001000 */
[----:B------:R-:W-:Y:S01]  /*3160*/  IADD3 R4, -R5, 0x40800000, RZ ;  /* 0x4080000005047810 */ /* 0x000fe20007ffe1ff */
[----:B------:R-:W-:-:S04]  /*3170*/  IMAD.IADD R3, R2, 0x1, -R5 ;  /* 0x0000000102037824 */ /* 0x000fc800078e0a05 */
[----:B------:R-:W-:Y:S02]  /*3180*/  FFMA.FTZ R4, R4, R7, -1 ;  /* 0xbf80000004047423 */ /* 0x000fe40000010007 */
[----:B------:R-:W-:Y:S01]  /*3190*/  IMAD.MOV.U32 R7, RZ, RZ, 0x3d39bf78 ;  /* 0x3d39bf78ff077424 */ /* 0x000fe200078e00ff */
[----:B------:R-:W0:Y:S01]  /*31a0*/  I2F R5, R5 ;  /* 0x0000000500057306 */ /* 0x000e220000201400 */
[----:B------:R-:W-:-:S04]  /*31b0*/  FADD.FTZ R4, R3, R4 ;  /* 0x0000000403047221 */ /* 0x000fc80000010000 */
[----:B------:R-:W-:-:S04]  /*31c0*/  FFMA.FTZ R3, R4, -R7, 0.10546888411045074463 ;  /* 0x3dd8001204037423 */ /* 0x000fc80000010807 */
[----:B------:R-:W-:-:S04]  /*31d0*/  FFMA.FTZ R3, R4, R3, -0.13229703903198242188 ;  /* 0xbe0778e004037423 */ /* 0x000fc80000010003 */
[----:B------:R-:W-:-:S04]  /*31e0*/  FFMA.FTZ R3, R4, R3, 0.14491446316242218018 ;  /* 0x3e14647504037423 */ /* 0x000fc80000010003 */
[----:B------:R-:W-:-:S04]  /*31f0*/  FFMA.FTZ R3, R4, R3, -0.16641564667224884033 ;  /* 0xbe2a68dd04037423 */ /* 0x000fc80000010003 */
[----:B------:R-:W-:-:S04]  /*3200*/  FFMA.FTZ R3, R4, R3, 0.19988867640495300293 ;  /* 0x3e4caf9e04037423 */ /* 0x000fc80000010003 */
[C---:B------:R-:W-:Y:S02]  /*3210*/  FFMA.FTZ R7, R4.reuse, R3, -0.25000196695327758789 ;  /* 0xbe80004204077423 */ /* 0x040fe40000010003 */
[----:B------:R-:W1:Y:S02]  /*3220*/  LDC.U8 R3, c[0x0][0x3e1] ;  /* 0x0000f840ff037b82 */ /* 0x000e640000000000 */
[----:B------:R-:W-:-:S04]  /*3230*/  FFMA.FTZ R7, R4, R7, 0.33333510160446166992 ;  /* 0x3eaaaae604077423 */ /* 0x000fc80000010007 */
[----:B------:R-:W-:-:S04]  /*3240*/  FFMA.FTZ R7, R4, R7, -0.5 ;  /* 0xbf00000004077423 */ /* 0x000fc80000010007 */
[----:B------:R-:W-:-:S04]  /*3250*/  FMUL.FTZ R7, R4, R7 ;  /* 0x0000000704077220 */ /* 0x000fc80000410000 */
[----:B------:R-:W-:Y:S02]  /*3260*/  FFMA.FTZ R7, R4, R7, R4 ;  /* 0x0000000704077223 */ /* 0x000fe40000010004 */
[----:B0-----:R-:W-:-:S04]  /*3270*/  FMUL.FTZ R4, R5, 1.1920928955078125e-07 ;  /* 0x3400000005047820 */ /* 0x001fc80000410000 */
[----:B------:R-:W-:Y:S01]  /*3280*/  FFMA.FTZ R4, R4, 0.69314718246459960938, R7 ;  /* 0x3f31721804047823 */ /* 0x000fe20000010007 */
[----:B------:R-:W-:Y:S05]  /*3290*/  @!P0 BRA `(.L_x_68) ;  /* 0x0000005000008947 */ /* 0x000fea0003800000 */
[C---:B------:R-:W-:Y:S02]  /*32a0*/  ISETP.GE.AND P0, PT, R2.reuse, -0x407fffff, PT ;  /* 0xbf8000010200780c */ /* 0x040fe40003f06270 */
[----:B------:R-:W-:-:S11]  /*32b0*/  FSETP.NEU.FTZ.AND P1, PT, R2, RZ, PT ;  /* 0x000000ff0200720b */ /* 0x000fd60003f3d000 */
[----:B------:R-:W-:-:S04]  /*32c0*/  @P0 IMAD.MOV.U32 R5, RZ, RZ, 0x7f800000 ;  /* 0x7f800000ff050424 */ /* 0x000fc800078e00ff */
[----:B------:R-:W-:-:S05]  /*32d0*/  @P0 FFMA.FTZ R4, R2, R5, +INF ;  /* 0x7f80000002040423 */ /* 0x000fca0000010005 */
[----:B------:R-:W-:Y:S02]  /*32e0*/  FSEL R4, R4, -RZ, P1 ;  /* 0x800000ff04047208 */ /* 0x000fe40000800000 */
.L_x_68:
[----:B------:R-:W-:Y:S05]  /*32f0*/  BSYNC B0 ;  /* 0x0000000000007941 */ /* 0x000fea0003800000 */
.L_x_67:
[----:B------:R-:W0:Y:S01]  /*3300*/  MUFU.TANH R4, R4 ;  /* 0x0000000400047308 */ /* 0x000e220000002400 */
[----:B-1----:R-:W-:Y:S01]  /*3310*/  PRMT R2, R3, 0x9910, RZ ;  /* 0x0000991003027816 */ /* 0x002fe200000000ff */
[----:B------:R-:W-:-:S04]  /*3320*/  FMUL.FTZ R9, R0, R9 ;  /* 0x0000000900097220 */ /* 0x000fc80000410000 */
[----:B------:R-:W-:Y:S01]  /*3330*/  IMAD.MOV.U32 R0, RZ, RZ, R2 ;  /* 0x000000ffff007224 */ /* 0x000fe200078e0002 */
[----:B------:R-:W-:-:S04]  /*3340*/  PRMT R2, RZ, 0x5410, R23 ;  /* 0x00005410ff027816 */ /* 0x000fc80000000017 */
[----:B------:R-:W-:Y:S01]  /*3350*/  ISETP.GT.AND P0, PT, R0, 0x9, PT ;  /* 0x000000090000780c */ /* 0x000fe20003f04270 */
[----:B0-----:R-:W-:-:S04]  /*3360*/  FFMA.FTZ R5, -R4, R4, 1 ;  /* 0x3f80000004057423 */ /* 0x001fc80000010104 */
[----:B------:R-:W-:-:S04]  /*3370*/  FFMA.FTZ R5, R5, R9, R4 ;  /* 0x0000000905057223 */ /* 0x000fc80000010004 */
[----:B------:R-:W-:-:S05]  /*3380*/  FMUL.FTZ R5, R2, R5 ;  /* 0x0000000502057220 */ /* 0x000fca0000410000 */
[----:B------:R-:W-:Y:S01]  /*3390*/  F2FP.BF16.PACK_AB R5, RZ, R5 ;  /* 0x00000005ff05723e */ /* 0x000fe200000010ff */
        /* <DEDUP_REMOVED lines=9> */
[----:B------:R-:W-:-:S04]  /*3430*/  PRMT R0, RZ, 0x5410, R5 ;  /* 0x00005410ff007816 */ /* 0x000fc80000000005 */
[----:B------:R-:W0:Y:S02]  /*3440*/  F2I.FTZ.TRUNC.NTZ R3, R0 ;  /* 0x0000000000037305 */ /* 0x000e24000021f100 */
[----:B0-----:R0:W-:Y:S01]  /*3450*/  STG.E.U8 [R16.64], R3 ;  /* 0x0000000310007986 */ /* 0x0011e2000c101124 */
[----:B------:R-:W-:Y:S05]  /*3460*/  BRA `(.L_x_74) ;  /* 0x00000e8000007947 */ /* 0x000fea0003800000 */
.L_x_72:
[----:B------:R-:W-:-:S06]  /*3470*/  PRMT R3, RZ, 0x5410, R5 ;  /* 0x00005410ff037816 */ /* 0x000fcc0000000005 */
[----:B------:R-:W0:Y:S02]  /*3480*/  F2I.S64.TRUNC R2, R3 ;  /* 0x0000000300027311 */ /* 0x000e24000020d900 */
[----:B0-----:R0:W-:Y:S01]  /*3490*/  STG.E.U8 [R16.64], R2 ;  /* 0x0000000210007986 */ /* 0x0011e2000c101124 */
[----:B------:R-:W-:Y:S05]  /*34a0*/  BRA `(.L_x_74) ;  /* 0x00000e4000007947 */ /* 0x000fea0003800000 */
.L_x_71:
[----:B------:R-:W-:-:S13]  /*34b0*/  ISETP.NE.AND P0, PT, R0, 0x2, PT ;  /* 0x000000020000780c */ /* 0x000fda0003f05270 */
[----:B------:R-:W-:Y:S05]  /*34c0*/  @!P0 BRA `(.L_x_75) ;  /* 0x000000c000008947 */ /* 0x000fea0003800000 */
[----:B------:R-:W-:-:S13]  /*34d0*/  ISETP.NE.AND P0, PT, R0, 0x3, PT ;  /* 0x000000030000780c */ /* 0x000fda0003f05270 */
[----:B------:R-:W-:Y:S05]  /*34e0*/  @!P0 BRA `(.L_x_76) ;  /* 0x0000006000008947 */ /* 0x000fea0003800000 */
[----:B------:R-:W-:-:S13]  /*34f0*/  ISETP.NE.AND P0, PT, R0, 0x4, PT ;  /* 0x000000040000780c */ /* 0x000fda0003f05270 */
[----:B------:R-:W-:Y:S05]  /*3500*/  @P0 BRA `(.L_x_73) ;  /* 0x00000c3000000947 */ /* 0x000fea0003800000 */
[----:B------:R-:W-:-:S06]  /*3510*/  PRMT R2, RZ, 0x5410, R5 ;  /* 0x00005410ff027816 */ /* 0x000fcc0000000005 */
[----:B------:R-:W0:Y:S02]  /*3520*/  F2I.S64.TRUNC R2, R2 ;  /* 0x0000000200027311 */ /* 0x000e24000020d900 */
[----:B0-----:R0:W-:Y:S01]  /*3530*/  STG.E.64 [R16.64], R2 ;  /* 0x0000000210007986 */ /* 0x0011e2000c101b24 */
[----:B------:R-:W-:Y:S05]  /*3540*/  BRA `(.L_x_74) ;  /* 0x00000da000007947 */ /* 0x000fea0003800000 */
.L_x_76:
[----:B------:R-:W-:-:S06]  /*3550*/  PRMT R5, RZ, 0x5410, R5 ;  /* 0x00005410ff057816 */ /* 0x000fcc0000000005 */
[----:B------:R-:W0:Y:S02]  /*3560*/  F2I.FTZ.TRUNC.NTZ R5, R5 ;  /* 0x0000000500057305 */ /* 0x000e24000021f100 */
[----:B0-----:R0:W-:Y:S01]  /*3570*/  STG.E [R16.64], R5 ;  /* 0x0000000510007986 */ /* 0x0011e2000c101924 */
[----:B------:R-:W-:Y:S05]  /*3580*/  BRA `(.L_x_74) ;  /* 0x00000d6000007947 */ /* 0x000fea0003800000 */
.L_x_75:
[----:B------:R-:W-:-:S06]  /*3590*/  PRMT R5, RZ, 0x5410, R5 ;  /* 0x00005410ff057816 */ /* 0x000fcc0000000005 */
[----:B------:R-:W0:Y:S02]  /*35a0*/  F2I.FTZ.TRUNC.NTZ R5, R5 ;  /* 0x0000000500057305 */ /* 0x000e24000021f100 */
[----:B0-----:R0:W-:Y:S01]  /*35b0*/  STG.E.U16 [R16.64], R5 ;  /* 0x0000000510007986 */ /* 0x0011e2000c101524 */
[----:B------:R-:W-:Y:S05]  /*35c0*/  BRA `(.L_x_74) ;  /* 0x00000d2000007947 */ /* 0x000fea0003800000 */
.L_x_70:
[----:B------:R-:W-:-:S13]  /*35d0*/  ISETP.GT.AND P0, PT, R0, 0x6, PT ;  /* 0x000000060000780c */ /* 0x000fda0003f04270 */
[----:B------:R-:W-:Y:S05]  /*35e0*/  @P0 BRA `(.L_x_77) ;  /* 0x000000b000000947 */ /* 0x000fea0003800000 */
[----:B------:R-:W-:-:S13]  /*35f0*/  ISETP.NE.AND P0, PT, R0, 0x5, PT ;  /* 0x000000050000780c */ /* 0x000fda0003f05270 */
[----:B------:R-:W-:Y:S05]  /*3600*/  @!P0 BRA `(.L_x_78) ;  /* 0x0000005000008947 */ /* 0x000fea0003800000 */
[----:B------:R-:W-:-:S13]  /*3610*/  ISETP.NE.AND P0, PT, R0, 0x6, PT ;  /* 0x000000060000780c */ /* 0x000fda0003f05270 */
[----:B------:R-:W-:Y:S05]  /*3620*/  @P0 BRA `(.L_x_73) ;  /* 0x00000b1000000947 */ /* 0x000fea0003800000 */
[----:B------:R-:W-:-:S05]  /*3630*/  PRMT R5, RZ, 0x5410, R5 ;  /* 0x00005410ff057816 */ /* 0x000fca0000000005 */
[----:B------:R0:W-:Y:S01]  /*3640*/  STG.E [R16.64], R5 ;  /* 0x0000000510007986 */ /* 0x0001e2000c101924 */
[----:B------:R-:W-:Y:S05]  /*3650*/  BRA `(.L_x_74) ;  /* 0x00000c9000007947 */ /* 0x000fea0003800000 */
.L_x_78:
[----:B------:R-:W-:-:S04]  /*3660*/  PRMT R0, RZ, 0x5410, R5 ;  /* 0x00005410ff007816 */ /* 0x000fc80000000005 */
[----:B------:R-:W-:-:S05]  /*3670*/  F2FP.PACK_AB R0, RZ, R0 ;  /* 0x00000000ff00723e */ /* 0x000fca00000000ff */
[----:B------:R0:W-:Y:S01]  /*3680*/  STG.E.U16 [R16.64], R0 ;  /* 0x0000000010007986 */ /* 0x0001e2000c101524 */
[----:B------:R-:W-:Y:S05]  /*3690*/  BRA `(.L_x_74) ;  /* 0x00000c5000007947 */ /* 0x000fea0003800000 */
.L_x_77:
[----:B------:R-:W-:-:S13]  /*36a0*/  ISETP.NE.AND P0, PT, R0, 0x7, PT ;  /* 0x000000070000780c */ /* 0x000fda0003f05270 */
[----:B------:R-:W-:Y:S05]  /*36b0*/  @!P0 BRA `(.L_x_79) ;  /* 0x000000d000008947 */ /* 0x000fea0003800000 */
[----:B------:R-:W-:-:S13]  /*36c0*/  ISETP.NE.AND P0, PT, R0, 0x8, PT ;  /* 0x000000080000780c */ /* 0x000fda0003f05270 */
[----:B------:R-:W-:Y:S05]  /*36d0*/  @!P0 BRA `(.L_x_80) ;  /* 0x0000006000008947 */ /* 0x000fea0003800000 */
[----:B------:R-:W-:-:S13]  /*36e0*/  ISETP.NE.AND P0, PT, R0, 0x9, PT ;  /* 0x000000090000780c */ /* 0x000fda0003f05270 */
[----:B------:R-:W-:Y:S05]  /*36f0*/  @P0 BRA `(.L_x_73) ;  /* 0x00000a4000000947 */ /* 0x000fea0003800000 */
[----:B------:R-:W-:Y:S01]  /*3700*/  IMAD.MOV.U32 R3, RZ, RZ, RZ ;  /* 0x000000ffff037224 */ /* 0x000fe200078e00ff */
[----:B------:R-:W-:-:S05]  /*3710*/  PRMT R2, RZ, 0x5410, R5 ;  /* 0x00005410ff027816 */ /* 0x000fca0000000005 */
[----:B------:R0:W-:Y:S01]  /*3720*/  STG.E.64 [R16.64], R2 ;  /* 0x0000000210007986 */ /* 0x0001e2000c101b24 */
[----:B------:R-:W-:Y:S05]  /*3730*/  BRA `(.L_x_74) ;  /* 0x00000bb000007947 */ /* 0x000fea0003800000 */
.L_x_80:
[----:B------:R-:W-:-:S04]  /*3740*/  PRMT R5, RZ, 0x5410, R5 ;  /* 0x00005410ff057816 */ /* 0x000fc80000000005 */
[----:B------:R-:W-:-:S04]  /*3750*/  F2FP.PACK_AB R3, RZ, R5 ;  /* 0x00000005ff03723e */ /* 0x000fc800000000ff */
[----:B------:R-:W-:-:S05]  /*3760*/  PRMT R3, R3, 0x5410, RZ ;  /* 0x0000541003037816 */ /* 0x000fca00000000ff */
[----:B------:R0:W-:Y:S01]  /*3770*/  STG.E [R16.64], R3 ;  /* 0x0000000310007986 */ /* 0x0001e2000c101924 */
[----:B------:R-:W-:Y:S05]  /*3780*/  BRA `(.L_x_74) ;  /* 0x00000b6000007947 */ /* 0x000fea0003800000 */
.L_x_79:
[----:B------:R-:W-:-:S05]  /*3790*/  PRMT R2, RZ, 0x5410, R5 ;  /* 0x00005410ff027816 */ /* 0x000fca0000000005 */
[----:B------:R-:W-:-:S06]  /*37a0*/  FMUL.FTZ R2, R2, 1 ;  /* 0x3f80000002027820 */ /* 0x000fcc0000410000 */
[----:B------:R-:W0:Y:S02]  /*37b0*/  F2F.F64.F32 R2, R2 ;  /* 0x0000000200027310 */ /* 0x000e240000201800 */
[----:B0-----:R0:W-:Y:S01]  /*37c0*/  STG.E.64 [R16.64], R2 ;  /* 0x0000000210007986 */ /* 0x0011e2000c101b24 */
[----:B------:R-:W-:Y:S05]  /*37d0*/  BRA `(.L_x_74) ;  /* 0x00000b1000007947 */ /* 0x000fea0003800000 */
.L_x_69:
        /* <DEDUP_REMOVED lines=8> */
[----:B------:R-:W-:-:S04]  /*3860*/  PRMT R5, RZ, 0x5410, R5 ;  /* 0x00005410ff057816 */ /* 0x000fc80000000005 */
[----:B------:R-:W-:-:S04]  /*3870*/  FSETP.NEU.FTZ.AND P0, PT, R5, RZ, PT ;  /* 0x000000ff0500720b */ /* 0x000fc80003f1d000 */
[----:B------:R-:W-:-:S05]  /*3880*/  SEL R3, RZ, 0x1, !P0 ;  /* 0x00000001ff037807 */ /* 0x000fca0004000000 */
[----:B------:R0:W-:Y:S01]  /*3890*/  STG.E.U8 [R16.64], R3 ;  /* 0x0000000310007986 */ /* 0x0001e2000c101124 */
[----:B------:R-:W-:Y:S05]  /*38a0*/  BRA `(.L_x_74) ;  /* 0x00000a4000007947 */ /* 0x000fea0003800000 */
.L_x_83:
[----:B------:R-:W-:Y:S01]  /*38b0*/  PRMT R5, RZ, 0x5410, R5 ;  /* 0x00005410ff057816 */ /* 0x000fe20000000005 */
[----:B------:R-:W-:-:S04]  /*38c0*/  CS2R R6, SRZ ;  /* 0x0000000000067805 */ /* 0x000fc8000001ff00 */
[----:B------:R-:W-:-:S06]  /*38d0*/  FMUL.FTZ R5, R5, 1 ;  /* 0x3f80000005057820 */ /* 0x000fcc0000410000 */
[----:B------:R-:W0:Y:S02]  /*38e0*/  F2F.F64.F32 R4, R5 ;  /* 0x0000000500047310 */ /* 0x000e240000201800 */
[----:B0-----:R0:W-:Y:S01]  /*38f0*/  STG.E.128 [R16.64], R4 ;  /* 0x0000000410007986 */ /* 0x0011e2000c101d24 */
[----:B------:R-:W-:Y:S05]  /*3900*/  BRA `(.L_x_74) ;  /* 0x000009e000007947 */ /* 0x000fea0003800000 */
.L_x_82:
[----:B------:R-:W-:-:S13]  /*3910*/  ISETP.NE.AND P0, PT, R0, 0xf, PT ;  /* 0x0000000f0000780c */ /* 0x000fda0003f05270 */
[----:B------:R-:W-:Y:S05]  /*3920*/  @!P0 BRA `(.L_x_84) ;  /* 0x000002d000008947 */ /* 0x000fea0003800000 */
[----:B------:R-:W-:-:S13]  /*3930*/  ISETP.NE.AND P0, PT, R0, 0x17, PT ;  /* 0x000000170000780c */ /* 0x000fda0003f05270 */
[----:B------:R-:W-:Y:S05]  /*3940*/  @!P0 BRA `(.L_x_85) ;  /* 0x0000015000008947 */ /* 0x000fea0003800000 */
[----:B------:R-:W-:-:S13]  /*3950*/  ISETP.NE.AND P0, PT, R0, 0x18, PT ;  /* 0x000000180000780c */ /* 0x000fda0003f05270 */
[----:B------:R-:W-:Y:S05]  /*3960*/  @P0 BRA `(.L_x_73) ;  /* 0x000007d000000947 */ /* 0x000fea0003800000 */
[----:B------:R-:W-:Y:S01]  /*3970*/  PRMT R5, RZ, 0x5410, R5 ;  /* 0x00005410ff057816 */ /* 0x000fe20000000005 */
[----:B------:R-:W-:Y:S03]  /*3980*/  BSSY B0, `(.L_x_86) ;  /* 0x000000e000007945 */ /* 0x000fe60003800000 */
[C---:B------:R-:W-:Y:S02]  /*3990*/  LOP3.LUT R2, R5.reuse, 0x7fffffff, RZ, 0xc0, !PT ;  /* 0x7fffffff05027812 */ /* 0x040fe400078ec0ff */
[----:B------:R-:W-:Y:S02]  /*39a0*/  LOP3.LUT R0, R5, 0x80000000, RZ, 0xc0, !PT ;  /* 0x8000000005007812 */ /* 0x000fe400078ec0ff */
[----:B------:R-:W-:Y:S02]  /*39b0*/  ISETP.GT.U32.AND P0, PT, R2, 0x43efffff, PT ;  /* 0x43efffff0200780c */ /* 0x000fe40003f04070 */
[----:B------:R-:W-:Y:S01]  /*39c0*/  SHF.R.U32.HI R3, RZ, 0x18, R0 ;  /* 0x00000018ff037819 */ /* 0x000fe20000011600 */
[----:B------:R-:W-:-:S10]  /*39d0*/  IMAD.MOV.U32 R0, RZ, RZ, 0x7f ;  /* 0x0000007fff007424 */ /* 0x000fd400078e00ff */
[----:B------:R-:W-:Y:S05]  /*39e0*/  @P0 BRA `(.L_x_87) ;  /* 0x0000007000000947 */ /* 0x000fea0003800000 */
[----:B------:R-:W-:-:S13]  /*39f0*/  ISETP.GE.U32.AND P0, PT, R2, 0x3c800000, PT ;  /* 0x3c8000000200780c */ /* 0x000fda0003f06070 */
[----:B------:R-:W-:Y:S01]  /*3a00*/  @P0 SHF.R.U32.HI R0, RZ, 0x14, R5 ;  /* 0x00000014ff000819 */ /* 0x000fe20000011605 */
[----:B------:R-:W-:-:S03]  /*3a10*/  @!P0 FADD.FTZ R2, R2, 16384 ;  /* 0x4680000002028421 */ /* 0x000fc60000010000 */
[----:B------:R-:W-:-:S04]  /*3a20*/  @P0 LOP3.LUT R0, R0, 0x1, RZ, 0xc0, !PT ;  /* 0x0000000100000812 */ /* 0x000fc800078ec0ff */
[----:B------:R-:W-:-:S04]  /*3a30*/  @P0 IADD3 R0, R5, 0x407ffff, R0 ;  /* 0x0407ffff05000810 */ /* 0x000fc80007ffe000 */
[----:B------:R-:W-:Y:S02]  /*3a40*/  @P0 SHF.R.U32.HI R0, RZ, 0x14, R0 ;  /* 0x00000014ff000819 */ /* 0x000fe40000011600 */
[----:B------:R-:W-:Y:S02]  /*3a50*/  @!P0 IADD3 R0, R2, -0x46800000, RZ ;  /* 0xb980000002008810 */ /* 0x000fe40007ffe0ff */
.L_x_87:
[----:B------:R-:W-:Y:S05]  /*3a60*/  BSYNC B0 ;  /* 0x0000000000007941 */ /* 0x000fea0003800000 */
.L_x_86:
[----:B------:R-:W-:-:S05]  /*3a70*/  LOP3.LUT R3, R0, R3, RZ, 0xfc, !PT ;  /* 0x0000000300037212 */ /* 0x000fca00078efcff */
[----:B------:R0:W-:Y:S01]  /*3a80*/  STG.E.U8 [R16.64], R3 ;  /* 0x0000000310007986 */ /* 0x0001e2000c101124 */
[----:B------:R-:W-:Y:S05]  /*3a90*/  BRA `(.L_x_74) ;  /* 0x0000085000007947 */ /* 0x000fea0003800000 */
.L_x_85:
[----:B------:R-:W-:Y:S01]  /*3aa0*/  PRMT R5, RZ, 0x5410, R5 ;  /* 0x00005410ff057816 */ /* 0x000fe20000000005 */
[----:B------:R-:W-:Y:S03]  /*3ab0*/  BSSY B0, `(.L_x_88) ;  /* 0x000000f000007945 */ /* 0x000fe60003800000 */
[----:B------:R-:W-:-:S04]  /*3ac0*/  LOP3.LUT R2, R5, 0x7fffffff, RZ, 0xc0, !PT ;  /* 0x7fffffff05027812 */ /* 0x000fc800078ec0ff */
[----:B------:R-:W-:-:S13]  /*3ad0*/  ISETP.GT.U32.AND P0, PT, R2, 0x477fffff, PT ;  /* 0x477fffff0200780c */ /* 0x000fda0003f04070 */
[----:B------:R-:W-:Y:S05]  /*3ae0*/  @P0 BRA `(.L_x_89) ;  /* 0x0000008000000947 */ /* 0x000fea0003800000 */
[----:B------:R-:W-:-:S13]  /*3af0*/  ISETP.GE.U32.AND P0, PT, R2, 0x38800000, PT ;  /* 0x388000000200780c */ /* 0x000fda0003f06070 */
[----:B------:R-:W-:Y:S01]  /*3b00*/  @P0 SHF.R.U32.HI R0, RZ, 0x15, R5 ;  /* 0x00000015ff000819 */ /* 0x000fe20000011605 */
[----:B------:R-:W-:-:S03]  /*3b10*/  @!P0 FADD.FTZ R2, R2, 128 ;  /* 0x4300000002028421 */ /* 0x000fc60000010000 */
[----:B------:R-:W-:-:S04]  /*3b20*/  @P0 LOP3.LUT R0, R0, 0x1, RZ, 0xc0, !PT ;  /* 0x0000000100000812 */ /* 0x000fc800078ec0ff */
[----:B------:R-:W-:-:S04]  /*3b30*/  @P0 IADD3 R0, R5, 0x80fffff, R0 ;  /* 0x080fffff05000810 */ /* 0x000fc80007ffe000 */
[----:B------:R-:W-:Y:S02]  /*3b40*/  @P0 SHF.R.U32.HI R0, RZ, 0x15, R0 ;  /* 0x00000015ff000819 */ /* 0x000fe40000011600 */
[----:B------:R-:W-:Y:S01]  /*3b50*/  @!P0 IADD3 R0, R2, -0x43000000, RZ ;  /* 0xbd00000002008810 */ /* 0x000fe20007ffe0ff */
[----:B------:R-:W-:Y:S05]  /*3b60*/  BRA `(.L_x_90) ;  /* 0x0000003000007947 */ /* 0x000fea0003800000 */
.L_x_89:
[----:B------:R-:W-:Y:S01]  /*3b70*/  IMAD.MOV.U32 R0, RZ, RZ, 0x7f ;  /* 0x0000007fff007424 */ /* 0x000fe200078e00ff */
[----:B------:R-:W-:-:S04]  /*3b80*/  ISETP.GT.U32.AND P0, PT, R2, 0x7f800000, PT ;  /* 0x7f8000000200780c */ /* 0x000fc80003f04070 */
[----:B------:R-:W-:-:S04]  /*3b90*/  SEL R0, R0, 0x7c, P0 ;  /* 0x0000007c00007807 */ /* 0x000fc80000000000 */
.L_x_90:
[----:B------:R-:W-:Y:S05]  /*3ba0*/  BSYNC B0 ;  /* 0x0000000000007941 */ /* 0x000fea0003800000 */
.L_x_88:
[----:B------:R-:W-:-:S04]  /*3bb0*/  LOP3.LUT R2, R5, 0x80000000, RZ, 0xc0, !PT ;  /* 0x8000000005027812 */ /* 0x000fc800078ec0ff */
[----:B------:R-:W-:-:S04]  /*3bc0*/  SHF.R.U32.HI R3, RZ, 0x18, R2 ;  /* 0x00000018ff037819 */ /* 0x000fc80000011602 */
[----:B------:R-:W-:-:S05]  /*3bd0*/  LOP3.LUT R3, R0, R3, RZ, 0xfc, !PT ;  /* 0x0000000300037212 */ /* 0x000fca00078efcff */
[----:B------:R0:W-:Y:S01]  /*3be0*/  STG.E.U8 [R16.64], R3 ;  /* 0x0000000310007986 */ /* 0x0001e2000c101124 */
[----:B------:R-:W-:Y:S05]  /*3bf0*/  BRA `(.L_x_74) ;  /* 0x000006f000007947 */ /* 0x000fea0003800000 */
.L_x_84:
[----:B------:R0:W-:Y:S01]  /*3c00*/  STG.E.U16 [R16.64], R5 ;  /* 0x0000000510007986 */ /* 0x0001e2000c101524 */
[----:B------:R-:W-:Y:S05]  /*3c10*/  BRA `(.L_x_74) ;  /* 0x000006d000007947 */ /* 0x000fea0003800000 */
.L_x_81:
        /* <DEDUP_REMOVED lines=8> */
[----:B------:R-:W-:-:S06]  /*3ca0*/  PRMT R3, RZ, 0x5410, R5 ;  /* 0x00005410ff037816 */ /* 0x000fcc0000000005 */
[----:B------:R-:W0:Y:S02]  /*3cb0*/  F2I.FTZ.U32.TRUNC.NTZ R3, R3 ;  /* 0x0000000300037305 */ /* 0x000e24000021f000 */
[----:B0-----:R0:W-:Y:S01]  /*3cc0*/  STG.E.U16 [R16.64], R3 ;  /* 0x0000000310007986 */ /* 0x0011e2000c101524 */
[----:B------:R-:W-:Y:S05]  /*3cd0*/  BRA `(.L_x_74) ;  /* 0x0000061000007947 */ /* 0x000fea0003800000 */
.L_x_93:
[----:B------:R-:W-:Y:S01]  /*3ce0*/  PRMT R5, RZ, 0x5410, R5 ;  /* 0x00005410ff057816 */ /* 0x000fe20000000005 */
[----:B------:R-:W-:Y:S01]  /*3cf0*/  BSSY B0, `(.L_x_94) ;  /* 0x0000014000007945 */ /* 0x000fe20003800000 */
[----:B------:R-:W-:Y:S02]  /*3d00*/  IMAD.MOV.U32 R8, RZ, RZ, 0x80 ;  /* 0x00000080ff087424 */ /* 0x000fe400078e00ff */
[----:B------:R-:W-:-:S04]  /*3d10*/  LOP3.LUT R2, R5, 0x7fffffff, RZ, 0xc0, !PT ;  /* 0x7fffffff05027812 */ /* 0x000fc800078ec0ff */
[----:B------:R-:W-:-:S13]  /*3d20*/  ISETP.GT.U32.AND P0, PT, R2, 0x437fffff, PT ;  /* 0x437fffff0200780c */ /* 0x000fda0003f04070 */
[----:B------:R-:W-:Y:S05]  /*3d30*/  @P0 BRA `(.L_x_95) ;  /* 0x000000f000000947 */ /* 0x000fea0003800000 */
[----:B------:R-:W-:-:S13]  /*3d40*/  ISETP.GE.U32.AND P0, PT, R2, 0x3c000000, PT ;  /* 0x3c0000000200780c */ /* 0x000fda0003f06070 */
[----:B------:R-:W-:-:S04]  /*3d50*/  @P0 SHF.R.U32.HI R0, RZ, 0x14, R5 ;  /* 0x00000014ff000819 */ /* 0x000fc80000011605 */
[----:B------:R-:W-:-:S04]  /*3d60*/  @P0 LOP3.LUT R0, R0, 0x1, RZ, 0xc0, !PT ;  /* 0x0000000100000812 */ /* 0x000fc800078ec0ff */
[----:B------:R-:W-:-:S04]  /*3d70*/  @P0 IADD3 R0, R5, 0x487ffff, R0 ;  /* 0x0487ffff05000810 */ /* 0x000fc80007ffe000 */
[----:B------:R-:W-:-:S04]  /*3d80*/  @P0 SHF.R.U32.HI R0, RZ, 0x14, R0 ;  /* 0x00000014ff000819 */ /* 0x000fc80000011600 */
[----:B------:R-:W-:Y:S01]  /*3d90*/  @P0 LOP3.LUT R0, R0, 0xff, RZ, 0xc0, !PT ;  /* 0x000000ff00000812 */ /* 0x000fe200078ec0ff */
[----:B------:R-:W-:Y:S05]  /*3da0*/  @P0 BRA `(.L_x_96) ;  /* 0x0000004000000947 */ /* 0x000fea0003800000 */
[----:B------:R-:W-:Y:S01]  /*3db0*/  FADD.FTZ R0, R2, 8192 ;  /* 0x4600000002007421 */ /* 0x000fe20000010000 */
[----:B------:R-:W-:-:S04]  /*3dc0*/  PRMT R8, RZ, 0x7610, R8 ;  /* 0x00007610ff087816 */ /* 0x000fc80000000008 */
[----:B------:R-:W-:-:S13]  /*3dd0*/  LOP3.LUT P0, R0, R0, 0xff, RZ, 0xc0, !PT ;  /* 0x000000ff00007812 */ /* 0x000fda000780c0ff */
[----:B------:R-:W-:Y:S05]  /*3de0*/  @!P0 BRA `(.L_x_95) ;  /* 0x0000004000008947 */ /* 0x000fea0003800000 */
.L_x_96:
[----:B------:R-:W-:-:S04]  /*3df0*/  LOP3.LUT R2, R5, 0x80000000, RZ, 0xc0, !PT ;  /* 0x8000000005027812 */ /* 0x000fc800078ec0ff */
[----:B------:R-:W-:-:S04]  /*3e00*/  SHF.R.U32.HI R3, RZ, 0x18, R2 ;  /* 0x00000018ff037819 */ /* 0x000fc80000011602 */
[----:B------:R-:W-:-:S04]  /*3e10*/  LOP3.LUT R0, R0, R3, RZ, 0xfc, !PT ;  /* 0x0000000300007212 */ /* 0x000fc800078efcff */
[----:B------:R-:W-:Y:S02]  /*3e20*/  PRMT R8, R0, 0x7610, R8 ;  /* 0x0000761000087816 */ /* 0x000fe40000000008 */
.L_x_95:
[----:B------:R-:W-:Y:S05]  /*3e30*/  BSYNC B0 ;  /* 0x0000000000007941 */ /* 0x000fea0003800000 */
.L_x_94:
[----:B------:R0:W-:Y:S01]  /*3e40*/  STG.E.U8 [R16.64], R8 ;  /* 0x0000000810007986 */ /* 0x0001e2000c101124 */
[----:B------:R-:W-:Y:S05]  /*3e50*/  BRA `(.L_x_74) ;  /* 0x0000049000007947 */ /* 0x000fea0003800000 */
.L_x_92:
        /* <DEDUP_REMOVED lines=17> */
.L_x_99:
[----:B------:R-:W-:-:S04]  /*3f70*/  LOP3.LUT R2, R5, 0x80000000, RZ, 0xc0, !PT ;  /* 0x8000000005027812 */ /* 0x000fc800078ec0ff */
[----:B------:R-:W-:-:S04]  /*3f80*/  SHF.R.U32.HI R3, RZ, 0x18, R2 ;  /* 0x00000018ff037819 */ /* 0x000fc80000011602 */
[----:B------:R-:W-:-:S04]  /*3f90*/  LOP3.LUT R0, R0, R3, RZ, 0xfc, !PT ;  /* 0x0000000300007212 */ /* 0x000fc800078efcff */
[----:B------:R-:W-:Y:S02]  /*3fa0*/  PRMT R8, R0, 0x7610, R8 ;  /* 0x0000761000087816 */ /* 0x000fe40000000008 */
.L_x_98:
[----:B------:R-:W-:Y:S05]  /*3fb0*/  BSYNC B0 ;  /* 0x0000000000007941 */ /* 0x000fea0003800000 */
.L_x_97:
[----:B------:R0:W-:Y:S01]  /*3fc0*/  STG.E.U8 [R16.64], R8 ;  /* 0x0000000810007986 */ /* 0x0001e2000c101124 */
[----:B------:R-:W-:Y:S05]  /*3fd0*/  BRA `(.L_x_74) ;  /* 0x0000031000007947 */ /* 0x000fea0003800000 */
.L_x_91:
[----:B------:R-:W-:-:S13]  /*3fe0*/  ISETP.NE.AND P0, PT, R0, 0x1c, PT ;  /* 0x0000001c0000780c */ /* 0x000fda0003f05270 */
[----:B------:R-:W-:Y:S05]  /*3ff0*/  @!P0 BRA `(.L_x_100) ;  /* 0x000002c000008947 */ /* 0x000fea0003800000 */
[----:B------:R-:W-:-:S13]  /*4000*/  ISETP.NE.AND P0, PT, R0, 0x1d, PT ;  /* 0x0000001d0000780c */ /* 0x000fda0003f05270 */
[----:B------:R-:W-:Y:S05]  /*4010*/  @!P0 BRA `(.L_x_101) ;  /* 0x0000026000008947 */ /* 0x000fea0003800000 */
[----:B------:R-:W-:-:S13]  /*4020*/  ISETP.NE.AND P0, PT, R0, 0x2c, PT ;  /* 0x0000002c0000780c */ /* 0x000fda0003f05270 */
[----:B------:R-:W-:Y:S05]  /*4030*/  @P0 BRA `(.L_x_73) ;  /* 0x0000010000000947 */ /* 0x000fea0003800000 */
[----:B------:R-:W-:Y:S01]  /*4040*/  PRMT R5, RZ, 0x5410, R5 ;  /* 0x00005410ff057816 */ /* 0x000fe20000000005 */
[----:B------:R-:W-:Y:S01]  /*4050*/  IMAD.MOV.U32 R3, RZ, RZ, 0xff ;  /* 0x000000ffff037424 */ /* 0x000fe200078e00ff */
[----:B------:R-:W-:Y:S02]  /*4060*/  PLOP3.LUT P0, PT, PT, PT, PT, 0x80, 0x0 ;  /* 0x000000000000781c */ /* 0x000fe40003f0f070 */
[----:B------:R-:W-:-:S04]  /*4070*/  SHF.R.U32.HI R4, RZ, 0x17, R5 ;  /* 0x00000017ff047819 */ /* 0x000fc80000011605 */
[----:B------:R-:W-:-:S04]  /*4080*/  LOP3.LUT R2, R4, 0xff, RZ, 0xc0, !PT ;  /* 0x000000ff04027812 */ /* 0x000fc800078ec0ff */
[----:B------:R-:W-:-:S13]  /*4090*/  ISETP.NE.AND P2, PT, R2, 0xff, PT ;  /* 0x000000ff0200780c */ /* 0x000fda0003f45270 */
[--C-:B------:R-:W-:Y:S02]  /*40a0*/  @P2 SHF.R.U32.HI R0, RZ, 0x16, R5.reuse ;  /* 0x00000016ff002819 */ /* 0x100fe40000011605 */
[----:B------:R-:W-:Y:S02]  /*40b0*/  @P2 LOP3.LUT P1, RZ, R2, 0x3fffff, R5, 0xf8, !PT ;  /* 0x003fffff02ff2812 */ /* 0x000fe4000782f805 */
[----:B------:R-:W-:-:S04]  /*40c0*/  @P2 LOP3.LUT R0, R0, 0x1, RZ, 0xc0, !PT ;  /* 0x0000000100002812 */ /* 0x000fc800078ec0ff */
[----:B------:R-:W-:Y:S02]  /*40d0*/  @P2 ISETP.EQ.U32.AND P1, PT, R0, 0x1, P1 ;  /* 0x000000010000280c */ /* 0x000fe40000f22070 */
[----:B------:R-:W-:Y:S02]  /*40e0*/  @P2 IADD3 R0, R4, 0x1, RZ ;  /* 0x0000000104002810 */ /* 0x000fe40007ffe0ff */
[----:B------:R-:W-:-:S13]  /*40f0*/  @P2 PLOP3.LUT P0, PT, P1, PT, PT, 0x80, 0x0 ;  /* 0x000000000000281c */ /* 0x000fda0000f0f070 */
[----:B------:R-:W-:-:S04]  /*4100*/  @!P0 IMAD.MOV R0, RZ, RZ, R4 ;  /* 0x000000ffff008224 */ /* 0x000fc800078e0204 */
[----:B------:R-:W-:-:S05]  /*4110*/  @P2 IMAD.MOV.U32 R3, RZ, RZ, R0 ;  /* 0x000000ffff032224 */ /* 0x000fca00078e0000 */
[----:B------:R0:W-:Y:S01]  /*4120*/  STG.E.U8 [R16.64], R3 ;  /* 0x0000000310007986 */ /* 0x0001e2000c101124 */
[----:B------:R-:W-:Y:S05]  /*4130*/  BRA `(.L_x_74) ;  /* 0x000001b000007947 */ /* 0x000fea0003800000 */
.L_x_73:
        /* <DEDUP_REMOVED lines=19> */
[----:B------:R-:W-:Y:S05]  /*4270*/  BRA `(.L_x_74) ;  /* 0x0000007000007947 */ /* 0x000fea0003800000 */
.L_x_101:
[----:B------:R-:W-:-:S06]  /*4280*/  PRMT R2, RZ, 0x5410, R5 ;  /* 0x00005410ff027816 */ /* 0x000fcc0000000005 */
[----:B------:R-:W0:Y:S02]  /*4290*/  F2I.U64.TRUNC R2, R2 ;  /* 0x0000000200027311 */ /* 0x000e24000020d800 */
[----:B0-----:R0:W-:Y:S01]  /*42a0*/  STG.E.64 [R16.64], R2 ;  /* 0x0000000210007986 */ /* 0x0011e2000c101b24 */
[----:B------:R-:W-:Y:S05]  /*42b0*/  BRA `(.L_x_74) ;  /* 0x0000003000007947 */ /* 0x000fea0003800000 */
.L_x_100:
[----:B------:R-:W-:-:S06]  /*42c0*/  PRMT R5, RZ, 0x5410, R5 ;  /* 0x00005410ff057816 */ /* 0x000fcc0000000005 */
[----:B------:R-:W0:Y:S02]  /*42d0*/  F2I.FTZ.U32.TRUNC.NTZ R5, R5 ;  /* 0x0000000500057305 */ /* 0x000e24000021f000 */
[----:B0-----:R0:W-:Y:S02]  /*42e0*/  STG.E [R16.64], R5 ;  /* 0x0000000510007986 */ /* 0x0011e4000c101924 */
.L_x_74:
[----:B------:R-:W-:-:S05]  /*42f0*/  IMAD R18, R19, 0x200, R18 ;  /* 0x0000020013127824 */ /* 0x000fca00078e0212 */
[----:B------:R-:W-:Y:S02]  /*4300*/  IADD3 R23, R18, 0x80, RZ ;  /* 0x0000008012177810 */ /* 0x000fe40007ffe0ff */
.L_x_1:
[----:B------:R-:W-:Y:S05]  /*4310*/  BSYNC B6 ;  /* 0x0000000000067941 */ /* 0x000fea0003800000 */
.L_x_0:
[----:B------:R-:W-:Y:S01]  /*4320*/  ISETP.GE.AND P0, PT, R23, c[0x0][0x160], PT ;  /* 0x0000580017007a0c */ /* 0x000fe20003f06270 */
[----:B------:R-:W-:-:S12]  /*4330*/  BSSY B6, `(.L_x_102) ;  /* 0x0000854000067945 */ /* 0x000fd80003800000 */
[----:B------:R-:W-:Y:S05]  /*4340*/  @P0 BRA `(.L_x_103) ;  /* 0x0000852000000947 */ /* 0x000fea0003800000 */
[----:B------:R-:W-:Y:S01]  /*4350*/  ISETP.NE.AND P0, PT, RZ, c[0x0][0x168], PT ;  /* 0x00005a00ff007a0c */ /* 0x000fe20003f05270 */
[----:B------:R-:W-:Y:S02]  /*4360*/  IMAD.MOV.U32 R18, RZ, RZ, RZ ;  /* 0x000000ffff127224 */ /* 0x000fe400078e00ff */
[----:B0-----:R-:W-:Y:S02]  /*4370*/  IMAD.MOV.U32 R0, RZ, RZ, RZ ;  /* 0x000000ffff007224 */ /* 0x001fe400078e00ff */
[----:B------:R-:W-:-:S08]  /*4380*/  IMAD.MOV.U32 R16, RZ, RZ, RZ ;  /* 0x000000ffff107224 */ /* 0x000fd000078e00ff */
[----:B------:R-:W-:Y:S05]  /*4390*/  @!P0 BRA `(.L_x_104) ;  /* 0x00000fa000008947 */ /* 0x000fea0003800000 */
[----:B------:R-:W-:Y:S02]  /*43a0*/  IMAD.MOV.U32 R22, RZ, RZ, RZ ;  /* 0x000000ffff167224 */ /* 0x000fe400078e00ff */
[----:B------:R-:W-:Y:S02]  /*43b0*/  IMAD.MOV.U32 R0, RZ, RZ, 0x1 ;  /* 0x00000001ff007424 */ /* 0x000fe400078e00ff */
[----:B------:R-:W-:-:S03]  /*43c0*/  IMAD.HI.U32 R2, R23, c[0x0][0x170], R22 ;  /* 0x00005c0017027a27 */ /* 0x000fc600078e0016 */
[----:B------:R-:W-:Y:S02]  /*43d0*/  ISETP.NE.AND P0, PT, R0, c[0x0][0x168], PT ;  /* 0x00005a0000007a0c */ /* 0x000fe40003f05270 */
[----:B------:R-:W-:-:S05]  /*43e0*/  SHF.R.U32.HI R3, RZ, c[0x0][0x174], R2 ;  /* 0x00005d00ff037a19 */ /* 0x000fca0000011602 */
[----:B------:R-:W-:-:S04]  /*43f0*/  IMAD.MOV R18, RZ, RZ, -R3 ;  /* 0x000000ffff127224 */ /* 0x000fc800078e0a03 */
[----:B------:R-:W-:-:S04]  /*4400*/  IMAD R18, R18, c[0x0][0x16c], R23 ;  /* 0x00005b0012127a24 */ /* 0x000fc800078e0217 */
[C---:B------:R-:W-:Y:S02]  /*4410*/  IMAD R16, R18.reuse, c[0x0][0x298], RZ ;  /* 0x0000a60012107a24 */ /* 0x040fe400078e02ff */
[C---:B------:R-:W-:Y:S02]  /*4420*/  IMAD R0, R18.reuse, c[0x0][0x29c], RZ ;  /* 0x0000a70012007a24 */ /* 0x040fe400078e02ff */
[----:B------:R-:W-:Y:S01]  /*4430*/  IMAD R18, R18, c[0x0][0x2a0], RZ ;  /* 0x0000a80012127a24 */ /* 0x000fe200078e02ff */
        /* <DEDUP_REMOVED lines=240> */
.L_x_104:
        /* <DEDUP_REMOVED lines=21> */
.L_x_108:
[----:B------:R-:W2:Y:S02]  /*5490*/  LDG.E.U8 R2, [R2.64] ;  /* 0x0000002402027981 */ /* 0x000ea4000c1e1100 */
[----:B--2---:R-:W0:Y:S02]  /*54a0*/  I2F.U16 R0, R2 ;  /* 0x0000000200007306 */ /* 0x004e240000101000 */
[----:B0-----:R-:W-:-:S04]  /*54b0*/  F2FP.BF16.PACK_AB R0, RZ, R0 ;  /* 0x00000000ff00723e */ /* 0x001fc800000010ff */
[----:B------:R-:W-:Y:S01]  /*54c0*/  PRMT R19, R0, 0x7610, R19 ;  /* 0x0000761000137816 */ /* 0x000fe20000000013 */
[----:B------:R-:W-:Y:S05]  /*54d0*/  BRA `(.L_x_110) ;  /* 0x00000f0000007947 */ /* 0x000fea0003800000 */
.L_x_107:
        /* <DEDUP_REMOVED lines=11> */
.L_x_112:
[----:B------:R-:W2:Y:S02]  /*5590*/  LDG.E R2, [R2.64] ;  /* 0x0000002402027981 */ /* 0x000ea4000c1e1900 */
[----:B--2---:R-:W0:Y:S02]  /*55a0*/  I2F R0, R2 ;  /* 0x0000000200007306 */ /* 0x004e240000201400 */
[----:B0-----:R-:W-:-:S04]  /*55b0*/  F2FP.BF16.PACK_AB R0, RZ, R0 ;  /* 0x00000000ff00723e */ /* 0x001fc800000010ff */
[----:B------:R-:W-:Y:S01]  /*55c0*/  PRMT R19, R0, 0x7610, R19 ;  /* 0x0000761000137816 */ /* 0x000fe20000000013 */
[----:B------:R-:W-:Y:S05]  /*55d0*/  BRA `(.L_x_110) ;  /* 0x00000e0000007947 */ /* 0x000fea0003800000 */
.L_x_111:
[----:B------:R-:W2:Y:S02]  /*55e0*/  LDG.E.U16 R2, [R2.64] ;  /* 0x0000002402027981 */ /* 0x000ea4000c1e1500 */
[----:B--2---:R-:W0:Y:S02]  /*55f0*/  I2F.S16 R0, R2 ;  /* 0x0000000200007306 */ /* 0x004e240000101400 */
[----:B0-----:R-:W-:-:S04]  /*5600*/  F2FP.BF16.PACK_AB R0, RZ, R0 ;  /* 0x00000000ff00723e */ /* 0x001fc800000010ff */
[----:B------:R-:W-:Y:S01]  /*5610*/  PRMT R19, R0, 0x7610, R19 ;  /* 0x0000761000137816 */ /* 0x000fe20000000013 */
[----:B------:R-:W-:Y:S05]  /*5620*/  BRA `(.L_x_110) ;  /* 0x00000db000007947 */ /* 0x000fea0003800000 */
.L_x_106:
        /* <DEDUP_REMOVED lines=9> */
.L_x_114:
[----:B------:R-:W2:Y:S02]  /*56c0*/  LDG.E.U16 R0, [R2.64] ;  /* 0x0000002402007981 */ /* 0x000ea4000c1e1500 */
[----:B--2---:R-:W-:-:S05]  /*56d0*/  HADD2.F32 R0, -RZ, R0.H0_H0 ;  /* 0x20000000ff007230 */ /* 0x004fca0000004100 */
[----:B------:R-:W-:-:S04]  /*56e0*/  F2FP.BF16.PACK_AB R0, RZ, R0 ;  /* 0x00000000ff00723e */ /* 0x000fc800000010ff */
[----:B------:R-:W-:Y:S01]  /*56f0*/  PRMT R19, R0, 0x7610, R19 ;  /* 0x0000761000137816 */ /* 0x000fe20000000013 */
[----:B------:R-:W-:Y:S05]  /*5700*/  BRA `(.L_x_110) ;  /* 0x00000cd000007947 */ /* 0x000fea0003800000 */
.L_x_113:
        /* <DEDUP_REMOVED lines=9> */
.L_x_116:
[----:B------:R-:W2:Y:S02]  /*57a0*/  LDG.E.U16 R2, [R2.64] ;  /* 0x0000002402027981 */ /* 0x000ea4000c1e1500 */
[----:B--2---:R-:W-:-:S05]  /*57b0*/  HADD2.F32 R0, -RZ, R2.H0_H0 ;  /* 0x20000002ff007230 */ /* 0x004fca0000004100 */
[----:B------:R-:W-:-:S04]  /*57c0*/  F2FP.BF16.PACK_AB R0, RZ, R0 ;  /* 0x00000000ff00723e */ /* 0x000fc800000010ff */
[----:B------:R-:W-:Y:S01]  /*57d0*/  PRMT R19, R0, 0x7610, R19 ;  /* 0x0000761000137816 */ /* 0x000fe20000000013 */
[----:B------:R-:W-:Y:S05]  /*57e0*/  BRA `(.L_x_110) ;  /* 0x00000bf000007947 */ /* 0x000fea0003800000 */
.L_x_115:
[----:B------:R-:W2:Y:S02]  /*57f0*/  LDG.E.64 R2, [R2.64] ;  /* 0x0000002402027981 */ /* 0x000ea4000c1e1b00 */
[----:B--2---:R-:W0:Y:S01]  /*5800*/  F2F.F32.F64 R0, R2 ;  /* 0x0000000200007310 */ /* 0x004e220000301000 */
[----:B------:R-:W0:-:S14]  /*5810*/  DSETP.GEU.AND P0, PT, |R2|, c[0x2][0x0], PT ;  /* 0x008000000200762a */ /* 0x000e1c0003f0e200 */
[----:B0-----:R-:W-:-:S05]  /*5820*/  @!P0 FMUL R0, R0, 1.175494350822287508e-38 ;  /* 0x0080000000008820 */ /* 0x001fca0000400000 */
[----:B------:R-:W-:-:S04]  /*5830*/  F2FP.BF16.PACK_AB R0, RZ, R0 ;  /* 0x00000000ff00723e */ /* 0x000fc800000010ff */
[----:B------:R-:W-:Y:S01]  /*5840*/  PRMT R19, R0, 0x7610, R19 ;  /* 0x0000761000137816 */ /* 0x000fe20000000013 */
[----:B------:R-:W-:Y:S05]  /*5850*/  BRA `(.L_x_110) ;  /* 0x00000b8000007947 */ /* 0x000fea0003800000 */
.L_x_105:
        /* <DEDUP_REMOVED lines=14> */
.L_x_119:
[----:B------:R-:W2:Y:S02]  /*5940*/  LDG.E.64 R2, [R2.64] ;  /* 0x0000002402027981 */ /* 0x000ea4000c1e1b00 */
[----:B--2---:R-:W0:Y:S01]  /*5950*/  F2F.F32.F64 R0, R2 ;  /* 0x0000000200007310 */ /* 0x004e220000301000 */
[----:B------:R-:W0:-:S14]  /*5960*/  DSETP.GEU.AND P0, PT, |R2|, c[0x2][0x0], PT ;  /* 0x008000000200762a */ /* 0x000e1c0003f0e200 */
[----:B0-----:R-:W-:-:S05]  /*5970*/  @!P0 FMUL R0, R0, 1.175494350822287508e-38 ;  /* 0x0080000000008820 */ /* 0x001fca0000400000 */
[----:B------:R-:W-:-:S04]  /*5980*/  F2FP.BF16.PACK_AB R0, RZ, R0 ;  /* 0x00000000ff00723e */ /* 0x000fc800000010ff */
[----:B------:R-:W-:Y:S01]  /*5990*/  PRMT R19, R0, 0x7610, R19 ;  /* 0x0000761000137816 */ /* 0x000fe20000000013 */
[----:B------:R-:W-:Y:S05]  /*59a0*/  BRA `(.L_x_110) ;  /* 0x00000a3000007947 */ /* 0x000fea0003800000 */
.L_x_118:
        /* <DEDUP_REMOVED lines=28> */
.L_x_121:
        /* <DEDUP_REMOVED lines=15> */
.L_x_120:
[----:B------:R0:W5:Y:S01]  /*5c60*/  LDG.E.U16 R19, [R2.64] ;  /* 0x0000002402137981 */ /* 0x000162000c1e1500 */
[----:B------:R-:W-:Y:S05]  /*5c70*/  BRA `(.L_x_110) ;  /* 0x0000076000007947 */ /* 0x000fea0003800000 */
.L_x_117:
        /* <DEDUP_REMOVED lines=12> */
.L_x_124:
        /* <DEDUP_REMOVED lines=21> */
.L_x_128:
[----:B------:R-:W-:Y:S05]  /*5e90*/  BSYNC B1 ;  /* 0x0000000000017941 */ /* 0x000fea0003800000 */
.L_x_127:
[----:B------:R-:W-:Y:S01]  /*5ea0*/  LEA R3, R0, 0x3b800000, 0x17 ;  /* 0x3b80000000037811 */ /* 0x000fe200078eb8ff */
[----:B------:R-:W-:-:S05]  /*5eb0*/  IMAD.SHL.U32 R0, R2, 0x100000, RZ ;  /* 0x0010000002007824 */ /* 0x000fca00078e00ff */
[----:B------:R-:W-:Y:S02]  /*5ec0*/  LOP3.LUT R0, R3, R0, R4, 0xfe, !PT ;  /* 0x0000000003007212 */ /* 0x000fe400078efe04 */
.L_x_126:
[----:B------:R-:W-:Y:S05]  /*5ed0*/  BSYNC B0 ;  /* 0x0000000000007941 */ /* 0x000fea0003800000 */
.L_x_125:
[----:B------:R-:W-:-:S04]  /*5ee0*/  F2FP.BF16.PACK_AB R0, RZ, R0 ;  /* 0x00000000ff00723e */ /* 0x000fc800000010ff */
[----:B------:R-:W-:Y:S01]  /*5ef0*/  PRMT R19, R0, 0x7610, R19 ;  /* 0x0000761000137816 */ /* 0x000fe20000000013 */
[----:B------:R-:W-:Y:S05]  /*5f00*/  BRA `(.L_x_110) ;  /* 0x000004d000007947 */ /* 0x000fea0003800000 */
.L_x_123:
        /* <DEDUP_REMOVED lines=21> */
.L_x_132:
[----:B------:R-:W-:Y:S05]  /*6060*/  BSYNC B1 ;  /* 0x0000000000017941 */ /* 0x000fea0003800000 */
.L_x_131:
[----:B------:R-:W-:Y:S01]  /*6070*/  LEA R3, R0, 0x37800000, 0x17 ;  /* 0x3780000000037811 */ /* 0x000fe200078eb8ff */
[----:B------:R-:W-:-:S05]  /*6080*/  IMAD.SHL.U32 R0, R2, 0x200000, RZ ;  /* 0x0020000002007824 */ /* 0x000fca00078e00ff */
[----:B------:R-:W-:Y:S02]  /*6090*/  LOP3.LUT R0, R3, R0, R4, 0xfe, !PT ;  /* 0x0000000003007212 */ /* 0x000fe400078efe04 */
.L_x_130:
[----:B------:R-:W-:Y:S05]  /*60a0*/  BSYNC B0 ;  /* 0x0000000000007941 */ /* 0x000fea0003800000 */
.L_x_129:
[----:B------:R-:W-:-:S04]  /*60b0*/  F2FP.BF16.PACK_AB R0, RZ, R0 ;  /* 0x00000000ff00723e */ /* 0x000fc800000010ff */
[----:B------:R-:W-:Y:S01]  /*60c0*/  PRMT R19, R0, 0x7610, R19 ;  /* 0x0000761000137816 */ /* 0x000fe20000000013 */
[----:B------:R-:W-:Y:S05]  /*60d0*/  BRA `(.L_x_110) ;  /* 0x0000030000007947 */ /* 0x000fea0003800000 */
.L_x_122:
        /* <DEDUP_REMOVED lines=14> */
.L_x_136:
[----:B------:R-:W-:Y:S05]  /*61c0*/  BSYNC B0 ;  /* 0x0000000000007941 */ /* 0x000fea0003800000 */
.L_x_135:
[----:B------:R-:W-:-:S04]  /*61d0*/  F2FP.BF16.PACK_AB R0, RZ, R0 ;  /* 0x00000000ff00723e */ /* 0x000fc800000010ff */
[----:B------:R-:W-:Y:S01]  /*61e0*/  PRMT R19, R0, 0x7610, R19 ;  /* 0x0000761000137816 */ /* 0x000fe20000000013 */
[----:B------:R-:W-:Y:S05]  /*61f0*/  BRA `(.L_x_110) ;  /* 0x000001e000007947 */ /* 0x000fea0003800000 */
.L_x_109:
        /* <DEDUP_REMOVED lines=21> */
.L_x_134:
[----:B------:R-:W2:Y:S02]  /*6350*/  LDG.E.64 R2, [R2.64] ;  /* 0x0000002402027981 */ /* 0x000ea4000c1e1b00 */
[----:B--2---:R-:W0:Y:S02]  /*6360*/  I2F.U64 R0, R2 ;  /* 0x0000000200007312 */ /* 0x004e240000301000 */
[----:B0-----:R-:W-:-:S04]  /*6370*/  F2FP.BF16.PACK_AB R0, RZ, R0 ;  /* 0x00000000ff00723e */ /* 0x001fc800000010ff */
[----:B------:R-:W-:Y:S01]  /*6380*/  PRMT R19, R0, 0x7610, R19 ;  /* 0x0000761000137816 */ /* 0x000fe20000000013 */
[----:B------:R-:W-:Y:S05]  /*6390*/  BRA `(.L_x_110) ;  /* 0x0000004000007947 */ /* 0x000fea0003800000 */
.L_x_133:
[----:B------:R-:W2:Y:S02]  /*63a0*/  LDG.E R2, [R2.64] ;  /* 0x0000002402027981 */ /* 0x000ea4000c1e1900 */
[----:B--2---:R-:W0:Y:S02]  /*63b0*/  I2F.U32 R0, R2 ;  /* 0x0000000200007306 */ /* 0x004e240000201000 */
[----:B0-----:R-:W-:-:S04]  /*63c0*/  F2FP.BF16.PACK_AB R0, RZ, R0 ;  /* 0x00000000ff00723e */ /* 0x001fc800000010ff */
[----:B------:R-:W-:Y:S02]  /*63d0*/  PRMT R19, R0, 0x7610, R19 ;  /* 0x0000761000137816 */ /* 0x000fe40000000013 */
.L_x_110:
        /* <DEDUP_REMOVED lines=18> */
.L_x_140:
[----:B------:R-:W2:Y:S02]  /*6500*/  LDG.E.U8 R2, [R2.64] ;  /* 0x0000002402027981 */ /* 0x000ea4000c1e1100 */
[----:B--2---:R-:W0:Y:S02]  /*6510*/  I2F.U16 R0, R2 ;  /* 0x0000000200007306 */ /* 0x004e240000101000 */
[----:B0-----:R-:W-:Y:S01]  /*6520*/  F2FP.BF16.PACK_AB R0, RZ, R0 ;  /* 0x00000000ff00723e */ /* 0x001fe200000010ff */
[----:B------:R-:W-:Y:S05]  /*6530*/  BRA `(.L_x_142) ;  /* 0x00000e3000007947 */ /* 0x000fea0003800000 */
.L_x_139:
        /* <DEDUP_REMOVED lines=10> */
.L_x_144:
[----:B------:R-:W2:Y:S02]  /*65e0*/  LDG.E R2, [R2.64] ;  /* 0x0000002402027981 */ /* 0x000ea4000c1e1900 */
[----:B--2---:R-:W0:Y:S02]  /*65f0*/  I2F R0, R2 ;  /* 0x0000000200007306 */ /* 0x004e240000201400 */
[----:B0-----:R-:W-:Y:S01]  /*6600*/  F2FP.BF16.PACK_AB R0, RZ, R0 ;  /* 0x00000000ff00723e */ /* 0x001fe200000010ff */
[----:B------:R-:W-:Y:S05]  /*6610*/  BRA `(.L_x_142) ;  /* 0x00000d5000007947 */ /* 0x000fea0003800000 */
.L_x_143:
[----:B------:R-:W2:Y:S02]  /*6620*/  LDG.E.U16 R2, [R2.64] ;  /* 0x0000002402027981 */ /* 0x000ea4000c1e1500 */
[----:B--2---:R-:W0:Y:S02]  /*6630*/  I2F.S16 R0, R2 ;  /* 0x0000000200007306 */ /* 0x004e240000101400 */
[----:B0-----:R-:W-:Y:S01]  /*6640*/  F2FP.BF16.PACK_AB R0, RZ, R0 ;  /* 0x00000000ff00723e */ /* 0x001fe200000010ff */
[----:B------:R-:W-:Y:S05]  /*6650*/  BRA `(.L_x_142) ;  /* 0x00000d1000007947 */ /* 0x000fea0003800000 */
.L_x_138:
        /* <DEDUP_REMOVED lines=9> */
.L_x_146:
[----:B------:R-:W2:Y:S02]  /*66f0*/  LDG.E.U16 R0, [R2.64] ;  /* 0x0000002402007981 */ /* 0x000ea4000c1e1500 */
[----:B--2---:R-:W-:-:S05]  /*6700*/  HADD2.F32 R0, -RZ, R0.H0_H0 ;  /* 0x20000000ff007230 */ /* 0x004fca0000004100 */
[----:B------:R-:W-:Y:S01]  /*6710*/  F2FP.BF16.PACK_AB R0, RZ, R0 ;  /* 0x00000000ff00723e */ /* 0x000fe200000010ff */
[----:B------:R-:W-:Y:S05]  /*6720*/  BRA `(.L_x_142) ;  /* 0x00000c4000007947 */ /* 0x000fea0003800000 */
.L_x_145:
        /* <DEDUP_REMOVED lines=9> */
.L_x_148:
[----:B------:R-:W2:Y:S02]  /*67c0*/  LDG.E.U16 R2, [R2.64] ;  /* 0x0000002402027981 */ /* 0x000ea4000c1e1500 */
[----:B--2---:R-:W-:-:S05]  /*67d0*/  HADD2.F32 R0, -RZ, R2.H0_H0 ;  /* 0x20000002ff007230 */ /* 0x004fca0000004100 */
[----:B------:R-:W-:Y:S01]  /*67e0*/  F2FP.BF16.PACK_AB R0, RZ, R0 ;  /* 0x00000000ff00723e */ /* 0x000fe200000010ff */
[----:B------:R-:W-:Y:S05]  /*67f0*/  BRA `(.L_x_142) ;  /* 0x00000b7000007947 */ /* 0x000fea0003800000 */
.L_x_147:
[----:B------:R-:W2:Y:S02]  /*6800*/  LDG.E.64 R2, [R2.64] ;  /* 0x0000002402027981 */ /* 0x000ea4000c1e1b00 */
[----:B--2---:R-:W0:Y:S01]  /*6810*/  F2F.F32.F64 R0, R2 ;  /* 0x0000000200007310 */ /* 0x004e220000301000 */
[----:B------:R-:W0:-:S14]  /*6820*/  DSETP.GEU.AND P0, PT, |R2|, c[0x2][0x0], PT ;  /* 0x008000000200762a */ /* 0x000e1c0003f0e200 */
[----:B0-----:R-:W-:-:S05]  /*6830*/  @!P0 FMUL R0, R0, 1.175494350822287508e-38 ;  /* 0x0080000000008820 */ /* 0x001fca0000400000 */
[----:B------:R-:W-:Y:S01]  /*6840*/  F2FP.BF16.PACK_AB R0, RZ, R0 ;  /* 0x00000000ff00723e */ /* 0x000fe200000010ff */
[----:B------:R-:W-:Y:S05]  /*6850*/  BRA `(.L_x_142) ;  /* 0x00000b1000007947 */ /* 0x000fea0003800000 */
.L_x_137:
        /* <DEDUP_REMOVED lines=13> */
.L_x_151:
[----:B------:R-:W2:Y:S02]  /*6930*/  LDG.E.64 R2, [R2.64] ;  /* 0x0000002402027981 */ /* 0x000ea4000c1e1b00 */
[----:B--2---:R-:W0:Y:S01]  /*6940*/  F2F.F32.F64 R0, R2 ;  /* 0x0000000200007310 */ /* 0x004e220000301000 */
[----:B------:R-:W0:-:S14]  /*6950*/  DSETP.GEU.AND P0, PT, |R2|, c[0x2][0x0], PT ;  /* 0x008000000200762a */ /* 0x000e1c0003f0e200 */
[----:B0-----:R-:W-:-:S05]  /*6960*/  @!P0 FMUL R0, R0, 1.175494350822287508e-38 ;  /* 0x0080000000008820 */ /* 0x001fca0000400000 */
[----:B------:R-:W-:Y:S01]  /*6970*/  F2FP.BF16.PACK_AB R0, RZ, R0 ;  /* 0x00000000ff00723e */ /* 0x000fe200000010ff */
[----:B------:R-:W-:Y:S05]  /*6980*/  BRA `(.L_x_142) ;  /* 0x000009e000007947 */ /* 0x000fea0003800000 */
.L_x_150:
        /* <DEDUP_REMOVED lines=28> */
.L_x_153:
        /* <DEDUP_REMOVED lines=15> */
.L_x_152:
[----:B------:R0:W5:Y:S01]  /*6c40*/  LDG.E.U16 R0, [R2.64] ;  /* 0x0000002402007981 */ /* 0x000162000c1e1500 */
[----:B------:R-:W-:Y:S05]  /*6c50*/  BRA `(.L_x_142) ;  /* 0x0000071000007947 */ /* 0x000fea0003800000 */
.L_x_149:
        /* <DEDUP_REMOVED lines=12> */
.L_x_156:
        /* <DEDUP_REMOVED lines=21> */
.L_x_160:
[----:B------:R-:W-:Y:S05]  /*6e70*/  BSYNC B1 ;  /* 0x0000000000017941 */ /* 0x000fea0003800000 */
.L_x_159:
[----:B------:R-:W-:Y:S01]  /*6e80*/  LEA R3, R0, 0x3b800000, 0x17 ;  /* 0x3b80000000037811 */ /* 0x000fe200078eb8ff */
[----:B------:R-:W-:-:S05]  /*6e90*/  IMAD.SHL.U32 R0, R2, 0x100000, RZ ;  /* 0x0010000002007824 */ /* 0x000fca00078e00ff */
[----:B------:R-:W-:Y:S02]  /*6ea0*/  LOP3.LUT R0, R3, R0, R4, 0xfe, !PT ;  /* 0x0000000003007212 */ /* 0x000fe400078efe04 */
.L_x_158:
[----:B------:R-:W-:Y:S05]  /*6eb0*/  BSYNC B0 ;  /* 0x0000000000007941 */ /* 0x000fea0003800000 */
.L_x_157:
[----:B------:R-:W-:Y:S01]  /*6ec0*/  F2FP.BF16.PACK_AB R0, RZ, R0 ;  /* 0x00000000ff00723e */ /* 0x000fe200000010ff */
[----:B------:R-:W-:Y:S05]  /*6ed0*/  BRA `(.L_x_142) ;  /* 0x0000049000007947 */ /* 0x000fea0003800000 */
.L_x_155:
        /* <DEDUP_REMOVED lines=21> */
.L_x_164:
[----:B------:R-:W-:Y:S05]  /*7030*/  BSYNC B1 ;  /* 0x0000000000017941 */ /* 0x000fea0003800000 */
.L_x_163:
[----:B------:R-:W-:Y:S01]  /*7040*/  LEA R3, R0, 0x37800000, 0x17 ;  /* 0x3780000000037811 */ /* 0x000fe200078eb8ff */
[----:B------:R-:W-:-:S05]  /*7050*/  IMAD.SHL.U32 R0, R2, 0x200000, RZ ;  /* 0x0020000002007824 */ /* 0x000fca00078e00ff */
[----:B------:R-:W-:Y:S02]  /*7060*/  LOP3.LUT R0, R3, R0, R4, 0xfe, !PT ;  /* 0x0000000003007212 */ /* 0x000fe400078efe04 */
.L_x_162:
[----:B------:R-:W-:Y:S05]  /*7070*/  BSYNC B0 ;  /* 0x0000000000007941 */ /* 0x000fea0003800000 */
.L_x_161:
[----:B------:R-:W-:Y:S01]  /*7080*/  F2FP.BF16.PACK_AB R0, RZ, R0 ;  /* 0x00000000ff00723e */ /* 0x000fe200000010ff */
[----:B------:R-:W-:Y:S05]  /*7090*/  BRA `(.L_x_142) ;  /* 0x000002d000007947 */ /* 0x000fea0003800000 */
.L_x_154:
        /* <DEDUP_REMOVED lines=14> */
.L_x_168:
[----:B------:R-:W-:Y:S05]  /*7180*/  BSYNC B0 ;  /* 0x0000000000007941 */ /* 0x000fea0003800000 */
.L_x_167:
[----:B------:R-:W-:Y:S01]  /*7190*/  F2FP.BF16.PACK_AB R0, RZ, R0 ;  /* 0x00000000ff00723e */ /* 0x000fe200000010ff */
[----:B------:R-:W-:Y:S05]  /*71a0*/  BRA `(.L_x_142) ;  /* 0x000001c000007947 */ /* 0x000fea0003800000 */
.L_x_141:
        /* <DEDUP_REMOVED lines=21> */
.L_x_166:
[----:B------:R-:W2:Y:S02]  /*7300*/  LDG.E.64 R2, [R2.64] ;  /* 0x0000002402027981 */ /* 0x000ea4000c1e1b00 */
[----:B--2---:R-:W0:Y:S02]  /*7310*/  I2F.U64 R0, R2 ;  /* 0x0000000200007312 */ /* 0x004e240000301000 */
[----:B0-----:R-:W-:Y:S01]  /*7320*/  F2FP.BF16.PACK_AB R0, RZ, R0 ;  /* 0x00000000ff00723e */ /* 0x001fe200000010ff */
[----:B------:R-:W-:Y:S05]  /*7330*/  BRA `(.L_x_142) ;  /* 0x0000003000007947 */ /* 0x000fea0003800000 */
.L_x_165:
[----:B------:R-:W2:Y:S02]  /*7340*/  LDG.E R2, [R2.64] ;  /* 0x0000002402027981 */ /* 0x000ea4000c1e1900 */
[----:B--2---:R-:W0:Y:S02]  /*7350*/  I2F.U32 R0, R2 ;  /* 0x0000000200007306 */ /* 0x004e240000201000 */
[----:B0-----:R-:W-:-:S06]  /*7360*/  F2FP.BF16.PACK_AB R0, RZ, R0 ;  /* 0x00000000ff00723e */ /* 0x001fcc00000010ff */
.L_x_142:
[----:B-----5:R-:W-:Y:S01]  /*7370*/  PRMT R0, RZ, 0x5410, R0 ;  /* 0x00005410ff007816 */ /* 0x020fe20000000000 */
[----:B------:R-:W-:Y:S01]  /*7380*/  IMAD.MOV.U32 R6, RZ, RZ, 0x3e800000 ;  /* 0x3e800000ff067424 */ /* 0x000fe200078e00ff */
[----:B------:R-:W1:Y:S01]  /*7390*/  LDC.U8 R8, c[0x0][0x3e1] ;  /* 0x0000f840ff087b82 */ /* 0x000e620000000000 */
[----:B------:R-:W-:Y:S01]  /*73a0*/  IMAD.MOV.U32 R7, RZ, RZ, 0x3d39bf78 ;  /* 0x3d39bf78ff077424 */ /* 0x000fe200078e00ff */
[----:B------:R-:W-:Y:S01]  /*73b0*/  BSSY B0, `(.L_x_169) ;  /* 0x0000022000007945 */ /* 0x000fe20003800000 */
[----:B0-----:R-:W-:-:S06]  /*73c0*/  FMUL.FTZ R2, R0, 1.4426950216293334961 ;  /* 0x3fb8aa3b00027820 */ /* 0x001fcc0000410000 */
[----:B------:R-:W0:Y:S02]  /*73d0*/  MUFU.EX2 R2, R2 ;  /* 0x0000000200027308 */ /* 0x000e240000000800 */
[C---:B0-----:R-:W-:Y:S01]  /*73e0*/  FADD.FTZ.RZ R3, R2.reuse, 1 ;  /* 0x3f80000002037421 */ /* 0x041fe2000001c000 */
[----:B------:R-:W-:-:S04]  /*73f0*/  ISETP.GE.U32.AND P0, PT, R2, 0x7f800000, PT ;  /* 0x7f8000000200780c */ /* 0x000fc80003f06070 */
[----:B------:R-:W-:-:S04]  /*7400*/  IADD3 R3, R3, -0x3f400000, RZ ;  /* 0xc0c0000003037810 */ /* 0x000fc80007ffe0ff */
[----:B------:R-:W-:-:S04]  /*7410*/  LOP3.LUT R3, R3, 0xff800000, RZ, 0xc0, !PT ;  /* 0xff80000003037812 */ /* 0x000fc800078ec0ff */
[----:B------:R-:W-:Y:S01]  /*7420*/  IADD3 R5, -R3, 0x40800000, RZ ;  /* 0x4080000003057810 */ /* 0x000fe20007ffe1ff */
[----:B------:R-:W-:Y:S02]  /*7430*/  IMAD.IADD R4, R2, 0x1, -R3 ;  /* 0x0000000102047824 */ /* 0x000fe400078e0a03 */
[----:B------:R-:W-:Y:S02]  /*7440*/  I2F R3, R3 ;  /* 0x0000000300037306 */ /* 0x000fe40000201400 */
[----:B------:R-:W-:Y:S02]  /*7450*/  FFMA.FTZ R5, R5, R6, -1 ;  /* 0xbf80000005057423 */ /* 0x000fe40000010006 */
[----:B------:R-:W-:Y:S02]  /*7460*/  FMUL.FTZ R6, R0, -1.4426950216293334961 ;  /* 0xbfb8aa3b00067820 */ /* 0x000fe40000410000 */
[----:B------:R-:W-:-:S04]  /*7470*/  FADD.FTZ R4, R4, R5 ;  /* 0x0000000504047221 */ /* 0x000fc80000010000 */
[C---:B------:R-:W-:Y:S01]  /*7480*/  FFMA.FTZ R5, R4.reuse, -R7, 0.10546888411045074463 ;  /* 0x3dd8001204057423 */ /* 0x040fe20000010807 */
[----:B------:R-:W0:Y:S03]  /*7490*/  MUFU.EX2 R6, R6 ;  /* 0x0000000600067308 */ /* 0x000e260000000800 */
[----:B------:R-:W-:-:S04]  /*74a0*/  FFMA.FTZ R5, R4, R5, -0.13229703903198242188 ;  /* 0xbe0778e004057423 */ /* 0x000fc80000010005 */
[----:B------:R-:W-:-:S04]  /*74b0*/  FFMA.FTZ R5, R4, R5, 0.14491446316242218018 ;  /* 0x3e14647504057423 */ /* 0x000fc80000010005 */
[----:B------:R-:W-:-:S04]  /*74c0*/  FFMA.FTZ R5, R4, R5, -0.16641564667224884033 ;  /* 0xbe2a68dd04057423 */ /* 0x000fc80000010005 */
[----:B------:R-:W-:Y:S02]  /*74d0*/  FFMA.FTZ R5, R4, R5, 0.19988867640495300293 ;  /* 0x3e4caf9e04057423 */ /* 0x000fe40000010005 */
[----:B0-----:R-:W-:Y:S02]  /*74e0*/  FADD.FTZ R7, R6, 1 ;  /* 0x3f80000006077421 */ /* 0x001fe40000010000 */
[----:B------:R-:W-:-:S04]  /*74f0*/  FFMA.FTZ R5, R4, R5, -0.25000196695327758789 ;  /* 0xbe80004204057423 */ /* 0x000fc80000010005 */
[C---:B------:R-:W-:Y:S01]  /*7500*/  FFMA.FTZ R5, R4.reuse, R5, 0.33333510160446166992 ;  /* 0x3eaaaae604057423 */ /* 0x040fe20000010005 */
[----:B------:R-:W0:Y:S03]  /*7510*/  MUFU.RCP R7, R7 ;  /* 0x0000000700077308 */ /* 0x000e260000001000 */
[----:B------:R-:W-:-:S04]  /*7520*/  FFMA.FTZ R5, R4, R5, -0.5 ;  /* 0xbf00000004057423 */ /* 0x000fc80000010005 */
[----:B------:R-:W-:-:S04]  /*7530*/  FMUL.FTZ R5, R4, R5 ;  /* 0x0000000504057220 */ /* 0x000fc80000410000 */
[----:B------:R-:W-:Y:S02]  /*7540*/  FFMA.FTZ R5, R4, R5, R4 ;  /* 0x0000000504057223 */ /* 0x000fe40000010004 */
[----:B------:R-:W-:-:S04]  /*7550*/  FMUL.FTZ R4, R3, 1.1920928955078125e-07 ;  /* 0x3400000003047820 */ /* 0x000fc80000410000 */
[----:B------:R-:W-:Y:S01]  /*7560*/  FFMA.FTZ R4, R4, 0.69314718246459960938, R5 ;  /* 0x3f31721804047823 */ /* 0x000fe20000010005 */
[----:B------:R-:W-:Y:S05]  /*7570*/  @!P0 BRA `(.L_x_170) ;  /* 0x0000005000008947 */ /* 0x000fea0003800000 */
[C---:B01----:R-:W-:Y:S02]  /*7580*/  ISETP.GE.AND P0, PT, R2.reuse, -0x407fffff, PT ;  /* 0xbf8000010200780c */ /* 0x043fe40003f06270 */
[----:B------:R-:W-:-:S11]  /*7590*/  FSETP.NEU.FTZ.AND P1, PT, R2, RZ, PT ;  /* 0x000000ff0200720b */ /* 0x000fd60003f3d000 */
[----:B------:R-:W-:-:S04]  /*75a0*/  @P0 IMAD.MOV.U32 R3, RZ, RZ, 0x7f800000 ;  /* 0x7f800000ff030424 */ /* 0x000fc800078e00ff */
[----:B------:R-:W-:-:S05]  /*75b0*/  @P0 FFMA.FTZ R4, R2, R3, +INF ;  /* 0x7f80000002040423 */ /* 0x000fca0000010003 */
[----:B------:R-:W-:Y:S02]  /*75c0*/  FSEL R4, R4, -RZ, P1 ;  /* 0x800000ff04047208 */ /* 0x000fe40000800000 */
.L_x_170:
[----:B01----:R-:W-:Y:S05]  /*75d0*/  BSYNC B0 ;  /* 0x0000000000007941 */ /* 0x003fea0003800000 */
.L_x_169:
[----:B------:R-:W0:Y:S01]  /*75e0*/  MUFU.TANH R4, R4 ;  /* 0x0000000400047308 */ /* 0x000e220000002400 */
[----:B------:R-:W-:Y:S01]  /*75f0*/  PRMT R2, R8, 0x9910, RZ ;  /* 0x0000991008027816 */ /* 0x000fe200000000ff */
[----:B------:R-:W-:Y:S01]  /*7600*/  FMUL.FTZ R7, R0, R7 ;  /* 0x0000000700077220 */ /* 0x000fe20000410000 */
[----:B------:R-:W-:Y:S02]  /*7610*/  PRMT R0, RZ, 0x5410, R19 ;  /* 0x00005410ff007816 */ /* 0x000fe40000000013 */
        /* <DEDUP_REMOVED lines=18> */
.L_x_174:
[----:B------:R-:W-:-:S06]  /*7740*/  PRMT R3, RZ, 0x5410, R3 ;  /* 0x00005410ff037816 */ /* 0x000fcc0000000003 */
[----:B------:R-:W0:Y:S02]  /*7750*/  F2I.S64.TRUNC R2, R3 ;  /* 0x0000000300027311 */ /* 0x000e24000020d900 */
[----:B0-----:R0:W-:Y:S01]  /*7760*/  STG.E.U8 [R16.64], R2 ;  /* 0x0000000210007986 */ /* 0x0011e2000c101124 */
[----:B------:R-:W-:Y:S05]  /*7770*/  BRA `(.L_x_176) ;  /* 0x00000e4000007947 */ /* 0x000fea0003800000 */
.L_x_173:
        /* <DEDUP_REMOVED lines=10> */
.L_x_178:
[----:B------:R-:W-:-:S06]  /*7820*/  PRMT R3, RZ, 0x5410, R3 ;  /* 0x00005410ff037816 */ /* 0x000fcc0000000003 */
[----:B------:R-:W0:Y:S02]  /*7830*/  F2I.FTZ.TRUNC.NTZ R3, R3 ;  /* 0x0000000300037305 */ /* 0x000e24000021f100 */
[----:B0-----:R0:W-:Y:S01]  /*7840*/  STG.E [R16.64], R3 ;  /* 0x0000000310007986 */ /* 0x0011e2000c101924 */
[----:B------:R-:W-:Y:S05]  /*7850*/  BRA `(.L_x_176) ;  /* 0x00000d6000007947 */ /* 0x000fea0003800000 */
.L_x_177:
[----:B------:R-:W-:-:S06]  /*7860*/  PRMT R3, RZ, 0x5410, R3 ;  /* 0x00005410ff037816 */ /* 0x000fcc0000000003 */
[----:B------:R-:W0:Y:S02]  /*7870*/  F2I.FTZ.TRUNC.NTZ R3, R3 ;  /* 0x0000000300037305 */ /* 0x000e24000021f100 */
[----:B0-----:R0:W-:Y:S01]  /*7880*/  STG.E.U16 [R16.64], R3 ;  /* 0x0000000310007986 */ /* 0x0011e2000c101524 */
[----:B------:R-:W-:Y:S05]  /*7890*/  BRA `(.L_x_176) ;  /* 0x00000d2000007947 */ /* 0x000fea0003800000 */
.L_x_172:
        /* <DEDUP_REMOVED lines=9> */
.L_x_180:
[----:B------:R-:W-:-:S04]  /*7930*/  PRMT R0, RZ, 0x5410, R3 ;  /* 0x00005410ff007816 */ /* 0x000fc80000000003 */
[----:B------:R-:W-:-:S05]  /*7940*/  F2FP.PACK_AB R0, RZ, R0 ;  /* 0x00000000ff00723e */ /* 0x000fca00000000ff */
[----:B------:R0:W-:Y:S01]  /*7950*/  STG.E.U16 [R16.64], R0 ;  /* 0x0000000010007986 */ /* 0x0001e2000c101524 */
[----:B------:R-:W-:Y:S05]  /*7960*/  BRA `(.L_x_176) ;  /* 0x00000c5000007947 */ /* 0x000fea0003800000 */
.L_x_179:
        /* <DEDUP_REMOVED lines=10> */
.L_x_182:
[----:B------:R-:W-:-:S04]  /*7a10*/  PRMT R3, RZ, 0x5410, R3 ;  /* 0x00005410ff037816 */ /* 0x000fc80000000003 */
[----:B------:R-:W-:-:S04]  /*7a20*/  F2FP.PACK_AB R3, RZ, R3 ;  /* 0x00000003ff03723e */ /* 0x000fc800000000ff */
[----:B------:R-:W-:-:S05]  /*7a30*/  PRMT R3, R3, 0x5410, RZ ;  /* 0x0000541003037816 */ /* 0x000fca00000000ff */
[----:B------:R0:W-:Y:S01]  /*7a40*/  STG.E [R16.64], R3 ;  /* 0x0000000310007986 */ /* 0x0001e2000c101924 */
[----:B------:R-:W-:Y:S05]  /*7a50*/  BRA `(.L_x_176) ;  /* 0x00000b6000007947 */ /* 0x000fea0003800000 */
.L_x_181:
[----:B------:R-:W-:-:S05]  /*7a60*/  PRMT R2, RZ, 0x5410, R3 ;  /* 0x00005410ff027816 */ /* 0x000fca0000000003 */
[----:B------:R-:W-:-:S06]  /*7a70*/  FMUL.FTZ R2, R2, 1 ;  /* 0x3f80000002027820 */ /* 0x000fcc0000410000 */
[----:B------:R-:W0:Y:S02]  /*7a80*/  F2F.F64.F32 R2, R2 ;  /* 0x0000000200027310 */ /* 0x000e240000201800 */
[----:B0-----:R0:W-:Y:S01]  /*7a90*/  STG.E.64 [R16.64], R2 ;  /* 0x0000000210007986 */ /* 0x0011e2000c101b24 */
[----:B------:R-:W-:Y:S05]  /*7aa0*/  BRA `(.L_x_176) ;  /* 0x00000b1000007947 */ /* 0x000fea0003800000 */
.L_x_171:
        /* <DEDUP_REMOVED lines=13> */
.L_x_185:
[----:B------:R-:W-:Y:S01]  /*7b80*/  PRMT R3, RZ, 0x5410, R3 ;  /* 0x00005410ff037816 */ /* 0x000fe20000000003 */
[----:B------:R-:W-:-:S04]  /*7b90*/  CS2R R6, SRZ ;  /* 0x0000000000067805 */ /* 0x000fc8000001ff00 */
[----:B------:R-:W-:-:S04]  /*7ba0*/  FMUL.FTZ R3, R3, 1 ;  /* 0x3f80000003037820 */ /* 0x000fc80000410000 */
[----:B------:R-:W0:Y:S02]  /*7bb0*/  F2F.F64.F32 R4, R3 ;  /* 0x0000000300047310 */ /* 0x000e240000201800 */
[----:B0-----:R0:W-:Y:S01]  /*7bc0*/  STG.E.128 [R16.64], R4 ;  /* 0x0000000410007986 */ /* 0x0011e2000c101d24 */
[----:B------:R-:W-:Y:S05]  /*7bd0*/  BRA `(.L_x_176) ;  /* 0x000009e000007947 */ /* 0x000fea0003800000 */
.L_x_184:
        /* <DEDUP_REMOVED lines=21> */
.L_x_189:
[----:B------:R-:W-:Y:S05]  /*7d30*/  BSYNC B0 ;  /* 0x0000000000007941 */ /* 0x000fea0003800000 */
.L_x_188:
[----:B------:R-:W-:-:S05]  /*7d40*/  LOP3.LUT R3, R0, R3, RZ, 0xfc, !PT ;  /* 0x0000000300037212 */ /* 0x000fca00078efcff */
[----:B------:R0:W-:Y:S01]  /*7d50*/  STG.E.U8 [R16.64], R3 ;  /* 0x0000000310007986 */ /* 0x0001e2000c101124 */
[----:B------:R-:W-:Y:S05]  /*7d60*/  BRA `(.L_x_176) ;  /* 0x0000085000007947 */ /* 0x000fea0003800000 */
.L_x_187:
        /* <DEDUP_REMOVED lines=13> */
.L_x_191:
[----:B------:R-:W-:Y:S01]  /*7e40*/  IMAD.MOV.U32 R0, RZ, RZ, 0x7f ;  /* 0x0000007fff007424 */ /* 0x000fe200078e00ff */
[----:B------:R-:W-:-:S04]  /*7e50*/  ISETP.GT.U32.AND P0, PT, R2, 0x7f800000, PT ;  /* 0x7f8000000200780c */ /* 0x000fc80003f04070 */
[----:B------:R-:W-:-:S04]  /*7e60*/  SEL R0, R0, 0x7c, P0 ;  /* 0x0000007c00007807 */ /* 0x000fc80000000000 */
.L_x_192:
[----:B------:R-:W-:Y:S05]  /*7e70*/  BSYNC B0 ;  /* 0x0000000000007941 */ /* 0x000fea0003800000 */
.L_x_190:
[----:B------:R-:W-:-:S04]  /*7e80*/  LOP3.LUT R2, R3, 0x80000000, RZ, 0xc0, !PT ;  /* 0x8000000003027812 */ /* 0x000fc800078ec0ff */
[----:B------:R-:W-:-:S04]  /*7e90*/  SHF.R.U32.HI R3, RZ, 0x18, R2 ;  /* 0x00000018ff037819 */ /* 0x000fc80000011602 */
[----:B------:R-:W-:-:S05]  /*7ea0*/  LOP3.LUT R3, R0, R3, RZ, 0xfc, !PT ;  /* 0x0000000300037212 */ /* 0x000fca00078efcff */
[----:B------:R0:W-:Y:S01]  /*7eb0*/  STG.E.U8 [R16.64], R3 ;  /* 0x0000000310007986 */ /* 0x0001e2000c101124 */
[----:B------:R-:W-:Y:S05]  /*7ec0*/  BRA `(.L_x_176) ;  /* 0x000006f000007947 */ /* 0x000fea0003800000 */
.L_x_186:
[----:B------:R0:W-:Y:S01]  /*7ed0*/  STG.E.U16 [R16.64], R3 ;  /* 0x0000000310007986 */ /* 0x0001e2000c101524 */
[----:B------:R-:W-:Y:S05]  /*7ee0*/  BRA `(.L_x_176) ;  /* 0x000006d000007947 */ /* 0x000fea0003800000 */
.L_x_183:
        /* <DEDUP_REMOVED lines=12> */
.L_x_195:
        /* <DEDUP_REMOVED lines=17> */
.L_x_198:
[----:B------:R-:W-:-:S04]  /*80c0*/  LOP3.LUT R2, R3, 0x80000000, RZ, 0xc0, !PT ;  /* 0x8000000003027812 */ /* 0x000fc800078ec0ff */
[----:B------:R-:W-:-:S04]  /*80d0*/  SHF.R.U32.HI R3, RZ, 0x18, R2 ;  /* 0x00000018ff037819 */ /* 0x000fc80000011602 */
[----:B------:R-:W-:-:S04]  /*80e0*/  LOP3.LUT R0, R0, R3, RZ, 0xfc, !PT ;  /* 0x0000000300007212 */ /* 0x000fc800078efcff */
[----:B------:R-:W-:Y:S02]  /*80f0*/  PRMT R8, R0, 0x7610, R8 ;  /* 0x0000761000087816 */ /* 0x000fe40000000008 */
.L_x_197:
[----:B------:R-:W-:Y:S05]  /*8100*/  BSYNC B0 ;  /* 0x0000000000007941 */ /* 0x000fea0003800000 */
.L_x_196:
[----:B------:R0:W-:Y:S01]  /*8110*/  STG.E.U8 [R16.64], R8 ;  /* 0x0000000810007986 */ /* 0x0001e2000c101124 */
[----:B------:R-:W-:Y:S05]  /*8120*/  BRA `(.L_x_176) ;  /* 0x0000049000007947 */ /* 0x000fea0003800000 */
.L_x_194:
        /* <DEDUP_REMOVED lines=17> */
.L_x_201:
[----:B------:R-:W-:-:S04]  /*8240*/  LOP3.LUT R2, R3, 0x80000000, RZ, 0xc0, !PT ;  /* 0x8000000003027812 */ /* 0x000fc800078ec0ff */
[----:B------:R-:W-:-:S04]  /*8250*/  SHF.R.U32.HI R3, RZ, 0x18, R2 ;  /* 0x00000018ff037819 */ /* 0x000fc80000011602 */
[----:B------:R-:W-:-:S04]  /*8260*/  LOP3.LUT R0, R0, R3, RZ, 0xfc, !PT ;  /* 0x0000000300007212 */ /* 0x000fc800078efcff */
[----:B------:R-:W-:Y:S02]  /*8270*/  PRMT R8, R0, 0x7610, R8 ;  /* 0x0000761000087816 */ /* 0x000fe40000000008 */
.L_x_200:
[----:B------:R-:W-:Y:S05]  /*8280*/  BSYNC B0 ;  /* 0x0000000000007941 */ /* 0x000fea0003800000 */
.L_x_199:
[----:B------:R0:W-:Y:S01]  /*8290*/  STG.E.U8 [R16.64], R8 ;  /* 0x0000000810007986 */ /* 0x0001e2000c101124 */
[----:B------:R-:W-:Y:S05]  /*82a0*/  BRA `(.L_x_176) ;  /* 0x0000031000007947 */ /* 0x000fea0003800000 */
.L_x_193:
[----:B------:R-:W-:-:S13]  /*82b0*/  ISETP.NE.AND P0, PT, R2, 0x1c, PT ;  /* 0x0000001c0200780c */ /* 0x000fda0003f05270 */
[----:B------:R-:W-:Y:S05]  /*82c0*/  @!P0 BRA `(.L_x_202) ;  /* 0x000002c000008947 */ /* 0x000fea0003800000 */
[----:B------:R-:W-:-:S13]  /*82d0*/  ISETP.NE.AND P0, PT, R2, 0x1d, PT ;  /* 0x0000001d0200780c */ /* 0x000fda0003f05270 */
[----:B------:R-:W-:Y:S05]  /*82e0*/  @!P0 BRA `(.L_x_203) ;  /* 0x0000026000008947 */ /* 0x000fea0003800000 */
[----:B------:R-:W-:-:S13]  /*82f0*/  ISETP.NE.AND P0, PT, R2, 0x2c, PT ;  /* 0x0000002c0200780c */ /* 0x000fda0003f05270 */
[----:B------:R-:W-:Y:S05]  /*8300*/  @P0 BRA `(.L_x_175) ;  /* 0x0000010000000947 */ /* 0x000fea0003800000 */
[----:B------:R-:W-:Y:S02]  /*8310*/  PRMT R3, RZ, 0x5410, R3 ;  /* 0x00005410ff037816 */ /* 0x000fe40000000003 */
[----:B------:R-:W-:Y:S02]  /*8320*/  PLOP3.LUT P0, PT, PT, PT, PT, 0x80, 0x0 ;  /* 0x000000000000781c */ /* 0x000fe40003f0f070 */
[----:B------:R-:W-:-:S04]  /*8330*/  SHF.R.U32.HI R4, RZ, 0x17, R3 ;  /* 0x00000017ff047819 */ /* 0x000fc80000011603 */
[----:B------:R-:W-:-:S04]  /*8340*/  LOP3.LUT R2, R4, 0xff, RZ, 0xc0, !PT ;  /* 0x000000ff04027812 */ /* 0x000fc800078ec0ff */
[----:B------:R-:W-:-:S13]  /*8350*/  ISETP.NE.AND P2, PT, R2, 0xff, PT ;  /* 0x000000ff0200780c */ /* 0x000fda0003f45270 */
[--C-:B------:R-:W-:Y:S02]  /*8360*/  @P2 SHF.R.U32.HI R0, RZ, 0x16, R3.reuse ;  /* 0x00000016ff002819 */ /* 0x100fe40000011603 */
[----:B------:R-:W-:Y:S01]  /*8370*/  @P2 LOP3.LUT P1, RZ, R2, 0x3fffff, R3, 0xf8, !PT ;  /* 0x003fffff02ff2812 */ /* 0x000fe2000782f803 */
[----:B------:R-:W-:Y:S01]  /*8380*/  IMAD.MOV.U32 R3, RZ, RZ, 0xff ;  /* 0x000000ffff037424 */ /* 0x000fe200078e00ff */
        /* <DEDUP_REMOVED lines=8> */
.L_x_175:
        /* <DEDUP_REMOVED lines=20> */
.L_x_203:
[----:B------:R-:W-:-:S06]  /*8550*/  PRMT R3, RZ, 0x5410, R3 ;  /* 0x00005410ff037816 */ /* 0x000fcc0000000003 */
[----:B------:R-:W0:Y:S02]  /*8560*/  F2I.U64.TRUNC R2, R3 ;  /* 0x0000000300027311 */ /* 0x000e24000020d800 */
[----:B0-----:R0:W-:Y:S01]  /*8570*/  STG.E.64 [R16.64], R2 ;  /* 0x0000000210007986 */ /* 0x0011e2000c101b24 */
[----:B------:R-:W-:Y:S05]  /*8580*/  BRA `(.L_x_176) ;  /* 0x0000003000007947 */ /* 0x000fea0003800000 */
.L_x_202:
[----:B------:R-:W-:-:S06]  /*8590*/  PRMT R3, RZ, 0x5410, R3 ;  /* 0x00005410ff037816 */ /* 0x000fcc0000000003 */
[----:B------:R-:W0:Y:S02]  /*85a0*/  F2I.FTZ.U32.TRUNC.NTZ R3, R3 ;  /* 0x0000000300037305 */ /* 0x000e24000021f000 */
[----:B0-----:R0:W-:Y:S02]  /*85b0*/  STG.E [R16.64], R3 ;  /* 0x0000000310007986 */ /* 0x0011e4000c101924 */
.L_x_176:
[----:B------:R-:W-:-:S04]  /*85c0*/  IADD3 R23, R23, 0x80, RZ ;  /* 0x0000008017177810 */ /* 0x000fc80007ffe0ff */
[----:B------:R-:W-:-:S13]  /*85d0*/  ISETP.GE.AND P0, PT, R23, c[0x0][0x160], PT ;  /* 0x0000580017007a0c */ /* 0x000fda0003f06270 */
        /* <DEDUP_REMOVED lines=256> */
.L_x_204:
        /* <DEDUP_REMOVED lines=21> */
.L_x_208:
[----:B------:R-:W2:Y:S02]  /*9730*/  LDG.E.U8 R2, [R2.64] ;  /* 0x0000002402027981 */ /* 0x000ea4000c1e1100 */
[----:B--2---:R-:W0:Y:S02]  /*9740*/  I2F.U16 R0, R2 ;  /* 0x0000000200007306 */ /* 0x004e240000101000 */
[----:B0-----:R-:W-:-:S04]  /*9750*/  F2FP.BF16.PACK_AB R0, RZ, R0 ;  /* 0x00000000ff00723e */ /* 0x001fc800000010ff */
[----:B------:R-:W-:Y:S01]  /*9760*/  PRMT R19, R0, 0x7610, R19 ;  /* 0x0000761000137816 */ /* 0x000fe20000000013 */
[----:B------:R-:W-:Y:S05]  /*9770*/  BRA `(.L_x_210) ;  /* 0x00000f0000007947 */ /* 0x000fea0003800000 */
.L_x_207:
        /* <DEDUP_REMOVED lines=11> */
.L_x_212:
[----:B------:R-:W2:Y:S02]  /*9830*/  LDG.E R2, [R2.64] ;  /* 0x0000002402027981 */ /* 0x000ea4000c1e1900 */
[----:B--2---:R-:W0:Y:S02]  /*9840*/  I2F R0, R2 ;  /* 0x0000000200007306 */ /* 0x004e240000201400 */
[----:B0-----:R-:W-:-:S04]  /*9850*/  F2FP.BF16.PACK_AB R0, RZ, R0 ;  /* 0x00000000ff00723e */ /* 0x001fc800000010ff */
[----:B------:R-:W-:Y:S01]  /*9860*/  PRMT R19, R0, 0x7610, R19 ;  /* 0x0000761000137816 */ /* 0x000fe20000000013 */
[----:B------:R-:W-:Y:S05]  /*9870*/  BRA `(.L_x_210) ;  /* 0x00000e0000007947 */ /* 0x000fea0003800000 */
.L_x_211:
[----:B------:R-:W2:Y:S02]  /*9880*/  LDG.E.U16 R2, [R2.64] ;  /* 0x0000002402027981 */ /* 0x000ea4000c1e1500 */
[----:B--2---:R-:W0:Y:S02]  /*9890*/  I2F.S16 R0, R2 ;  /* 0x0000000200007306 */ /* 0x004e240000101400 */
[----:B0-----:R-:W-:-:S04]  /*98a0*/  F2FP.BF16.PACK_AB R0, RZ, R0 ;  /* 0x00000000ff00723e */ /* 0x001fc800000010ff */
[----:B------:R-:W-:Y:S01]  /*98b0*/  PRMT R19, R0, 0x7610, R19 ;  /* 0x0000761000137816 */ /* 0x000fe20000000013 */
[----:B------:R-:W-:Y:S05]  /*98c0*/  BRA `(.L_x_210) ;  /* 0x00000db000007947 */ /* 0x000fea0003800000 */
.L_x_206:
        /* <DEDUP_REMOVED lines=9> */
.L_x_214:
[----:B------:R-:W2:Y:S02]  /*9960*/  LDG.E.U16 R0, [R2.64] ;  /* 0x0000002402007981 */ /* 0x000ea4000c1e1500 */
[----:B--2---:R-:W-:-:S05]  /*9970*/  HADD2.F32 R0, -RZ, R0.H0_H0 ;  /* 0x20000000ff007230 */ /* 0x004fca0000004100 */
[----:B------:R-:W-:-:S04]  /*9980*/  F2FP.BF16.PACK_AB R0, RZ, R0 ;  /* 0x00000000ff00723e */ /* 0x000fc800000010ff */
[----:B------:R-:W-:Y:S01]  /*9990*/  PRMT R19, R0, 0x7610, R19 ;  /* 0x0000761000137816 */ /* 0x000fe20000000013 */
[----:B------:R-:W-:Y:S05]  /*99a0*/  BRA `(.L_x_210) ;  /* 0x00000cd000007947 */ /* 0x000fea0003800000 */
.L_x_213:
        /* <DEDUP_REMOVED lines=9> */
.L_x_216:
[----:B------:R-:W2:Y:S02]  /*9a40*/  LDG.E.U16 R2, [R2.64] ;  /* 0x0000002402027981 */ /* 0x000ea4000c1e1500 */
[----:B--2---:R-:W-:-:S05]  /*9a50*/  HADD2.F32 R0, -RZ, R2.H0_H0 ;  /* 0x20000002ff007230 */ /* 0x004fca0000004100 */
[----:B------:R-:W-:-:S04]  /*9a60*/  F2FP.BF16.PACK_AB R0, RZ, R0 ;  /* 0x00000000ff00723e */ /* 0x000fc800000010ff */
[----:B------:R-:W-:Y:S01]  /*9a70*/  PRMT R19, R0, 0x7610, R19 ;  /* 0x0000761000137816 */ /* 0x000fe20000000013 */
[----:B------:R-:W-:Y:S05]  /*9a80*/  BRA `(.L_x_210) ;  /* 0x00000bf000007947 */ /* 0x000fea0003800000 */
.L_x_215:
[----:B------:R-:W2:Y:S02]  /*9a90*/  LDG.E.64 R2, [R2.64] ;  /* 0x0000002402027981 */ /* 0x000ea4000c1e1b00 */
[----:B--2---:R-:W0:Y:S01]  /*9aa0*/  F2F.F32.F64 R0, R2 ;  /* 0x0000000200007310 */ /* 0x004e220000301000 */
[----:B------:R-:W0:-:S14]  /*9ab0*/  DSETP.GEU.AND P0, PT, |R2|, c[0x2][0x0], PT ;  /* 0x008000000200762a */ /* 0x000e1c0003f0e200 */
[----:B0-----:R-:W-:-:S05]  /*9ac0*/  @!P0 FMUL R0, R0, 1.175494350822287508e-38 ;  /* 0x0080000000008820 */ /* 0x001fca0000400000 */
[----:B------:R-:W-:-:S04]  /*9ad0*/  F2FP.BF16.PACK_AB R0, RZ, R0 ;  /* 0x00000000ff00723e */ /* 0x000fc800000010ff */
[----:B------:R-:W-:Y:S01]  /*9ae0*/  PRMT R19, R0, 0x7610, R19 ;  /* 0x0000761000137816 */ /* 0x000fe20000000013 */
[----:B------:R-:W-:Y:S05]  /*9af0*/  BRA `(.L_x_210) ;  /* 0x00000b8000007947 */ /* 0x000fea0003800000 */
.L_x_205:
        /* <DEDUP_REMOVED lines=14> */
.L_x_219:
[----:B------:R-:W2:Y:S02]  /*9be0*/  LDG.E.64 R2, [R2.64] ;  /* 0x0000002402027981 */ /* 0x000ea4000c1e1b00 */
[----:B--2---:R-:W0:Y:S01]  /*9bf0*/  F2F.F32.F64 R0, R2 ;  /* 0x0000000200007310 */ /* 0x004e220000301000 */
[----:B------:R-:W0:-:S14]  /*9c00*/  DSETP.GEU.AND P0, PT, |R2|, c[0x2][0x0], PT ;  /* 0x008000000200762a */ /* 0x000e1c0003f0e200 */
[----:B0-----:R-:W-:-:S05]  /*9c10*/  @!P0 FMUL R0, R0, 1.175494350822287508e-38 ;  /* 0x0080000000008820 */ /* 0x001fca0000400000 */
[----:B------:R-:W-:-:S04]  /*9c20*/  F2FP.BF16.PACK_AB R0, RZ, R0 ;  /* 0x00000000ff00723e */ /* 0x000fc800000010ff */
[----:B------:R-:W-:Y:S01]  /*9c30*/  PRMT R19, R0, 0x7610, R19 ;  /* 0x0000761000137816 */ /* 0x000fe20000000013 */
[----:B------:R-:W-:Y:S05]  /*9c40*/  BRA `(.L_x_210) ;  /* 0x00000a3000007947 */ /* 0x000fea0003800000 */
.L_x_218:
        /* <DEDUP_REMOVED lines=28> */
.L_x_221:
        /* <DEDUP_REMOVED lines=15> */
.L_x_220:
[----:B------:R0:W5:Y:S01]  /*9f00*/  LDG.E.U16 R19, [R2.64] ;  /* 0x0000002402137981 */ /* 0x000162000c1e1500 */
[----:B------:R-:W-:Y:S05]  /*9f10*/  BRA `(.L_x_210) ;  /* 0x0000076000007947 */ /* 0x000fea0003800000 */
.L_x_217:
        /* <DEDUP_REMOVED lines=12> */
.L_x_224:
        /* <DEDUP_REMOVED lines=21> */
.L_x_228:
[----:B------:R-:W-:Y:S05]  /*a130*/  BSYNC B1 ;  /* 0x0000000000017941 */ /* 0x000fea0003800000 */
.L_x_227:
[----:B------:R-:W-:Y:S01]  /*a140*/  LEA R3, R0, 0x3b800000, 0x17 ;  /* 0x3b80000000037811 */ /* 0x000fe200078eb8ff */
[----:B------:R-:W-:-:S05]  /*a150*/  IMAD.SHL.U32 R0, R2, 0x100000, RZ ;  /* 0x0010000002007824 */ /* 0x000fca00078e00ff */
[----:B------:R-:W-:Y:S02]  /*a160*/  LOP3.LUT R0, R3, R0, R4, 0xfe, !PT ;  /* 0x0000000003007212 */ /* 0x000fe400078efe04 */
.L_x_226:
[----:B------:R-:W-:Y:S05]  /*a170*/  BSYNC B0 ;  /* 0x0000000000007941 */ /* 0x000fea0003800000 */
.L_x_225:
[----:B------:R-:W-:-:S04]  /*a180*/  F2FP.BF16.PACK_AB R0, RZ, R0 ;  /* 0x00000000ff00723e */ /* 0x000fc800000010ff */
[----:B------:R-:W-:Y:S01]  /*a190*/  PRMT R19, R0, 0x7610, R19 ;  /* 0x0000761000137816 */ /* 0x000fe20000000013 */
[----:B------:R-:W-:Y:S05]  /*a1a0*/  BRA `(.L_x_210) ;  /* 0x000004d000007947 */ /* 0x000fea0003800000 */
.L_x_223:
        /* <DEDUP_REMOVED lines=21> */
.L_x_232:
[----:B------:R-:W-:Y:S05]  /*a300*/  BSYNC B1 ;  /* 0x0000000000017941 */ /* 0x000fea0003800000 */
.L_x_231:
[----:B------:R-:W-:Y:S01]  /*a310*/  LEA R3, R0, 0x37800000, 0x17 ;  /* 0x3780000000037811 */ /* 0x000fe200078eb8ff */
[----:B------:R-:W-:-:S05]  /*a320*/  IMAD.SHL.U32 R0, R2, 0x200000, RZ ;  /* 0x0020000002007824 */ /* 0x000fca00078e00ff */
[----:B------:R-:W-:Y:S02]  /*a330*/  LOP3.LUT R0, R3, R0, R4, 0xfe, !PT ;  /* 0x0000000003007212 */ /* 0x000fe400078efe04 */
.L_x_230:
[----:B------:R-:W-:Y:S05]  /*a340*/  BSYNC B0 ;  /* 0x0000000000007941 */ /* 0x000fea0003800000 */
.L_x_229:
[----:B------:R-:W-:-:S04]  /*a350*/  F2FP.BF16.PACK_AB R0, RZ, R0 ;  /* 0x00000000ff00723e */ /* 0x000fc800000010ff */
[----:B------:R-:W-:Y:S01]  /*a360*/  PRMT R19, R0, 0x7610, R19 ;  /* 0x0000761000137816 */ /* 0x000fe20000000013 */
[----:B------:R-:W-:Y:S05]  /*a370*/  BRA `(.L_x_210) ;  /* 0x0000030000007947 */ /* 0x000fea0003800000 */
.L_x_222:
        /* <DEDUP_REMOVED lines=14> */
.L_x_236:
[----:B------:R-:W-:Y:S05]  /*a460*/  BSYNC B0 ;  /* 0x0000000000007941 */ /* 0x000fea0003800000 */
.L_x_235:
[----:B------:R-:W-:-:S04]  /*a470*/  F2FP.BF16.PACK_AB R0, RZ, R0 ;  /* 0x00000000ff00723e */ /* 0x000fc800000010ff */
[----:B------:R-:W-:Y:S01]  /*a480*/  PRMT R19, R0, 0x7610, R19 ;  /* 0x0000761000137816 */ /* 0x000fe20000000013 */
[----:B------:R-:W-:Y:S05]  /*a490*/  BRA `(.L_x_210) ;  /* 0x000001e000007947 */ /* 0x000fea0003800000 */
.L_x_209:
        /* <DEDUP_REMOVED lines=21> */
.L_x_234:
[----:B------:R-:W2:Y:S02]  /*a5f0*/  LDG.E.64 R2, [R2.64] ;  /* 0x0000002402027981 */ /* 0x000ea4000c1e1b00 */
[----:B--2---:R-:W0:Y:S02]  /*a600*/  I2F.U64 R0, R2 ;  /* 0x0000000200007312 */ /* 0x004e240000301000 */
[----:B0-----:R-:W-:-:S04]  /*a610*/  F2FP.BF16.PACK_AB R0, RZ, R0 ;  /* 0x00000000ff00723e */ /* 0x001fc800000010ff */
[----:B------:R-:W-:Y:S01]  /*a620*/  PRMT R19, R0, 0x7610, R19 ;  /* 0x0000761000137816 */ /* 0x000fe20000000013 */
[----:B------:R-:W-:Y:S05]  /*a630*/  BRA `(.L_x_210) ;  /* 0x0000004000007947 */ /* 0x000fea0003800000 */
.L_x_233:
[----:B------:R-:W2:Y:S02]  /*a640*/  LDG.E R2, [R2.64] ;  /* 0x0000002402027981 */ /* 0x000ea4000c1e1900 */
[----:B--2---:R-:W0:Y:S02]  /*a650*/  I2F.U32 R0, R2 ;  /* 0x0000000200007306 */ /* 0x004e240000201000 */
[----:B0-----:R-:W-:-:S04]  /*a660*/  F2FP.BF16.PACK_AB R0, RZ, R0 ;  /* 0x00000000ff00723e */ /* 0x001fc800000010ff */
[----:B------:R-:W-:Y:S02]  /*a670*/  PRMT R19, R0, 0x7610, R19 ;  /* 0x0000761000137816 */ /* 0x000fe40000000013 */
.L_x_210:
        /* <DEDUP_REMOVED lines=18> */
.L_x_240:
[----:B------:R-:W2:Y:S02]  /*a7a0*/  LDG.E.U8 R2, [R2.64] ;  /* 0x0000002402027981 */ /* 0x000ea4000c1e1100 */
[----:B--2---:R-:W0:Y:S02]  /*a7b0*/  I2F.U16 R0, R2 ;  /* 0x0000000200007306 */ /* 0x004e240000101000 */
[----:B0-----:R-:W-:Y:S01]  /*a7c0*/  F2FP.BF16.PACK_AB R0, RZ, R0 ;  /* 0x00000000ff00723e */ /* 0x001fe200000010ff */
[----:B------:R-:W-:Y:S05]  /*a7d0*/  BRA `(.L_x_242) ;  /* 0x00000e3000007947 */ /* 0x000fea0003800000 */
.L_x_239:
        /* <DEDUP_REMOVED lines=10> */
.L_x_244:
[----:B------:R-:W2:Y:S02]  /*a880*/  LDG.E R2, [R2.64] ;  /* 0x0000002402027981 */ /* 0x000ea4000c1e1900 */
[----:B--2---:R-:W0:Y:S02]  /*a890*/  I2F R0, R2 ;  /* 0x0000000200007306 */ /* 0x004e240000201400 */
[----:B0-----:R-:W-:Y:S01]  /*a8a0*/  F2FP.BF16.PACK_AB R0, RZ, R0 ;  /* 0x00000000ff00723e */ /* 0x001fe200000010ff */
[----:B------:R-:W-:Y:S05]  /*a8b0*/  BRA `(.L_x_242) ;  /* 0x00000d5000007947 */ /* 0x000fea0003800000 */
.L_x_243:
[----:B------:R-:W2:Y:S02]  /*a8c0*/  LDG.E.U16 R2, [R2.64] ;  /* 0x0000002402027981 */ /* 0x000ea4000c1e1500 */
[----:B--2---:R-:W0:Y:S02]  /*a8d0*/  I2F.S16 R0, R2 ;  /* 0x0000000200007306 */ /* 0x004e240000101400 */
[----:B0-----:R-:W-:Y:S01]  /*a8e0*/  F2FP.BF16.PACK_AB R0, RZ, R0 ;  /* 0x00000000ff00723e */ /* 0x001fe200000010ff */
[----:B------:R-:W-:Y:S05]  /*a8f0*/  BRA `(.L_x_242) ;  /* 0x00000d1000007947 */ /* 0x000fea0003800000 */
.L_x_238:
        /* <DEDUP_REMOVED lines=9> */
.L_x_246:
[----:B------:R-:W2:Y:S02]  /*a990*/  LDG.E.U16 R0, [R2.64] ;  /* 0x0000002402007981 */ /* 0x000ea4000c1e1500 */
[----:B--2---:R-:W-:-:S05]  /*a9a0*/  HADD2.F32 R0, -RZ, R0.H0_H0 ;  /* 0x20000000ff007230 */ /* 0x004fca0000004100 */
[----:B------:R-:W-:Y:S01]  /*a9b0*/  F2FP.BF16.PACK_AB R0, RZ, R0 ;  /* 0x00000000ff00723e */ /* 0x000fe200000010ff */
[----:B------:R-:W-:Y:S05]  /*a9c0*/  BRA `(.L_x_242) ;  /* 0x00000c4000007947 */ /* 0x000fea0003800000 */
.L_x_245:
        /* <DEDUP_REMOVED lines=9> */
.L_x_248:
[----:B------:R-:W2:Y:S02]  /*aa60*/  LDG.E.U16 R2, [R2.64] ;  /* 0x0000002402027981 */ /* 0x000ea4000c1e1500 */
[----:B--2---:R-:W-:-:S05]  /*aa70*/  HADD2.F32 R0, -RZ, R2.H0_H0 ;  /* 0x20000002ff007230 */ /* 0x004fca0000004100 */
[----:B------:R-:W-:Y:S01]  /*aa80*/  F2FP.BF16.PACK_AB R0, RZ, R0 ;  /* 0x00000000ff00723e */ /* 0x000fe200000010ff */
[----:B------:R-:W-:Y:S05]  /*aa90*/  BRA `(.L_x_242) ;  /* 0x00000b7000007947 */ /* 0x000fea0003800000 */
.L_x_247:
[----:B------:R-:W2:Y:S02]  /*aaa0*/  LDG.E.64 R2, [R2.64] ;  /* 0x0000002402027981 */ /* 0x000ea4000c1e1b00 */
[----:B--2---:R-:W0:Y:S01]  /*aab0*/  F2F.F32.F64 R0, R2 ;  /* 0x0000000200007310 */ /* 0x004e220000301000 */
[----:B------:R-:W0:-:S14]  /*aac0*/  DSETP.GEU.AND P0, PT, |R2|, c[0x2][0x0], PT ;  /* 0x008000000200762a */ /* 0x000e1c0003f0e200 */
[----:B0-----:R-:W-:-:S05]  /*aad0*/  @!P0 FMUL R0, R0, 1.175494350822287508e-38 ;  /* 0x0080000000008820 */ /* 0x001fca0000400000 */
[----:B------:R-:W-:Y:S01]  /*aae0*/  F2FP.BF16.PACK_AB R0, RZ, R0 ;  /* 0x00000000ff00723e */ /* 0x000fe200000010ff */
[----:B------:R-:W-:Y:S05]  /*aaf0*/  BRA `(.L_x_242) ;  /* 0x00000b1000007947 */ /* 0x000fea0003800000 */
.L_x_237:
        /* <DEDUP_REMOVED lines=13> */
.L_x_251:
[----:B------:R-:W2:Y:S02]  /*abd0*/  LDG.E.64 R2, [R2.64] ;  /* 0x0000002402027981 */ /* 0x000ea4000c1e1b00 */
[----:B--2---:R-:W0:Y:S01]  /*abe0*/  F2F.F32.F64 R0, R2 ;  /* 0x0000000200007310 */ /* 0x004e220000301000 */
[----:B------:R-:W0:-:S14]  /*abf0*/  DSETP.GEU.AND P0, PT, |R2|, c[0x2][0x0], PT ;  /* 0x008000000200762a */ /* 0x000e1c0003f0e200 */
[----:B0-----:R-:W-:-:S05]  /*ac00*/  @!P0 FMUL R0, R0, 1.175494350822287508e-38 ;  /* 0x0080000000008820 */ /* 0x001fca0000400000 */
[----:B------:R-:W-:Y:S01]  /*ac10*/  F2FP.BF16.PACK_AB R0, RZ, R0 ;  /* 0x00000000ff00723e */ /* 0x000fe200000010ff */
[----:B------:R-:W-:Y:S05]  /*ac20*/  BRA `(.L_x_242) ;  /* 0x000009e000007947 */ /* 0x000fea0003800000 */
.L_x_250:
        /* <DEDUP_REMOVED lines=28> */
.L_x_253:
        /* <DEDUP_REMOVED lines=15> */
.L_x_252:
[----:B------:R0:W5:Y:S01]  /*aee0*/  LDG.E.U16 R0, [R2.64] ;  /* 0x0000002402007981 */ /* 0x000162000c1e1500 */
[----:B------:R-:W-:Y:S05]  /*aef0*/  BRA `(.L_x_242) ;  /* 0x0000071000007947 */ /* 0x000fea0003800000 */
.L_x_249:
        /* <DEDUP_REMOVED lines=12> */
.L_x_256:
        /* <DEDUP_REMOVED lines=21> */
.L_x_260:
[----:B------:R-:W-:Y:S05]  /*b110*/  BSYNC B1 ;  /* 0x0000000000017941 */ /* 0x000fea0003800000 */
.L_x_259:
[----:B------:R-:W-:Y:S01]  /*b120*/  LEA R3, R0, 0x3b800000, 0x17 ;  /* 0x3b80000000037811 */ /* 0x000fe200078eb8ff */
[----:B------:R-:W-:-:S05]  /*b130*/  IMAD.SHL.U32 R0, R2, 0x100000, RZ ;  /* 0x0010000002007824 */ /* 0x000fca00078e00ff */
[----:B------:R-:W-:Y:S02]  /*b140*/  LOP3.LUT R0, R3, R0, R4, 0xfe, !PT ;  /* 0x0000000003007212 */ /* 0x000fe400078efe04 */
.L_x_258:
[----:B------:R-:W-:Y:S05]  /*b150*/  BSYNC B0 ;  /* 0x0000000000007941 */ /* 0x000fea0003800000 */
.L_x_257:
[----:B------:R-:W-:Y:S01]  /*b160*/  F2FP.BF16.PACK_AB R0, RZ, R0 ;  /* 0x00000000ff00723e */ /* 0x000fe200000010ff */
[----:B------:R-:W-:Y:S05]  /*b170*/  BRA `(.L_x_242) ;  /* 0x0000049000007947 */ /* 0x000fea0003800000 */
.L_x_255:
        /* <DEDUP_REMOVED lines=21> */
.L_x_264:
[----:B------:R-:W-:Y:S05]  /*b2d0*/  BSYNC B1 ;  /* 0x0000000000017941 */ /* 0x000fea0003800000 */
.L_x_263:
[----:B------:R-:W-:Y:S01]  /*b2e0*/  LEA R3, R0, 0x37800000, 0x17 ;  /* 0x3780000000037811 */ /* 0x000fe200078eb8ff */
[----:B------:R-:W-:-:S05]  /*b2f0*/  IMAD.SHL.U32 R0, R2, 0x200000, RZ ;  /* 0x0020000002007824 */ /* 0x000fca00078e00ff */
[----:B------:R-:W-:Y:S02]  /*b300*/  LOP3.LUT R0, R3, R0, R4, 0xfe, !PT ;  /* 0x0000000003007212 */ /* 0x000fe400078efe04 */
.L_x_262:
[----:B------:R-:W-:Y:S05]  /*b310*/  BSYNC B0 ;  /* 0x0000000000007941 */ /* 0x000fea0003800000 */
.L_x_261:
[----:B------:R-:W-:Y:S01]  /*b320*/  F2FP.BF16.PACK_AB R0, RZ, R0 ;  /* 0x00000000ff00723e */ /* 0x000fe200000010ff */
[----:B------:R-:W-:Y:S05]  /*b330*/  BRA `(.L_x_242) ;  /* 0x000002d000007947 */ /* 0x000fea0003800000 */
.L_x_254:
        /* <DEDUP_REMOVED lines=14> */
.L_x_268:
[----:B------:R-:W-:Y:S05]  /*b420*/  BSYNC B0 ;  /* 0x0000000000007941 */ /* 0x000fea0003800000 */
.L_x_267:
[----:B------:R-:W-:Y:S01]  /*b430*/  F2FP.BF16.PACK_AB R0, RZ, R0 ;  /* 0x00000000ff00723e */ /* 0x000fe200000010ff */
[----:B------:R-:W-:Y:S05]  /*b440*/  BRA `(.L_x_242) ;  /* 0x000001c000007947 */ /* 0x000fea0003800000 */
.L_x_241:
        /* <DEDUP_REMOVED lines=21> */
.L_x_266:
[----:B------:R-:W2:Y:S02]  /*b5a0*/  LDG.E.64 R2, [R2.64] ;  /* 0x0000002402027981 */ /* 0x000ea4000c1e1b00 */
[----:B--2---:R-:W0:Y:S02]  /*b5b0*/  I2F.U64 R0, R2 ;  /* 0x0000000200007312 */ /* 0x004e240000301000 */
[----:B0-----:R-:W-:Y:S01]  /*b5c0*/  F2FP.BF16.PACK_AB R0, RZ, R0 ;  /* 0x00000000ff00723e */ /* 0x001fe200000010ff */
[----:B------:R-:W-:Y:S05]  /*b5d0*/  BRA `(.L_x_242) ;  /* 0x0000003000007947 */ /* 0x000fea0003800000 */
.L_x_265:
[----:B------:R-:W2:Y:S02]  /*b5e0*/  LDG.E R2, [R2.64] ;  /* 0x0000002402027981 */ /* 0x000ea4000c1e1900 */
[----:B--2---:R-:W0:Y:S02]  /*b5f0*/  I2F.U32 R0, R2 ;  /* 0x0000000200007306 */ /* 0x004e240000201000 */
[----:B0-----:R-:W-:-:S06]  /*b600*/  F2FP.BF16.PACK_AB R0, RZ, R0 ;  /* 0x00000000ff00723e */ /* 0x001fcc00000010ff */
.L_x_242:
        /* <DEDUP_REMOVED lines=38> */
.L_x_270:
[----:B01----:R-:W-:Y:S05]  /*b870*/  BSYNC B0 ;  /* 0x0000000000007941 */ /* 0x003fea0003800000 */
.L_x_269:
        /* <DEDUP_REMOVED lines=22> */
.L_x_274:
[----:B------:R-:W-:-:S06]  /*b9e0*/  PRMT R3, RZ, 0x5410, R3 ;  /* 0x00005410ff037816 */ /* 0x000fcc0000000003 */
[----:B------:R-:W0:Y:S02]  /*b9f0*/  F2I.S64.TRUNC R2, R3 ;  /* 0x0000000300027311 */ /* 0x000e24000020d900 */
[----:B0-----:R0:W-:Y:S01]  /*ba00*/  STG.E.U8 [R16.64], R2 ;  /* 0x0000000210007986 */ /* 0x0011e2000c101124 */
[----:B------:R-:W-:Y:S05]  /*ba10*/  BRA `(.L_x_276) ;  /* 0x00000e4000007947 */ /* 0x000fea0003800000 */
.L_x_273:
        /* <DEDUP_REMOVED lines=10> */
.L_x_278:
[----:B------:R-:W-:-:S06]  /*bac0*/  PRMT R3, RZ, 0x5410, R3 ;  /* 0x00005410ff037816 */ /* 0x000fcc0000000003 */
[----:B------:R-:W0:Y:S02]  /*bad0*/  F2I.FTZ.TRUNC.NTZ R3, R3 ;  /* 0x0000000300037305 */ /* 0x000e24000021f100 */
[----:B0-----:R0:W-:Y:S01]  /*bae0*/  STG.E [R16.64], R3 ;  /* 0x0000000310007986 */ /* 0x0011e2000c101924 */
[----:B------:R-:W-:Y:S05]  /*baf0*/  BRA `(.L_x_276) ;  /* 0x00000d6000007947 */ /* 0x000fea0003800000 */
.L_x_277:
[----:B------:R-:W-:-:S06]  /*bb00*/  PRMT R3, RZ, 0x5410, R3 ;  /* 0x00005410ff037816 */ /* 0x000fcc0000000003 */
[----:B------:R-:W0:Y:S02]  /*bb10*/  F2I.FTZ.TRUNC.NTZ R3, R3 ;  /* 0x0000000300037305 */ /* 0x000e24000021f100 */
[----:B0-----:R0:W-:Y:S01]  /*bb20*/  STG.E.U16 [R16.64], R3 ;  /* 0x0000000310007986 */ /* 0x0011e2000c101524 */
[----:B------:R-:W-:Y:S05]  /*bb30*/  BRA `(.L_x_276) ;  /* 0x00000d2000007947 */ /* 0x000fea0003800000 */
.L_x_272:
        /* <DEDUP_REMOVED lines=9> */
.L_x_280:
[----:B------:R-:W-:-:S04]  /*bbd0*/  PRMT R0, RZ, 0x5410, R3 ;  /* 0x00005410ff007816 */ /* 0x000fc80000000003 */
[----:B------:R-:W-:-:S05]  /*bbe0*/  F2FP.PACK_AB R0, RZ, R0 ;  /* 0x00000000ff00723e */ /* 0x000fca00000000ff */
[----:B------:R0:W-:Y:S01]  /*bbf0*/  STG.E.U16 [R16.64], R0 ;  /* 0x0000000010007986 */ /* 0x0001e2000c101524 */
[----:B------:R-:W-:Y:S05]  /*bc00*/  BRA `(.L_x_276) ;  /* 0x00000c5000007947 */ /* 0x000fea0003800000 */
.L_x_279:
        /* <DEDUP_REMOVED lines=10> */
.L_x_282:
[----:B------:R-:W-:-:S04]  /*bcb0*/  PRMT R3, RZ, 0x5410, R3 ;  /* 0x00005410ff037816 */ /* 0x000fc80000000003 */
[----:B------:R-:W-:-:S04]  /*bcc0*/  F2FP.PACK_AB R3, RZ, R3 ;  /* 0x00000003ff03723e */ /* 0x000fc800000000ff */
[----:B------:R-:W-:-:S05]  /*bcd0*/  PRMT R3, R3, 0x5410, RZ ;  /* 0x0000541003037816 */ /* 0x000fca00000000ff */
[----:B------:R0:W-:Y:S01]  /*bce0*/  STG.E [R16.64], R3 ;  /* 0x0000000310007986 */ /* 0x0001e2000c101924 */
[----:B------:R-:W-:Y:S05]  /*bcf0*/  BRA `(.L_x_276) ;  /* 0x00000b6000007947 */ /* 0x000fea0003800000 */
.L_x_281:
[----:B------:R-:W-:-:S05]  /*bd00*/  PRMT R2, RZ, 0x5410, R3 ;  /* 0x00005410ff027816 */ /* 0x000fca0000000003 */
[----:B------:R-:W-:-:S06]  /*bd10*/  FMUL.FTZ R2, R2, 1 ;  /* 0x3f80000002027820 */ /* 0x000fcc0000410000 */
[----:B------:R-:W0:Y:S02]  /*bd20*/  F2F.F64.F32 R2, R2 ;  /* 0x0000000200027310 */ /* 0x000e240000201800 */
[----:B0-----:R0:W-:Y:S01]  /*bd30*/  STG.E.64 [R16.64], R2 ;  /* 0x0000000210007986 */ /* 0x0011e2000c101b24 */
[----:B------:R-:W-:Y:S05]  /*bd40*/  BRA `(.L_x_276) ;  /* 0x00000b1000007947 */ /* 0x000fea0003800000 */
.L_x_271:
        /* <DEDUP_REMOVED lines=13> */
.L_x_285:
[----:B------:R-:W-:Y:S01]  /*be20*/  PRMT R3, RZ, 0x5410, R3 ;  /* 0x00005410ff037816 */ /* 0x000fe20000000003 */
[----:B------:R-:W-:-:S04]  /*be30*/  CS2R R6, SRZ ;  /* 0x0000000000067805 */ /* 0x000fc8000001ff00 */
[----:B------:R-:W-:-:S04]  /*be40*/  FMUL.FTZ R3, R3, 1 ;  /* 0x3f80000003037820 */ /* 0x000fc80000410000 */
[----:B------:R-:W0:Y:S02]  /*be50*/  F2F.F64.F32 R4, R3 ;  /* 0x0000000300047310 */ /* 0x000e240000201800 */
[----:B0-----:R0:W-:Y:S01]  /*be60*/  STG.E.128 [R16.64], R4 ;  /* 0x0000000410007986 */ /* 0x0011e2000c101d24 */
[----:B------:R-:W-:Y:S05]  /*be70*/  BRA `(.L_x_276) ;  /* 0x000009e000007947 */ /* 0x000fea0003800000 */
.L_x_284:
        /* <DEDUP_REMOVED lines=21> */
.L_x_289:
[----:B------:R-:W-:Y:S05]  /*bfd0*/  BSYNC B0 ;  /* 0x0000000000007941 */ /* 0x000fea0003800000 */
.L_x_288:
[----:B------:R-:W-:-:S05]  /*bfe0*/  LOP3.LUT R3, R0, R3, RZ, 0xfc, !PT ;  /* 0x0000000300037212 */ /* 0x000fca00078efcff */
[----:B------:R0:W-:Y:S01]  /*bff0*/  STG.E.U8 [R16.64], R3 ;  /* 0x0000000310007986 */ /* 0x0001e2000c101124 */
[----:B------:R-:W-:Y:S05]  /*c000*/  BRA `(.L_x_276) ;  /* 0x0000085000007947 */ /* 0x000fea0003800000 */
.L_x_287:
        /* <DEDUP_REMOVED lines=13> */
.L_x_291:
[----:B------:R-:W-:Y:S01]  /*c0e0*/  IMAD.MOV.U32 R0, RZ, RZ, 0x7f ;  /* 0x0000007fff007424 */ /* 0x000fe200078e00ff */
[----:B------:R-:W-:-:S04]  /*c0f0*/  ISETP.GT.U32.AND P0, PT, R2, 0x7f800000, PT ;  /* 0x7f8000000200780c */ /* 0x000fc80003f04070 */
[----:B------:R-:W-:-:S04]  /*c100*/  SEL R0, R0, 0x7c, P0 ;  /* 0x0000007c00007807 */ /* 0x000fc80000000000 */
.L_x_292:
[----:B------:R-:W-:Y:S05]  /*c110*/  BSYNC B0 ;  /* 0x0000000000007941 */ /* 0x000fea0003800000 */
.L_x_290:
[----:B------:R-:W-:-:S04]  /*c120*/  LOP3.LUT R2, R3, 0x80000000, RZ, 0xc0, !PT ;  /* 0x8000000003027812 */ /* 0x000fc800078ec0ff */
[----:B------:R-:W-:-:S04]  /*c130*/  SHF.R.U32.HI R3, RZ, 0x18, R2 ;  /* 0x00000018ff037819 */ /* 0x000fc80000011602 */
[----:B------:R-:W-:-:S05]  /*c140*/  LOP3.LUT R3, R0, R3, RZ, 0xfc, !PT ;  /* 0x0000000300037212 */ /* 0x000fca00078efcff */
[----:B------:R0:W-:Y:S01]  /*c150*/  STG.E.U8 [R16.64], R3 ;  /* 0x0000000310007986 */ /* 0x0001e2000c101124 */
[----:B------:R-:W-:Y:S05]  /*c160*/  BRA `(.L_x_276) ;  /* 0x000006f000007947 */ /* 0x000fea0003800000 */
.L_x_286:
[----:B------:R0:W-:Y:S01]  /*c170*/  STG.E.U16 [R16.64], R3 ;  /* 0x0000000310007986 */ /* 0x0001e2000c101524 */
[----:B------:R-:W-:Y:S05]  /*c180*/  BRA `(.L_x_276) ;  /* 0x000006d000007947 */ /* 0x000fea0003800000 */
.L_x_283:
        /* <DEDUP_REMOVED lines=12> */
.L_x_295:
        /* <DEDUP_REMOVED lines=17> */
.L_x_298:
[----:B------:R-:W-:-:S04]  /*c360*/  LOP3.LUT R2, R3, 0x80000000, RZ, 0xc0, !PT ;  /* 0x8000000003027812 */ /* 0x000fc800078ec0ff */
[----:B------:R-:W-:-:S04]  /*c370*/  SHF.R.U32.HI R3, RZ, 0x18, R2 ;  /* 0x00000018ff037819 */ /* 0x000fc80000011602 */
[----:B------:R-:W-:-:S04]  /*c380*/  LOP3.LUT R0, R0, R3, RZ, 0xfc, !PT ;  /* 0x0000000300007212 */ /* 0x000fc800078efcff */
[----:B------:R-:W-:Y:S02]  /*c390*/  PRMT R8, R0, 0x7610, R8 ;  /* 0x0000761000087816 */ /* 0x000fe40000000008 */
.L_x_297:
[----:B------:R-:W-:Y:S05]  /*c3a0*/  BSYNC B0 ;  /* 0x0000000000007941 */ /* 0x000fea0003800000 */
.L_x_296:
[----:B------:R0:W-:Y:S01]  /*c3b0*/  STG.E.U8 [R16.64], R8 ;  /* 0x0000000810007986 */ /* 0x0001e2000c101124 */
[----:B------:R-:W-:Y:S05]  /*c3c0*/  BRA `(.L_x_276) ;  /* 0x0000049000007947 */ /* 0x000fea0003800000 */
.L_x_294:
        /* <DEDUP_REMOVED lines=17> */
.L_x_301:
[----:B------:R-:W-:-:S04]  /*c4e0*/  LOP3.LUT R2, R3, 0x80000000, RZ, 0xc0, !PT ;  /* 0x8000000003027812 */ /* 0x000fc800078ec0ff */
[----:B------:R-:W-:-:S04]  /*c4f0*/  SHF.R.U32.HI R3, RZ, 0x18, R2 ;  /* 0x00000018ff037819 */ /* 0x000fc80000011602 */
[----:B------:R-:W-:-:S04]  /*c500*/  LOP3.LUT R0, R0, R3, RZ, 0xfc, !PT ;  /* 0x0000000300007212 */ /* 0x000fc800078efcff */
[----:B------:R-:W-:Y:S02]  /*c510*/  PRMT R8, R0, 0x7610, R8 ;  /* 0x0000761000087816 */ /* 0x000fe40000000008 */
.L_x_300:
[----:B------:R-:W-:Y:S05]  /*c520*/  BSYNC B0 ;  /* 0x0000000000007941 */ /* 0x000fea0003800000 */
.L_x_299:
[----:B------:R0:W-:Y:S01]  /*c530*/  STG.E.U8 [R16.64], R8 ;  /* 0x0000000810007986 */ /* 0x0001e2000c101124 */
[----:B------:R-:W-:Y:S05]  /*c540*/  BRA `(.L_x_276) ;  /* 0x0000031000007947 */ /* 0x000fea0003800000 */
.L_x_293:
        /* <DEDUP_REMOVED lines=22> */
.L_x_275:
        /* <DEDUP_REMOVED lines=20> */
.L_x_303:
[----:B------:R-:W-:-:S06]  /*c7f0*/  PRMT R3, RZ, 0x5410, R3 ;  /* 0x00005410ff037816 */ /* 0x000fcc0000000003 */
[----:B------:R-:W0:Y:S02]  /*c800*/  F2I.U64.TRUNC R2, R3 ;  /* 0x0000000300027311 */ /* 0x000e24000020d800 */
[----:B0-----:R0:W-:Y:S01]  /*c810*/  STG.E.64 [R16.64], R2 ;  /* 0x0000000210007986 */ /* 0x0011e2000c101b24 */
[----:B------:R-:W-:Y:S05]  /*c820*/  BRA `(.L_x_276) ;  /* 0x0000003000007947 */ /* 0x000fea0003800000 */
.L_x_302:
[----:B------:R-:W-:-:S06]  /*c830*/  PRMT R3, RZ, 0x5410, R3 ;  /* 0x00005410ff037816 */ /* 0x000fcc0000000003 */
[----:B------:R-:W0:Y:S02]  /*c840*/  F2I.FTZ.U32.TRUNC.NTZ R3, R3 ;  /* 0x0000000300037305 */ /* 0x000e24000021f000 */
[----:B0-----:R0:W-:Y:S02]  /*c850*/  STG.E [R16.64], R3 ;  /* 0x0000000310007986 */ /* 0x0011e4000c101924 */
.L_x_276:
[----:B------:R-:W-:Y:S02]  /*c860*/  IADD3 R23, R23, 0x80, RZ ;  /* 0x0000008017177810 */ /* 0x000fe40007ffe0ff */
.L_x_103:
[----:B------:R-:W-:Y:S05]  /*c870*/  BSYNC B6 ;  /* 0x0000000000067941 */ /* 0x000fea0003800000 */
.L_x_102:
[----:B------:R-:W-:-:S13]  /*c880*/  ISETP.GE.AND P0, PT, R23, c[0x0][0x160], PT ;  /* 0x0000580017007a0c */ /* 0x000fda0003f06270 */
[----:B------:R-:W-:Y:S05]  /*c890*/  @P0 EXIT ;  /* 0x000000000000094d */ /* 0x000fea0003800000 */
        /* <DEDUP_REMOVED lines=255> */
.L_x_304:
        /* <DEDUP_REMOVED lines=21> */
.L_x_308:
[----:B------:R-:W2:Y:S02]  /*d9e0*/  LDG.E.U8 R2, [R2.64] ;  /* 0x0000002402027981 */ /* 0x000ea4000c1e1100 */
[----:B--2---:R-:W0:Y:S02]  /*d9f0*/  I2F.U16 R0, R2 ;  /* 0x0000000200007306 */ /* 0x004e240000101000 */
[----:B0-----:R-:W-:-:S04]  /*da00*/  F2FP.BF16.PACK_AB R0, RZ, R0 ;  /* 0x00000000ff00723e */ /* 0x001fc800000010ff */
[----:B------:R-:W-:Y:S01]  /*da10*/  PRMT R19, R0, 0x7610, R19 ;  /* 0x0000761000137816 */ /* 0x000fe20000000013 */
[----:B------:R-:W-:Y:S05]  /*da20*/  BRA `(.L_x_310) ;  /* 0x00000f0000007947 */ /* 0x000fea0003800000 */
.L_x_307:
        /* <DEDUP_REMOVED lines=11> */
.L_x_312:
[----:B------:R-:W2:Y:S02]  /*dae0*/  LDG.E R2, [R2.64] ;  /* 0x0000002402027981 */ /* 0x000ea4000c1e1900 */
[----:B--2---:R-:W0:Y:S02]  /*daf0*/  I2F R0, R2 ;  /* 0x0000000200007306 */ /* 0x004e240000201400 */
[----:B0-----:R-:W-:-:S04]  /*db00*/  F2FP.BF16.PACK_AB R0, RZ, R0 ;  /* 0x00000000ff00723e */ /* 0x001fc800000010ff */
[----:B------:R-:W-:Y:S01]  /*db10*/  PRMT R19, R0, 0x7610, R19 ;  /* 0x0000761000137816 */ /* 0x000fe20000000013 */
[----:B------:R-:W-:Y:S05]  /*db20*/  BRA `(.L_x_310) ;  /* 0x00000e0000007947 */ /* 0x000fea0003800000 */
.L_x_311:
[----:B------:R-:W2:Y:S02]  /*db30*/  LDG.E.U16 R2, [R2.64] ;  /* 0x0000002402027981 */ /* 0x000ea4000c1e1500 */
[----:B--2---:R-:W0:Y:S02]  /*db40*/  I2F.S16 R0, R2 ;  /* 0x0000000200007306 */ /* 0x004e240000101400 */
[----:B0-----:R-:W-:-:S04]  /*db50*/  F2FP.BF16.PACK_AB R0, RZ, R0 ;  /* 0x00000000ff00723e */ /* 0x001fc800000010ff */
[----:B------:R-:W-:Y:S01]  /*db60*/  PRMT R19, R0, 0x7610, R19 ;  /* 0x0000761000137816 */ /* 0x000fe20000000013 */
[----:B------:R-:W-:Y:S05]  /*db70*/  BRA `(.L_x_310) ;  /* 0x00000db000007947 */ /* 0x000fea0003800000 */
.L_x_306:
        /* <DEDUP_REMOVED lines=9> */
.L_x_314:
[----:B------:R-:W2:Y:S02]  /*dc10*/  LDG.E.U16 R0, [R2.64] ;  /* 0x0000002402007981 */ /* 0x000ea4000c1e1500 */
[----:B--2---:R-:W-:-:S05]  /*dc20*/  HADD2.F32 R0, -RZ, R0.H0_H0 ;  /* 0x20000000ff007230 */ /* 0x004fca0000004100 */
[----:B------:R-:W-:-:S04]  /*dc30*/  F2FP.BF16.PACK_AB R0, RZ, R0 ;  /* 0x00000000ff00723e */ /* 0x000fc800000010ff */
[----:B------:R-:W-:Y:S01]  /*dc40*/  PRMT R19, R0, 0x7610, R19 ;  /* 0x0000761000137816 */ /* 0x000fe20000000013 */
[----:B------:R-:W-:Y:S05]  /*dc50*/  BRA `(.L_x_310) ;  /* 0x00000cd000007947 */ /* 0x000fea0003800000 */
.L_x_313:
        /* <DEDUP_REMOVED lines=9> */
.L_x_316:
[----:B------:R-:W2:Y:S02]  /*dcf0*/  LDG.E.U16 R2, [R2.64] ;  /* 0x0000002402027981 */ /* 0x000ea4000c1e1500 */
[----:B--2---:R-:W-:-:S05]  /*dd00*/  HADD2.F32 R0, -RZ, R2.H0_H0 ;  /* 0x20000002ff007230 */ /* 0x004fca0000004100 */
[----:B------:R-:W-:-:S04]  /*dd10*/  F2FP.BF16.PACK_AB R0, RZ, R0 ;  /* 0x00000000ff00723e */ /* 0x000fc800000010ff */
[----:B------:R-:W-:Y:S01]  /*dd20*/  PRMT R19, R0, 0x7610, R19 ;  /* 0x0000761000137816 */ /* 0x000fe20000000013 */
[----:B------:R-:W-:Y:S05]  /*dd30*/  BRA `(.L_x_310) ;  /* 0x00000bf000007947 */ /* 0x000fea0003800000 */
.L_x_315:
[----:B------:R-:W2:Y:S02]  /*dd40*/  LDG.E.64 R2, [R2.64] ;  /* 0x0000002402027981 */ /* 0x000ea4000c1e1b00 */
[----:B--2---:R-:W0:Y:S01]  /*dd50*/  F2F.F32.F64 R0, R2 ;  /* 0x0000000200007310 */ /* 0x004e220000301000 */
[----:B------:R-:W0:-:S14]  /*dd60*/  DSETP.GEU.AND P0, PT, |R2|, c[0x2][0x0], PT ;  /* 0x008000000200762a */ /* 0x000e1c0003f0e200 */
[----:B0-----:R-:W-:-:S05]  /*dd70*/  @!P0 FMUL R0, R0, 1.175494350822287508e-38 ;  /* 0x0080000000008820 */ /* 0x001fca0000400000 */
[----:B------:R-:W-:-:S04]  /*dd80*/  F2FP.BF16.PACK_AB R0, RZ, R0 ;  /* 0x00000000ff00723e */ /* 0x000fc800000010ff */
[----:B------:R-:W-:Y:S01]  /*dd90*/  PRMT R19, R0, 0x7610, R19 ;  /* 0x0000761000137816 */ /* 0x000fe20000000013 */
[----:B------:R-:W-:Y:S05]  /*dda0*/  BRA `(.L_x_310) ;  /* 0x00000b8000007947 */ /* 0x000fea0003800000 */
.L_x_305:
        /* <DEDUP_REMOVED lines=14> */
.L_x_319:
[----:B------:R-:W2:Y:S02]  /*de90*/  LDG.E.64 R2, [R2.64] ;  /* 0x0000002402027981 */ /* 0x000ea4000c1e1b00 */
[----:B--2---:R-:W0:Y:S01]  /*dea0*/  F2F.F32.F64 R0, R2 ;  /* 0x0000000200007310 */ /* 0x004e220000301000 */
[----:B------:R-:W0:-:S14]  /*deb0*/  DSETP.GEU.AND P0, PT, |R2|, c[0x2][0x0], PT ;  /* 0x008000000200762a */ /* 0x000e1c0003f0e200 */
[----:B0-----:R-:W-:-:S05]  /*dec0*/  @!P0 FMUL R0, R0, 1.175494350822287508e-38 ;  /* 0x0080000000008820 */ /* 0x001fca0000400000 */
[----:B------:R-:W-:-:S04]  /*ded0*/  F2FP.BF16.PACK_AB R0, RZ, R0 ;  /* 0x00000000ff00723e */ /* 0x000fc800000010ff */
[----:B------:R-:W-:Y:S01]  /*dee0*/  PRMT R19, R0, 0x7610, R19 ;  /* 0x0000761000137816 */ /* 0x000fe20000000013 */
[----:B------:R-:W-:Y:S05]  /*def0*/  BRA `(.L_x_310) ;  /* 0x00000a3000007947 */ /* 0x000fea0003800000 */
.L_x_318:
        /* <DEDUP_REMOVED lines=28> */
.L_x_321:
        /* <DEDUP_REMOVED lines=15> */
.L_x_320:
[----:B------:R0:W5:Y:S01]  /*e1b0*/  LDG.E.U16 R19, [R2.64] ;  /* 0x0000002402137981 */ /* 0x000162000c1e1500 */
[----:B------:R-:W-:Y:S05]  /*e1c0*/  BRA `(.L_x_310) ;  /* 0x0000076000007947 */ /* 0x000fea0003800000 */
.L_x_317:
        /* <DEDUP_REMOVED lines=12> */
.L_x_324:
        /* <DEDUP_REMOVED lines=21> */
.L_x_328:
[----:B------:R-:W-:Y:S05]  /*e3e0*/  BSYNC B1 ;  /* 0x0000000000017941 */ /* 0x000fea0003800000 */
.L_x_327:
[----:B------:R-:W-:Y:S01]  /*e3f0*/  LEA R3, R0, 0x3b800000, 0x17 ;  /* 0x3b80000000037811 */ /* 0x000fe200078eb8ff */
[----:B------:R-:W-:-:S05]  /*e400*/  IMAD.SHL.U32 R0, R2, 0x100000, RZ ;  /* 0x0010000002007824 */ /* 0x000fca00078e00ff */
[----:B------:R-:W-:Y:S02]  /*e410*/  LOP3.LUT R0, R3, R0, R4, 0xfe, !PT ;  /* 0x0000000003007212 */ /* 0x000fe400078efe04 */
.L_x_326:
[----:B------:R-:W-:Y:S05]  /*e420*/  BSYNC B0 ;  /* 0x0000000000007941 */ /* 0x000fea0003800000 */
.L_x_325:
[----:B------:R-:W-:-:S04]  /*e430*/  F2FP.BF16.PACK_AB R0, RZ, R0 ;  /* 0x00000000ff00723e */ /* 0x000fc800000010ff */
[----:B------:R-:W-:Y:S01]  /*e440*/  PRMT R19, R0, 0x7610, R19 ;  /* 0x0000761000137816 */ /* 0x000fe20000000013 */
[----:B------:R-:W-:Y:S05]  /*e450*/  BRA `(.L_x_310) ;  /* 0x000004d000007947 */ /* 0x000fea0003800000 */
.L_x_323:
        /* <DEDUP_REMOVED lines=21> */
.L_x_332:
[----:B------:R-:W-:Y:S05]  /*e5b0*/  BSYNC B1 ;  /* 0x0000000000017941 */ /* 0x000fea0003800000 */
.L_x_331:
[----:B------:R-:W-:Y:S01]  /*e5c0*/  LEA R3, R0, 0x37800000, 0x17 ;  /* 0x3780000000037811 */ /* 0x000fe200078eb8ff */
[----:B------:R-:W-:-:S05]  /*e5d0*/  IMAD.SHL.U32 R0, R2, 0x200000, RZ ;  /* 0x0020000002007824 */ /* 0x000fca00078e00ff */
[----:B------:R-:W-:Y:S02]  /*e5e0*/  LOP3.LUT R0, R3, R0, R4, 0xfe, !PT ;  /* 0x0000000003007212 */ /* 0x000fe400078efe04 */
.L_x_330:
[----:B------:R-:W-:Y:S05]  /*e5f0*/  BSYNC B0 ;  /* 0x0000000000007941 */ /* 0x000fea0003800000 */
.L_x_329:
[----:B------:R-:W-:-:S04]  /*e600*/  F2FP.BF16.PACK_AB R0, RZ, R0 ;  /* 0x00000000ff00723e */ /* 0x000fc800000010ff */
[----:B------:R-:W-:Y:S01]  /*e610*/  PRMT R19, R0, 0x7610, R19 ;  /* 0x0000761000137816 */ /* 0x000fe20000000013 */
[----:B------:R-:W-:Y:S05]  /*e620*/  BRA `(.L_x_310) ;  /* 0x0000030000007947 */ /* 0x000fea0003800000 */
.L_x_322:
        /* <DEDUP_REMOVED lines=14> */
.L_x_336:
[----:B------:R-:W-:Y:S05]  /*e710*/  BSYNC B0 ;  /* 0x0000000000007941 */ /* 0x000fea0003800000 */
.L_x_335:
[----:B------:R-:W-:-:S04]  /*e720*/  F2FP.BF16.PACK_AB R0, RZ, R0 ;  /* 0x00000000ff00723e */ /* 0x000fc800000010ff */
[----:B------:R-:W-:Y:S01]  /*e730*/  PRMT R19, R0, 0x7610, R19 ;  /* 0x0000761000137816 */ /* 0x000fe20000000013 */
[----:B------:R-:W-:Y:S05]  /*e740*/  BRA `(.L_x_310) ;  /* 0x000001e000007947 */ /* 0x000fea0003800000 */
.L_x_309:
        /* <DEDUP_REMOVED lines=21> */
.L_x_334:
[----:B------:R-:W2:Y:S02]  /*e8a0*/  LDG.E.64 R2, [R2.64] ;  /* 0x0000002402027981 */ /* 0x000ea4000c1e1b00 */
[----:B--2---:R-:W0:Y:S02]  /*e8b0*/  I2F.U64 R0, R2 ;  /* 0x0000000200007312 */ /* 0x004e240000301000 */
[----:B0-----:R-:W-:-:S04]  /*e8c0*/  F2FP.BF16.PACK_AB R0, RZ, R0 ;  /* 0x00000000ff00723e */ /* 0x001fc800000010ff */
[----:B------:R-:W-:Y:S01]  /*e8d0*/  PRMT R19, R0, 0x7610, R19 ;  /* 0x0000761000137816 */ /* 0x000fe20000000013 */
[----:B------:R-:W-:Y:S05]  /*e8e0*/  BRA `(.L_x_310) ;  /* 0x0000004000007947 */ /* 0x000fea0003800000 */
.L_x_333:
[----:B------:R-:W2:Y:S02]  /*e8f0*/  LDG.E R2, [R2.64] ;  /* 0x0000002402027981 */ /* 0x000ea4000c1e1900 */
[----:B--2---:R-:W0:Y:S02]  /*e900*/  I2F.U32 R0, R2 ;  /* 0x0000000200007306 */ /* 0x004e240000201000 */
[----:B0-----:R-:W-:-:S04]  /*e910*/  F2FP.BF16.PACK_AB R0, RZ, R0 ;  /* 0x00000000ff00723e */ /* 0x001fc800000010ff */
[----:B------:R-:W-:Y:S02]  /*e920*/  PRMT R19, R0, 0x7610, R19 ;  /* 0x0000761000137816 */ /* 0x000fe40000000013 */
.L_x_310:
        /* <DEDUP_REMOVED lines=18> */
.L_x_340:
[----:B------:R-:W2:Y:S02]  /*ea50*/  LDG.E.U8 R2, [R2.64] ;  /* 0x0000002402027981 */ /* 0x000ea4000c1e1100 */
[----:B--2---:R-:W0:Y:S02]  /*ea60*/  I2F.U16 R0, R2 ;  /* 0x0000000200007306 */ /* 0x004e240000101000 */
[----:B0-----:R-:W-:Y:S01]  /*ea70*/  F2FP.BF16.PACK_AB R0, RZ, R0 ;  /* 0x00000000ff00723e */ /* 0x001fe200000010ff */
[----:B------:R-:W-:Y:S05]  /*ea80*/  BRA `(.L_x_342) ;  /* 0x00000e3000007947 */ /* 0x000fea0003800000 */
.L_x_339:
        /* <DEDUP_REMOVED lines=10> */
.L_x_344:
[----:B------:R-:W2:Y:S02]  /*eb30*/  LDG.E R2, [R2.64] ;  /* 0x0000002402027981 */ /* 0x000ea4000c1e1900 */
[----:B--2---:R-:W0:Y:S02]  /*eb40*/  I2F R0, R2 ;  /* 0x0000000200007306 */ /* 0x004e240000201400 */
[----:B0-----:R-:W-:Y:S01]  /*eb50*/  F2FP.BF16.PACK_AB R0, RZ, R0 ;  /* 0x00000000ff00723e */ /* 0x001fe200000010ff */
[----:B------:R-:W-:Y:S05]  /*eb60*/  BRA `(.L_x_342) ;  /* 0x00000d5000007947 */ /* 0x000fea0003800000 */
.L_x_343:
[----:B------:R-:W2:Y:S02]  /*eb70*/  LDG.E.U16 R2, [R2.64] ;  /* 0x0000002402027981 */ /* 0x000ea4000c1e1500 */
[----:B--2---:R-:W0:Y:S02]  /*eb80*/  I2F.S16 R0, R2 ;  /* 0x0000000200007306 */ /* 0x004e240000101400 */
[----:B0-----:R-:W-:Y:S01]  /*eb90*/  F2FP.BF16.PACK_AB R0, RZ, R0 ;  /* 0x00000000ff00723e */ /* 0x001fe200000010ff */
[----:B------:R-:W-:Y:S05]  /*eba0*/  BRA `(.L_x_342) ;  /* 0x00000d1000007947 */ /* 0x000fea0003800000 */
.L_x_338:
        /* <DEDUP_REMOVED lines=9> */
.L_x_346:
[----:B------:R-:W2:Y:S02]  /*ec40*/  LDG.E.U16 R0, [R2.64] ;  /* 0x0000002402007981 */ /* 0x000ea4000c1e1500 */
[----:B--2---:R-:W-:-:S05]  /*ec50*/  HADD2.F32 R0, -RZ, R0.H0_H0 ;  /* 0x20000000ff007230 */ /* 0x004fca0000004100 */
[----:B------:R-:W-:Y:S01]  /*ec60*/  F2FP.BF16.PACK_AB R0, RZ, R0 ;  /* 0x00000000ff00723e */ /* 0x000fe200000010ff */
[----:B------:R-:W-:Y:S05]  /*ec70*/  BRA `(.L_x_342) ;  /* 0x00000c4000007947 */ /* 0x000fea0003800000 */
.L_x_345:
        /* <DEDUP_REMOVED lines=9> */
.L_x_348:
[----:B------:R-:W2:Y:S02]  /*ed10*/  LDG.E.U16 R2, [R2.64] ;  /* 0x0000002402027981 */ /* 0x000ea4000c1e1500 */
[----:B--2---:R-:W-:-:S05]  /*ed20*/  HADD2.F32 R0, -RZ, R2.H0_H0 ;  /* 0x20000002ff007230 */ /* 0x004fca0000004100 */
[----:B------:R-:W-:Y:S01]  /*ed30*/  F2FP.BF16.PACK_AB R0, RZ, R0 ;  /* 0x00000000ff00723e */ /* 0x000fe200000010ff */
[----:B------:R-:W-:Y:S05]  /*ed40*/  BRA `(.L_x_342) ;  /* 0x00000b7000007947 */ /* 0x000fea0003800000 */
.L_x_347:
[----:B------:R-:W2:Y:S02]  /*ed50*/  LDG.E.64 R2, [R2.64] ;  /* 0x0000002402027981 */ /* 0x000ea4000c1e1b00 */
[----:B--2---:R-:W0:Y:S01]  /*ed60*/  F2F.F32.F64 R0, R2 ;  /* 0x0000000200007310 */ /* 0x004e220000301000 */
[----:B------:R-:W0:-:S14]  /*ed70*/  DSETP.GEU.AND P0, PT, |R2|, c[0x2][0x0], PT ;  /* 0x008000000200762a */ /* 0x000e1c0003f0e200 */
[----:B0-----:R-:W-:-:S05]  /*ed80*/  @!P0 FMUL R0, R0, 1.175494350822287508e-38 ;  /* 0x0080000000008820 */ /* 0x001fca0000400000 */
[----:B------:R-:W-:Y:S01]  /*ed90*/  F2FP.BF16.PACK_AB R0, RZ, R0 ;  /* 0x00000000ff00723e */ /* 0x000fe200000010ff */
[----:B------:R-:W-:Y:S05]  /*eda0*/  BRA `(.L_x_342) ;  /* 0x00000b1000007947 */ /* 0x000fea0003800000 */
.L_x_337:
        /* <DEDUP_REMOVED lines=13> */
.L_x_351:
[----:B------:R-:W2:Y:S02]  /*ee80*/  LDG.E.64 R2, [R2.64] ;  /* 0x0000002402027981 */ /* 0x000ea4000c1e1b00 */
[----:B--2---:R-:W0:Y:S01]  /*ee90*/  F2F.F32.F64 R0, R2 ;  /* 0x0000000200007310 */ /* 0x004e220000301000 */
[----:B------:R-:W0:-:S14]  /*eea0*/  DSETP.GEU.AND P0, PT, |R2|, c[0x2][0x0], PT ;  /* 0x008000000200762a */ /* 0x000e1c0003f0e200 */
[----:B0-----:R-:W-:-:S05]  /*eeb0*/  @!P0 FMUL R0, R0, 1.175494350822287508e-38 ;  /* 0x0080000000008820 */ /* 0x001fca0000400000 */
[----:B------:R-:W-:Y:S01]  /*eec0*/  F2FP.BF16.PACK_AB R0, RZ, R0 ;  /* 0x00000000ff00723e */ /* 0x000fe200000010ff */
[----:B------:R-:W-:Y:S05]  /*eed0*/  BRA `(.L_x_342) ;  /* 0x000009e000007947 */ /* 0x000fea0003800000 */
.L_x_350:
        /* <DEDUP_REMOVED lines=28> */
.L_x_353:
        /* <DEDUP_REMOVED lines=15> */
.L_x_352:
[----:B------:R0:W5:Y:S01]  /*f190*/  LDG.E.U16 R0, [R2.64] ;  /* 0x0000002402007981 */ /* 0x000162000c1e1500 */
[----:B------:R-:W-:Y:S05]  /*f1a0*/  BRA `(.L_x_342) ;  /* 0x0000071000007947 */ /* 0x000fea0003800000 */
.L_x_349:
        /* <DEDUP_REMOVED lines=12> */
.L_x_356:
        /* <DEDUP_REMOVED lines=21> */
.L_x_360:
[----:B------:R-:W-:Y:S05]  /*f3c0*/  BSYNC B1 ;  /* 0x0000000000017941 */ /* 0x000fea0003800000 */
.L_x_359:
[----:B------:R-:W-:Y:S01]  /*f3d0*/  LEA R3, R0, 0x3b800000, 0x17 ;  /* 0x3b80000000037811 */ /* 0x000fe200078eb8ff */
[----:B------:R-:W-:-:S05]  /*f3e0*/  IMAD.SHL.U32 R0, R2, 0x100000, RZ ;  /* 0x0010000002007824 */ /* 0x000fca00078e00ff */
[----:B------:R-:W-:Y:S02]  /*f3f0*/  LOP3.LUT R0, R3, R0, R4, 0xfe, !PT ;  /* 0x0000000003007212 */ /* 0x000fe400078efe04 */
.L_x_358:
[----:B------:R-:W-:Y:S05]  /*f400*/  BSYNC B0 ;  /* 0x0000000000007941 */ /* 0x000fea0003800000 */
.L_x_357:
[----:B------:R-:W-:Y:S01]  /*f410*/  F2FP.BF16.PACK_AB R0, RZ, R0 ;  /* 0x00000000ff00723e */ /* 0x000fe200000010ff */
[----:B------:R-:W-:Y:S05]  /*f420*/  BRA `(.L_x_342) ;  /* 0x0000049000007947 */ /* 0x000fea0003800000 */
.L_x_355:
        /* <DEDUP_REMOVED lines=21> */
.L_x_364:
[----:B------:R-:W-:Y:S05]  /*f580*/  BSYNC B1 ;  /* 0x0000000000017941 */ /* 0x000fea0003800000 */
.L_x_363:
[----:B------:R-:W-:Y:S01]  /*f590*/  LEA R3, R0, 0x37800000, 0x17 ;  /* 0x3780000000037811 */ /* 0x000fe200078eb8ff */
[----:B------:R-:W-:-:S05]  /*f5a0*/  IMAD.SHL.U32 R0, R2, 0x200000, RZ ;  /* 0x0020000002007824 */ /* 0x000fca00078e00ff */
[----:B------:R-:W-:Y:S02]  /*f5b0*/  LOP3.LUT R0, R3, R0, R4, 0xfe, !PT ;  /* 0x0000000003007212 */ /* 0x000fe400078efe04 */
.L_x_362:
[----:B------:R-:W-:Y:S05]  /*f5c0*/  BSYNC B0 ;  /* 0x0000000000007941 */ /* 0x000fea0003800000 */
.L_x_361:
[----:B------:R-:W-:Y:S01]  /*f5d0*/  F2FP.BF16.PACK_AB R0, RZ, R0 ;  /* 0x00000000ff00723e */ /* 0x000fe200000010ff */
[----:B------:R-:W-:Y:S05]  /*f5e0*/  BRA `(.L_x_342) ;  /* 0x000002d000007947 */ /* 0x000fea0003800000 */
.L_x_354:
        /* <DEDUP_REMOVED lines=14> */
.L_x_368:
[----:B------:R-:W-:Y:S05]  /*f6d0*/  BSYNC B0 ;  /* 0x0000000000007941 */ /* 0x000fea0003800000 */
.L_x_367:
[----:B------:R-:W-:Y:S01]  /*f6e0*/  F2FP.BF16.PACK_AB R0, RZ, R0 ;  /* 0x00000000ff00723e */ /* 0x000fe200000010ff */
[----:B------:R-:W-:Y:S05]  /*f6f0*/  BRA `(.L_x_342) ;  /* 0x000001c000007947 */ /* 0x000fea0003800000 */
.L_x_341:
        /* <DEDUP_REMOVED lines=21> */
.L_x_366:
[----:B------:R-:W2:Y:S02]  /*f850*/  LDG.E.64 R2, [R2.64] ;  /* 0x0000002402027981 */ /* 0x000ea4000c1e1b00 */
[----:B--2---:R-:W0:Y:S02]  /*f860*/  I2F.U64 R0, R2 ;  /* 0x0000000200007312 */ /* 0x004e240000301000 */
[----:B0-----:R-:W-:Y:S01]  /*f870*/  F2FP.BF16.PACK_AB R0, RZ, R0 ;  /* 0x00000000ff00723e */ /* 0x001fe200000010ff */
[----:B------:R-:W-:Y:S05]  /*f880*/  BRA `(.L_x_342) ;  /* 0x0000003000007947 */ /* 0x000fea0003800000 */
.L_x_365:
[----:B------:R-:W2:Y:S02]  /*f890*/  LDG.E R2, [R2.64] ;  /* 0x0000002402027981 */ /* 0x000ea4000c1e1900 */
[----:B--2---:R-:W0:Y:S02]  /*f8a0*/  I2F.U32 R0, R2 ;  /* 0x0000000200007306 */ /* 0x004e240000201000 */
[----:B0-----:R-:W-:-:S06]  /*f8b0*/  F2FP.BF16.PACK_AB R0, RZ, R0 ;  /* 0x00000000ff00723e */ /* 0x001fcc00000010ff */
.L_x_342:
        /* <DEDUP_REMOVED lines=38> */
.L_x_370:
[----:B01----:R-:W-:Y:S05]  /*fb20*/  BSYNC B0 ;  /* 0x0000000000007941 */ /* 0x003fea0003800000 */
.L_x_369:
        /* <DEDUP_REMOVED lines=20> */
[----:B0-----:R-:W-:Y:S01]  /*fc70*/  STG.E.U8 [R16.64], R3 ;  /* 0x0000000310007986 */ /* 0x001fe2000c101124 */
[----:B------:R-:W-:Y:S05]  /*fc80*/  EXIT ;  /* 0x000000000000794d */ /* 0x000fea0003800000 */
.L_x_374:
[----:B------:R-:W-:-:S06]  /*fc90*/  PRMT R3, RZ, 0x5410, R3 ;  /* 0x00005410ff037816 */ /* 0x000fcc0000000003 */
[----:B------:R-:W0:Y:S02]  /*fca0*/  F2I.S64.TRUNC R2, R3 ;  /* 0x0000000300027311 */ /* 0x000e24000020d900 */
[----:B0-----:R-:W-:Y:S01]  /*fcb0*/  STG.E.U8 [R16.64], R2 ;  /* 0x0000000210007986 */ /* 0x001fe2000c101124 */
[----:B------:R-:W-:Y:S05]  /*fcc0*/  EXIT ;  /* 0x000000000000794d */ /* 0x000fea0003800000 */
.L_x_373:
        /* <DEDUP_REMOVED lines=8> */
[----:B0-----:R-:W-:Y:S01]  /*fd50*/  STG.E.64 [R16.64], R2 ;  /* 0x0000000210007986 */ /* 0x001fe2000c101b24 */
[----:B------:R-:W-:Y:S05]  /*fd60*/  EXIT ;  /* 0x000000000000794d */ /* 0x000fea0003800000 */
.L_x_377:
[----:B------:R-:W-:-:S06]  /*fd70*/  PRMT R3, RZ, 0x5410, R3 ;  /* 0x00005410ff037816 */ /* 0x000fcc0000000003 */
[----:B------:R-:W0:Y:S02]  /*fd80*/  F2I.FTZ.TRUNC.NTZ R3, R3 ;  /* 0x0000000300037305 */ /* 0x000e24000021f100 */
[----:B0-----:R-:W-:Y:S01]  /*fd90*/  STG.E [R16.64], R3 ;  /* 0x0000000310007986 */ /* 0x001fe2000c101924 */
[----:B------:R-:W-:Y:S05]  /*fda0*/  EXIT ;  /* 0x000000000000794d */ /* 0x000fea0003800000 */
.L_x_376:
[----:B------:R-:W-:-:S06]  /*fdb0*/  PRMT R3, RZ, 0x5410, R3 ;  /* 0x00005410ff037816 */ /* 0x000fcc0000000003 */
[----:B------:R-:W0:Y:S02]  /*fdc0*/  F2I.FTZ.TRUNC.NTZ R3, R3 ;  /* 0x0000000300037305 */ /* 0x000e24000021f100 */
[----:B0-----:R-:W-:Y:S01]  /*fdd0*/  STG.E.U16 [R16.64], R3 ;  /* 0x0000000310007986 */ /* 0x001fe2000c101524 */
[----:B------:R-:W-:Y:S05]  /*fde0*/  EXIT ;  /* 0x000000000000794d */ /* 0x000fea0003800000 */
.L_x_372:
[----:B------:R-:W-:-:S13]  /*fdf0*/  ISETP.GT.AND P0, PT, R2, 0x6, PT ;  /* 0x000000060200780c */ /* 0x000fda0003f04270 */
[----:B------:R-:W-:Y:S05]  /*fe00*/  @P0 BRA `(.L_x_378) ;  /* 0x000000b000000947 */ /* 0x000fea0003800000 */
[----:B------:R-:W-:-:S13]  /*fe10*/  ISETP.NE.AND P0, PT, R2, 0x5, PT ;  /* 0x000000050200780c */ /* 0x000fda0003f05270 */
[----:B------:R-:W-:Y:S05]  /*fe20*/  @!P0 BRA `(.L_x_379) ;  /* 0x0000005000008947 */ /* 0x000fea0003800000 */
[----:B------:R-:W-:-:S13]  /*fe30*/  ISETP.NE.AND P0, PT, R2, 0x6, PT ;  /* 0x000000060200780c */ /* 0x000fda0003f05270 */
[----:B------:R-:W-:Y:S05]  /*fe40*/  @P0 BRA `(.L_x_375) ;  /* 0x00000b1000000947 */ /* 0x000fea0003800000 */
[----:B------:R-:W-:-:S05]  /*fe50*/  PRMT R3, RZ, 0x5410, R3 ;  /* 0x00005410ff037816 */ /* 0x000fca0000000003 */
[----:B------:R-:W-:Y:S01]  /*fe60*/  STG.E [R16.64], R3 ;  /* 0x0000000310007986 */ /* 0x000fe2000c101924 */
[----:B------:R-:W-:Y:S05]  /*fe70*/  EXIT ;  /* 0x000000000000794d */ /* 0x000fea0003800000 */
.L_x_379:
[----:B------:R-:W-:-:S04]  /*fe80*/  PRMT R0, RZ, 0x5410, R3 ;  /* 0x00005410ff007816 */ /* 0x000fc80000000003 */
[----:B------:R-:W-:-:S05]  /*fe90*/  F2FP.PACK_AB R0, RZ, R0 ;  /* 0x00000000ff00723e */ /* 0x000fca00000000ff */
[----:B------:R-:W-:Y:S01]  /*fea0*/  STG.E.U16 [R16.64], R0 ;  /* 0x0000000010007986 */ /* 0x000fe2000c101524 */
[----:B------:R-:W-:Y:S05]  /*feb0*/  EXIT ;  /* 0x000000000000794d */ /* 0x000fea0003800000 */
.L_x_378:
        /* <DEDUP_REMOVED lines=8> */
[----:B------:R-:W-:Y:S01]  /*ff40*/  STG.E.64 [R16.64], R4 ;  /* 0x0000000410007986 */ /* 0x000fe2000c101b24 */
[----:B------:R-:W-:Y:S05]  /*ff50*/  EXIT ;  /* 0x000000000000794d */ /* 0x000fea0003800000 */
.L_x_381:
[----:B------:R-:W-:-:S04]  /*ff60*/  PRMT R3, RZ, 0x5410, R3 ;  /* 0x00005410ff037816 */ /* 0x000fc80000000003 */
[----:B------:R-:W-:-:S04]  /*ff70*/  F2FP.PACK_AB R3, RZ, R3 ;  /* 0x00000003ff03723e */ /* 0x000fc800000000ff */
[----:B------:R-:W-:-:S05]  /*ff80*/  PRMT R3, R3, 0x5410, RZ ;  /* 0x0000541003037816 */ /* 0x000fca00000000ff */
[----:B------:R-:W-:Y:S01]  /*ff90*/  STG.E [R16.64], R3 ;  /* 0x0000000310007986 */ /* 0x000fe2000c101924 */
[----:B------:R-:W-:Y:S05]  /*ffa0*/  EXIT ;  /* 0x000000000000794d */ /* 0x000fea0003800000 */
.L_x_380:
[----:B------:R-:W-:-:S05]  /*ffb0*/  PRMT R2, RZ, 0x5410, R3 ;  /* 0x00005410ff027816 */ /* 0x000fca0000000003 */
[----:B------:R-:W-:-:S06]  /*ffc0*/  FMUL.FTZ R2, R2, 1 ;  /* 0x3f80000002027820 */ /* 0x000fcc0000410000 */
[----:B------:R-:W0:Y:S02]  /*ffd0*/  F2F.F64.F32 R2, R2 ;  /* 0x0000000200027310 */ /* 0x000e240000201800 */
[----:B0-----:R-:W-:Y:S01]  /*ffe0*/  STG.E.64 [R16.64], R2 ;  /* 0x0000000210007986 */ /* 0x001fe2000c101b24 */
[----:B------:R-:W-:Y:S05]  /*fff0*/  EXIT ;  /* 0x000000000000794d */ /* 0x000fea0003800000 */
.L_x_371:
        /* <DEDUP_REMOVED lines=11> */
[----:B------:R-:W-:Y:S01]  /*100b0*/  STG.E.U8 [R16.64], R3 ;  /* 0x0000000310007986 */ /* 0x000fe2000c101124 */
[----:B------:R-:W-:Y:S05]  /*100c0*/  EXIT ;  /* 0x000000000000794d */ /* 0x000fea0003800000 */
.L_x_384:
[----:B------:R-:W-:Y:S01]  /*100d0*/  PRMT R3, RZ, 0x5410, R3 ;  /* 0x00005410ff037816 */ /* 0x000fe20000000003 */
[----:B------:R-:W-:-:S04]  /*100e0*/  CS2R R6, SRZ ;  /* 0x0000000000067805 */ /* 0x000fc8000001ff00 */
[----:B------:R-:W-:-:S04]  /*100f0*/  FMUL.FTZ R3, R3, 1 ;  /* 0x3f80000003037820 */ /* 0x000fc80000410000 */
[----:B------:R-:W0:Y:S02]  /*10100*/  F2F.F64.F32 R4, R3 ;  /* 0x0000000300047310 */ /* 0x000e240000201800 */
[----:B0-----:R-:W-:Y:S01]  /*10110*/  STG.E.128 [R16.64], R4 ;  /* 0x0000000410007986 */ /* 0x001fe2000c101d24 */
[----:B------:R-:W-:Y:S05]  /*10120*/  EXIT ;  /* 0x000000000000794d */ /* 0x000fea0003800000 */
.L_x_383:
        /* <DEDUP_REMOVED lines=21> */
.L_x_388:
[----:B------:R-:W-:Y:S05]  /*10280*/  BSYNC B0 ;  /* 0x0000000000007941 */ /* 0x000fea0003800000 */
.L_x_387:
[----:B------:R-:W-:-:S05]  /*10290*/  LOP3.LUT R3, R0, R3, RZ, 0xfc, !PT ;  /* 0x0000000300037212 */ /* 0x000fca00078efcff */
[----:B------:R-:W-:Y:S01]  /*102a0*/  STG.E.U8 [R16.64], R3 ;  /* 0x0000000310007986 */ /* 0x000fe2000c101124 */
[----:B------:R-:W-:Y:S05]  /*102b0*/  EXIT ;  /* 0x000000000000794d */ /* 0x000fea0003800000 */
.L_x_386:
        /* <DEDUP_REMOVED lines=13> */
.L_x_390:
[----:B------:R-:W-:Y:S01]  /*10390*/  IMAD.MOV.U32 R0, RZ, RZ, 0x7f ;  /* 0x0000007fff007424 */ /* 0x000fe200078e00ff */
[----:B------:R-:W-:-:S04]  /*103a0*/  ISETP.GT.U32.AND P0, PT, R2, 0x7f800000, PT ;  /* 0x7f8000000200780c */ /* 0x000fc80003f04070 */
[----:B------:R-:W-:-:S04]  /*103b0*/  SEL R0, R0, 0x7c, P0 ;  /* 0x0000007c00007807 */ /* 0x000fc80000000000 */
.L_x_391:
[----:B------:R-:W-:Y:S05]  /*103c0*/  BSYNC B0 ;  /* 0x0000000000007941 */ /* 0x000fea0003800000 */
.L_x_389:
[----:B------:R-:W-:-:S04]  /*103d0*/  LOP3.LUT R2, R3, 0x80000000, RZ, 0xc0, !PT ;  /* 0x8000000003027812 */ /* 0x000fc800078ec0ff */
[----:B------:R-:W-:-:S04]  /*103e0*/  SHF.R.U32.HI R3, RZ, 0x18, R2 ;  /* 0x00000018ff037819 */ /* 0x000fc80000011602 */
[----:B------:R-:W-:-:S05]  /*103f0*/  LOP3.LUT R3, R0, R3, RZ, 0xfc, !PT ;  /* 0x0000000300037212 */ /* 0x000fca00078efcff */
[----:B------:R-:W-:Y:S01]  /*10400*/  STG.E.U8 [R16.64], R3 ;  /* 0x0000000310007986 */ /* 0x000fe2000c101124 */
[----:B------:R-:W-:Y:S05]  /*10410*/  EXIT ;  /* 0x000000000000794d */ /* 0x000fea0003800000 */
.L_x_385:
[----:B------:R-:W-:Y:S01]  /*10420*/  STG.E.U16 [R16.64], R3 ;  /* 0x0000000310007986 */ /* 0x000fe2000c101524 */
[----:B------:R-:W-:Y:S05]  /*10430*/  EXIT ;  /* 0x000000000000794d */ /* 0x000fea0003800000 */
.L_x_382:
        /* <DEDUP_REMOVED lines=10> */
[----:B0-----:R-:W-:Y:S01]  /*104e0*/  STG.E.U16 [R16.64], R3 ;  /* 0x0000000310007986 */ /* 0x001fe2000c101524 */
[----:B------:R-:W-:Y:S05]  /*104f0*/  EXIT ;  /* 0x000000000000794d */ /* 0x000fea0003800000 */
.L_x_394:
        /* <DEDUP_REMOVED lines=17> */
.L_x_397:
[----:B------:R-:W-:-:S04]  /*10610*/  LOP3.LUT R2, R3, 0x80000000, RZ, 0xc0, !PT ;  /* 0x8000000003027812 */ /* 0x000fc800078ec0ff */
[----:B------:R-:W-:-:S04]  /*10620*/  SHF.R.U32.HI R3, RZ, 0x18, R2 ;  /* 0x00000018ff037819 */ /* 0x000fc80000011602 */
[----:B------:R-:W-:-:S04]  /*10630*/  LOP3.LUT R0, R0, R3, RZ, 0xfc, !PT ;  /* 0x0000000300007212 */ /* 0x000fc800078efcff */
[----:B------:R-:W-:Y:S02]  /*10640*/  PRMT R8, R0, 0x7610, R8 ;  /* 0x0000761000087816 */ /* 0x000fe40000000008 */
.L_x_396:
[----:B------:R-:W-:Y:S05]  /*10650*/  BSYNC B0 ;  /* 0x0000000000007941 */ /* 0x000fea0003800000 */
.L_x_395:
[----:B------:R-:W-:Y:S01]  /*10660*/  STG.E.U8 [R16.64], R8 ;  /* 0x0000000810007986 */ /* 0x000fe2000c101124 */
[----:B------:R-:W-:Y:S05]  /*10670*/  EXIT ;  /* 0x000000000000794d */ /* 0x000fea0003800000 */
.L_x_393:
        /* <DEDUP_REMOVED lines=17> */
.L_x_400:
[----:B------:R-:W-:-:S04]  /*10790*/  LOP3.LUT R2, R3, 0x80000000, RZ, 0xc0, !PT ;  /* 0x8000000003027812 */ /* 0x000fc800078ec0ff */
[----:B------:R-:W-:-:S04]  /*107a0*/  SHF.R.U32.HI R3, RZ, 0x18, R2 ;  /* 0x00000018ff037819 */ /* 0x000fc80000011602 */
[----:B------:R-:W-:-:S04]  /*107b0*/  LOP3.LUT R0, R0, R3, RZ, 0xfc, !PT ;  /* 0x0000000300007212 */ /* 0x000fc800078efcff */
[----:B------:R-:W-:Y:S02]  /*107c0*/  PRMT R8, R0, 0x7610, R8 ;  /* 0x0000761000087816 */ /* 0x000fe40000000008 */
.L_x_399:
[----:B------:R-:W-:Y:S05]  /*107d0*/  BSYNC B0 ;  /* 0x0000000000007941 */ /* 0x000fea0003800000 */
.L_x_398:
[----:B------:R-:W-:Y:S01]  /*107e0*/  STG.E.U8 [R16.64], R8 ;  /* 0x0000000810007986 */ /* 0x000fe2000c101124 */
[----:B------:R-:W-:Y:S05]  /*107f0*/  EXIT ;  /* 0x000000000000794d */ /* 0x000fea0003800000 */
.L_x_392:
        /* <DEDUP_REMOVED lines=20> */
[----:B------:R-:W-:Y:S01]  /*10940*/  STG.E.U8 [R16.64], R3 ;  /* 0x0000000310007986 */ /* 0x000fe2000c101124 */
[----:B------:R-:W-:Y:S05]  /*10950*/  EXIT ;  /* 0x000000000000794d */ /* 0x000fea0003800000 */
.L_x_375:
        /* <DEDUP_REMOVED lines=19> */
[----:B------:R-:W-:Y:S05]  /*10a90*/  EXIT ;  /* 0x000000000000794d */ /* 0x000fea0003800000 */
.L_x_402:
[----:B------:R-:W-:-:S06]  /*10aa0*/  PRMT R3, RZ, 0x5410, R3 ;  /* 0x00005410ff037816 */ /* 0x000fcc0000000003 */
[----:B------:R-:W0:Y:S02]  /*10ab0*/  F2I.U64.TRUNC R2, R3 ;  /* 0x0000000300027311 */ /* 0x000e24000020d800 */
[----:B0-----:R-:W-:Y:S01]  /*10ac0*/  STG.E.64 [R16.64], R2 ;  /* 0x0000000210007986 */ /* 0x001fe2000c101b24 */
[----:B------:R-:W-:Y:S05]  /*10ad0*/  EXIT ;  /* 0x000000000000794d */ /* 0x000fea0003800000 */
.L_x_401:
[----:B------:R-:W-:-:S06]  /*10ae0*/  PRMT R3, RZ, 0x5410, R3 ;  /* 0x00005410ff037816 */ /* 0x000fcc0000000003 */
[----:B------:R-:W0:Y:S02]  /*10af0*/  F2I.FTZ.U32.TRUNC.NTZ R3, R3 ;  /* 0x0000000300037305 */ /* 0x000e24000021f000 */
[----:B0-----:R-:W-:Y:S01]  /*10b00*/  STG.E [R16.64], R3 ;  /* 0x0000000310007986 */ /* 0x001fe2000c101924 */
[----:B------:R-:W-:Y:S05]  /*10b10*/  EXIT ;  /* 0x000000000000794d */ /* 0x000fea0003800000 */
.L_x_403:
[----:B------:R-:W-:-:S00]  /*10b20*/  BRA `(.L_x_403) ;  /* 0xfffffff000007947 */ /* 0x000fc0000383ffff */
[----:B------:R-:W-:-:S00]  /*10b30*/  NOP ;  /* 0x0000000000007918 */ /* 0x000fc00000000000 */
        /* <DEDUP_REMOVED lines=12> */
.L_x_7610:


//--------------------- .text._ZN2at6native27unrolled_elementwise_kernelIZZZNS0_61_GLOBAL__N__b29612f4_23_ActivationMishKernel_cu_9e10b42f_310820mish_backward_kernelERNS_14TensorIteratorEENKUlvE_clEvENKUlvE2_clEvEUlN3c108BFloat16ES8_E_St5arrayIPcLm3EELi4E23TrivialOffsetCalculatorILi2EjESD_ILi1EjENS0_6memory12LoadWithCastILi2EEENSG_13StoreWithCastILi1EEEEEviT_T0_T2_T3_T4_T5_ --------------------------
	.section	.text._ZN2at6native27unrolled_elementwise_kernelIZZZNS0_61_GLOBAL__N__b29612f4_23_ActivationMishKernel_cu_9e10b42f_310820mish_backward_kernelERNS_14TensorIteratorEENKUlvE_clEvENKUlvE2_clEvEUlN3c108BFloat16ES8_E_St5arrayIPcLm3EELi4E23TrivialOffsetCalculatorILi2EjESD_ILi1EjENS0_6memory12LoadWithCastILi2EEENSG_13StoreWithCastILi1EEEEEviT_T0_T2_T3_T4_T5_,"ax",@progbits
	.sectioninfo	@"SHI_REGISTERS=31"
	.align	128
        .global         _ZN2at6native27unrolled_elementwise_kernelIZZZNS0_61_GLOBAL__N__b29612f4_23_ActivationMishKernel_cu_9e10b42f_310820mish_backward_kernelERNS_14TensorIteratorEENKUlvE_clEvENKUlvE2_clEvEUlN3c108BFloat16ES8_E_St5arrayIPcLm3EELi4E23TrivialOffsetCalculatorILi2EjESD_ILi1EjENS0_6memory12LoadWithCastILi2EEENSG_13StoreWithCastILi1EEEEEviT_T0_T2_T3_T4_T5_
        .type           _ZN2at6native27unrolled_elementwise_kernelIZZZNS0_61_GLOBAL__N__b29612f4_23_ActivationMishKernel_cu_9e10b42f_310820mish_backward_kernelERNS_14TensorIteratorEENKUlvE_clEvENKUlvE2_clEvEUlN3c108BFloat16ES8_E_St5arrayIPcLm3EELi4E23TrivialOffsetCalculatorILi2EjESD_ILi1EjENS0_6memory12LoadWithCastILi2EEENSG_13StoreWithCastILi1EEEEEviT_T0_T2_T3_T4_T5_,@function
        .size           _ZN2at6native27unrolled_elementwise_kernelIZZZNS0_61_GLOBAL__N__b29612f4_23_ActivationMishKernel_cu_9e10b42f_310820mish_backward_kernelERNS_14TensorIteratorEENKUlvE_clEvENKUlvE2_clEvEUlN3c108BFloat16ES8_E_St5arrayIPcLm3EELi4E23TrivialOffsetCalculatorILi2EjESD_ILi1EjENS0_6memory12LoadWithCastILi2EEENSG_13StoreWithCastILi1EEEEEviT_T0_T2_T3_T4_T5_,(.L_x_7611 - _ZN2at6native27unrolled_elementwise_kernelIZZZNS0_61_GLOBAL__N__b29612f4_23_ActivationMishKernel_cu_9e10b42f_310820mish_backward_kernelERNS_14TensorIteratorEENKUlvE_clEvENKUlvE2_clEvEUlN3c108BFloat16ES8_E_St5arrayIPcLm3EELi4E23TrivialOffsetCalculatorILi2EjESD_ILi1EjENS0_6memory12LoadWithCastILi2EEENSG_13StoreWithCastILi1EEEEEviT_T0_T2_T3_T4_T5_)
        .other          _ZN2at6native27unrolled_elementwise_kernelIZZZNS0_61_GLOBAL__N__b29612f4_23_ActivationMishKernel_cu_9e10b42f_310820mish_backward_kernelERNS_14TensorIteratorEENKUlvE_clEvENKUlvE2_clEvEUlN3c108BFloat16ES8_E_St5arrayIPcLm3EELi4E23TrivialOffsetCalculatorILi2EjESD_ILi1EjENS0_6memory12LoadWithCastILi2EEENSG_13StoreWithCastILi1EEEEEviT_T0_T2_T3_T4_T5_,@"STO_CUDA_ENTRY STV_DEFAULT"
_ZN2at6native27unrolled_elementwise_kernelIZZZNS0_61_GLOBAL__N__b29612f4_23_ActivationMishKernel_cu_9e10b42f_310820mish_backward_kernelERNS_14TensorIteratorEENKUlvE_clEvENKUlvE2_clEvEUlN3c108BFloat16ES8_E_St5arrayIPcLm3EELi4E23TrivialOffsetCalculatorILi2EjESD_ILi1EjENS0_6memory12LoadWithCastILi2EEENSG_13StoreWithCastILi1EEEEEviT_T0_T2_T3_T4_T5_:
.text._ZN2at6native27unrolled_elementwise_kernelIZZZNS0_61_GLOBAL__N__b29612f4_23_ActivationMishKernel_cu_9e10b42f_310820mish_backward_kernelERNS_14TensorIteratorEENKUlvE_clEvENKUlvE2_clEvEUlN3c108BFloat16ES8_E_St5arrayIPcLm3EELi4E23TrivialOffsetCalculatorILi2EjESD_ILi1EjENS0_6memory12LoadWithCastILi2EEENSG_13StoreWithCastILi1EEEEEviT_T0_T2_T3_T4_T5_:
[----:B------:R-:W-:Y:S02]  /*0000*/  IMAD.MOV.U32 R1, RZ, RZ, c[0x0][0x28] ;  /* 0x00000a00ff017624 */ /* 0x000fe400078e00ff */
[----:B------:R-:W0:Y:S01]  /*0010*/  S2R R16, SR_CTAID.X ;  /* 0x0000000000107919 */ /* 0x000e220000002500 */
[----:B------:R-:W-:Y:S01]  /*0020*/  IMAD.MOV.U32 R3, RZ, RZ, -0x200 ;  /* 0xfffffe00ff037424 */ /* 0x000fe200078e00ff */
[----:B------:R-:W1:Y:S01]  /*0030*/  LDC.U8 R18, c[0x0][0x184] ;  /* 0x00006100ff127b82 */ /* 0x000e620000000000 */
[----:B------:R-:W-:Y:S01]  /*0040*/  ULDC.64 UR36, c[0x0][0x118] ;  /* 0x0000460000247ab9 */ /* 0x000fe20000000a00 */
[----:B------:R-:W2:Y:S01]  /*0050*/  S2R R17, SR_TID.X ;  /* 0x0000000000117919 */ /* 0x000ea20000002100 */
[----:B------:R-:W-:Y:S01]  /*0060*/  BSSY B6, `(.L_x_404) ;  /* 0x000021a000067945 */ /* 0x000fe20003800000 */
[----:B------:R-:W-:Y:S02]  /*0070*/  PRMT R23, RZ, 0x7610, R23 ;  /* 0x00007610ff177816 */ /* 0x000fe40000000017 */
[----:B------:R-:W-:Y:S02]  /*0080*/  PRMT R24, RZ, 0x7610, R24 ;  /* 0x00007610ff187816 */ /* 0x000fe40000000018 */
[----:B------:R-:W3:Y:S01]  /*0090*/  LDC.U8 R19, c[0x0][0x185] ;  /* 0x00006140ff137b82 */ /* 0x000ee20000000000 */
[----:B------:R-:W-:Y:S01]  /*00a0*/  PRMT R25, RZ, 0x7610, R25 ;  /* 0x00007610ff197816 */ /* 0x000fe20000000019 */
[----:B0-----:R-:W-:-:S05]  /*00b0*/  IMAD R22, R16, R3, c[0x0][0x160] ;  /* 0x0000580010167624 */ /* 0x001fca00078e0203 */
[----:B--2---:R-:W-:-:S13]  /*00c0*/  ISETP.GE.AND P0, PT, R17, R22, PT ;  /* 0x000000161100720c */ /* 0x004fda0003f06270 */
[----:B------:R-:W-:Y:S05]  /*00d0*/  @P0 BRA `(.L_x_405) ;  /* 0x0000212000000947 */ /* 0x000fea0003800000 */
[----:B-1-3--:R-:W-:Y:S01]  /*00e0*/  PRMT R0, R18, 0x9910, RZ ;  /* 0x0000991012007816 */ /* 0x00afe200000000ff */
[----:B------:R-:W-:-:S03]  /*00f0*/  IMAD R25, R16, 0x200, R17 ;  /* 0x0000020010197824 */ /* 0x000fc600078e0211 */
[----:B------:R-:W-:Y:S01]  /*0100*/  ISETP.GT.AND P0, PT, R0, 0x9, PT ;  /* 0x000000090000780c */ /* 0x000fe20003f04270 */
[----:B------:R-:W-:-:S05]  /*0110*/  IMAD R2, R25, c[0x0][0x188], RZ ;  /* 0x0000620019027a24 */ /* 0x000fca00078e02ff */
[----:B------:R-:W-:-:S05]  /*0120*/  IADD3 R2, P1, R2, c[0x0][0x170], RZ ;  /* 0x00005c0002027a10 */ /* 0x000fca0007f3e0ff */
[----:B------:R-:W-:Y:S02]  /*0130*/  IMAD.X R3, RZ, RZ, c[0x0][0x174], P1 ;  /* 0x00005d00ff037624 */ /* 0x000fe400008e06ff */
        /* <DEDUP_REMOVED lines=14> */
.L_x_409:
[----:B------:R-:W2:Y:S02]  /*0220*/  LDG.E.U8 R2, [R2.64] ;  /* 0x0000002402027981 */ /* 0x000ea4000c1e1100 */
[----:B--2---:R-:W0:Y:S02]  /*0230*/  I2F.U16 R0, R2 ;  /* 0x0000000200007306 */ /* 0x004e240000101000 */
[----:B0-----:R-:W-:-:S04]  /*0240*/  F2FP.BF16.PACK_AB R0, RZ, R0 ;  /* 0x00000000ff00723e */ /* 0x001fc800000010ff */
[----:B------:R-:W-:Y:S01]  /*0250*/  PRMT R24, R0, 0x7610, R24 ;  /* 0x0000761000187816 */ /* 0x000fe20000000018 */
[----:B------:R-:W-:Y:S05]  /*0260*/  BRA `(.L_x_411) ;  /* 0x00000f0000007947 */ /* 0x000fea0003800000 */
.L_x_408:
        /* <DEDUP_REMOVED lines=11> */
.L_x_413:
[----:B------:R-:W2:Y:S02]  /*0320*/  LDG.E R2, [R2.64] ;  /* 0x0000002402027981 */ /* 0x000ea4000c1e1900 */
[----:B--2---:R-:W0:Y:S02]  /*0330*/  I2F R0, R2 ;  /* 0x0000000200007306 */ /* 0x004e240000201400 */
[----:B0-----:R-:W-:-:S04]  /*0340*/  F2FP.BF16.PACK_AB R0, RZ, R0 ;  /* 0x00000000ff00723e */ /* 0x001fc800000010ff */
[----:B------:R-:W-:Y:S01]  /*0350*/  PRMT R24, R0, 0x7610, R24 ;  /* 0x0000761000187816 */ /* 0x000fe20000000018 */
[----:B------:R-:W-:Y:S05]  /*0360*/  BRA `(.L_x_411) ;  /* 0x00000e0000007947 */ /* 0x000fea0003800000 */
.L_x_412:
[----:B------:R-:W2:Y:S02]  /*0370*/  LDG.E.U16 R2, [R2.64] ;  /* 0x0000002402027981 */ /* 0x000ea4000c1e1500 */
[----:B--2---:R-:W0:Y:S02]  /*0380*/  I2F.S16 R0, R2 ;  /* 0x0000000200007306 */ /* 0x004e240000101400 */
[----:B0-----:R-:W-:-:S04]  /*0390*/  F2FP.BF16.PACK_AB R0, RZ, R0 ;  /* 0x00000000ff00723e */ /* 0x001fc800000010ff */
[----:B------:R-:W-:Y:S01]  /*03a0*/  PRMT R24, R0, 0x7610, R24 ;  /* 0x0000761000187816 */ /* 0x000fe20000000018 */
[----:B------:R-:W-:Y:S05]  /*03b0*/  BRA `(.L_x_411) ;  /* 0x00000db000007947 */ /* 0x000fea0003800000 */
.L_x_407:
        /* <DEDUP_REMOVED lines=9> */
.L_x_415:
[----:B------:R-:W2:Y:S02]  /*0450*/  LDG.E.U16 R0, [R2.64] ;  /* 0x0000002402007981 */ /* 0x000ea4000c1e1500 */
[----:B--2---:R-:W-:-:S05]  /*0460*/  HADD2.F32 R0, -RZ, R0.H0_H0 ;  /* 0x20000000ff007230 */ /* 0x004fca0000004100 */
[----:B------:R-:W-:-:S04]  /*0470*/  F2FP.BF16.PACK_AB R0, RZ, R0 ;  /* 0x00000000ff00723e */ /* 0x000fc800000010ff */
[----:B------:R-:W-:Y:S01]  /*0480*/  PRMT R24, R0, 0x7610, R24 ;  /* 0x0000761000187816 */ /* 0x000fe20000000018 */
[----:B------:R-:W-:Y:S05]  /*0490*/  BRA `(.L_x_411) ;  /* 0x00000cd000007947 */ /* 0x000fea0003800000 */
.L_x_414:
        /* <DEDUP_REMOVED lines=9> */
.L_x_417:
[----:B------:R-:W2:Y:S02]  /*0530*/  LDG.E.U16 R2, [R2.64] ;  /* 0x0000002402027981 */ /* 0x000ea4000c1e1500 */
[----:B--2---:R-:W-:-:S05]  /*0540*/  HADD2.F32 R0, -RZ, R2.H0_H0 ;  /* 0x20000002ff007230 */ /* 0x004fca0000004100 */
[----:B------:R-:W-:-:S04]  /*0550*/  F2FP.BF16.PACK_AB R0, RZ, R0 ;  /* 0x00000000ff00723e */ /* 0x000fc800000010ff */
[----:B------:R-:W-:Y:S01]  /*0560*/  PRMT R24, R0, 0x7610, R24 ;  /* 0x0000761000187816 */ /* 0x000fe20000000018 */
[----:B------:R-:W-:Y:S05]  /*0570*/  BRA `(.L_x_411) ;  /* 0x00000bf000007947 */ /* 0x000fea0003800000 */
.L_x_416:
[----:B------:R-:W2:Y:S02]  /*0580*/  LDG.E.64 R2, [R2.64] ;  /* 0x0000002402027981 */ /* 0x000ea4000c1e1b00 */
[----:B--2---:R-:W0:Y:S01]  /*0590*/  F2F.F32.F64 R0, R2 ;  /* 0x0000000200007310 */ /* 0x004e220000301000 */
[----:B------:R-:W0:-:S14]  /*05a0*/  DSETP.GEU.AND P0, PT, |R2|, c[0x2][0x0], PT ;  /* 0x008000000200762a */ /* 0x000e1c0003f0e200 */
[----:B0-----:R-:W-:-:S05]  /*05b0*/  @!P0 FMUL R0, R0, 1.175494350822287508e-38 ;  /* 0x0080000000008820 */ /* 0x001fca0000400000 */
[----:B------:R-:W-:-:S04]  /*05c0*/  F2FP.BF16.PACK_AB R0, RZ, R0 ;  /* 0x00000000ff00723e */ /* 0x000fc800000010ff */
[----:B------:R-:W-:Y:S01]  /*05d0*/  PRMT R24, R0, 0x7610, R24 ;  /* 0x0000761000187816 */ /* 0x000fe20000000018 */
[----:B------:R-:W-:Y:S05]  /*05e0*/  BRA `(.L_x_411) ;  /* 0x00000b8000007947 */ /* 0x000fea0003800000 */
.L_x_406:
        /* <DEDUP_REMOVED lines=14> */
.L_x_420:
[----:B------:R-:W2:Y:S02]  /*06d0*/  LDG.E.64 R2, [R2.64] ;  /* 0x0000002402027981 */ /* 0x000ea4000c1e1b00 */
[----:B--2---:R-:W0:Y:S01]  /*06e0*/  F2F.F32.F64 R0, R2 ;  /* 0x0000000200007310 */ /* 0x004e220000301000 */
[----:B------:R-:W0:-:S14]  /*06f0*/  DSETP.GEU.AND P0, PT, |R2|, c[0x2][0x0], PT ;  /* 0x008000000200762a */ /* 0x000e1c0003f0e200 */
[----:B0-----:R-:W-:-:S05]  /*0700*/  @!P0 FMUL R0, R0, 1.175494350822287508e-38 ;  /* 0x0080000000008820 */ /* 0x001fca0000400000 */
[----:B------:R-:W-:-:S04]  /*0710*/  F2FP.BF16.PACK_AB R0, RZ, R0 ;  /* 0x00000000ff00723e */ /* 0x000fc800000010ff */
[----:B------:R-:W-:Y:S01]  /*0720*/  PRMT R24, R0, 0x7610, R24 ;  /* 0x0000761000187816 */ /* 0x000fe20000000018 */
[----:B------:R-:W-:Y:S05]  /*0730*/  BRA `(.L_x_411) ;  /* 0x00000a3000007947 */ /* 0x000fea0003800000 */
.L_x_419:
        /* <DEDUP_REMOVED lines=28> */
.L_x_422:
        /* <DEDUP_REMOVED lines=15> */
.L_x_421:
[----:B------:R0:W5:Y:S01]  /*09f0*/  LDG.E.U16 R24, [R2.64] ;  /* 0x0000002402187981 */ /* 0x000162000c1e1500 */
[----:B------:R-:W-:Y:S05]  /*0a00*/  BRA `(.L_x_411) ;  /* 0x0000076000007947 */ /* 0x000fea0003800000 */
.L_x_418:
        /* <DEDUP_REMOVED lines=12> */
.L_x_425:
        /* <DEDUP_REMOVED lines=21> */
.L_x_429:
[----:B------:R-:W-:Y:S05]  /*0c20*/  BSYNC B1 ;  /* 0x0000000000017941 */ /* 0x000fea0003800000 */
.L_x_428:
[----:B------:R-:W-:Y:S01]  /*0c30*/  LEA R3, R0, 0x3b800000, 0x17 ;  /* 0x3b80000000037811 */ /* 0x000fe200078eb8ff */
[----:B------:R-:W-:-:S05]  /*0c40*/  IMAD.SHL.U32 R0, R2, 0x100000, RZ ;  /* 0x0010000002007824 */ /* 0x000fca00078e00ff */
[----:B------:R-:W-:Y:S02]  /*0c50*/  LOP3.LUT R0, R3, R0, R4, 0xfe, !PT ;  /* 0x0000000003007212 */ /* 0x000fe400078efe04 */
.L_x_427:
[----:B------:R-:W-:Y:S05]  /*0c60*/  BSYNC B0 ;  /* 0x0000000000007941 */ /* 0x000fea0003800000 */
.L_x_426:
[----:B------:R-:W-:-:S04]  /*0c70*/  F2FP.BF16.PACK_AB R0, RZ, R0 ;  /* 0x00000000ff00723e */ /* 0x000fc800000010ff */
[----:B------:R-:W-:Y:S01]  /*0c80*/  PRMT R24, R0, 0x7610, R24 ;  /* 0x0000761000187816 */ /* 0x000fe20000000018 */
[----:B------:R-:W-:Y:S05]  /*0c90*/  BRA `(.L_x_411) ;  /* 0x000004d000007947 */ /* 0x000fea0003800000 */
.L_x_424:
        /* <DEDUP_REMOVED lines=21> */
.L_x_433:
[----:B------:R-:W-:Y:S05]  /*0df0*/  BSYNC B1 ;  /* 0x0000000000017941 */ /* 0x000fea0003800000 */
.L_x_432:
[----:B------:R-:W-:Y:S01]  /*0e00*/  LEA R3, R0, 0x37800000, 0x17 ;  /* 0x3780000000037811 */ /* 0x000fe200078eb8ff */
[----:B------:R-:W-:-:S05]  /*0e10*/  IMAD.SHL.U32 R0, R2, 0x200000, RZ ;  /* 0x0020000002007824 */ /* 0x000fca00078e00ff */
[----:B------:R-:W-:Y:S02]  /*0e20*/  LOP3.LUT R0, R3, R0, R4, 0xfe, !PT ;  /* 0x0000000003007212 */ /* 0x000fe400078efe04 */
.L_x_431:
[----:B------:R-:W-:Y:S05]  /*0e30*/  BSYNC B0 ;  /* 0x0000000000007941 */ /* 0x000fea0003800000 */
.L_x_430:
[----:B------:R-:W-:-:S04]  /*0e40*/  F2FP.BF16.PACK_AB R0, RZ, R0 ;  /* 0x00000000ff00723e */ /* 0x000fc800000010ff */
[----:B------:R-:W-:Y:S01]  /*0e50*/  PRMT R24, R0, 0x7610, R24 ;  /* 0x0000761000187816 */ /* 0x000fe20000000018 */
[----:B------:R-:W-:Y:S05]  /*0e60*/  BRA `(.L_x_411) ;  /* 0x0000030000007947 */ /* 0x000fea0003800000 */
.L_x_423:
        /* <DEDUP_REMOVED lines=14> */
.L_x_437:
[----:B------:R-:W-:Y:S05]  /*0f50*/  BSYNC B0 ;  /* 0x0000000000007941 */ /* 0x000fea0003800000 */
.L_x_436:
[----:B------:R-:W-:-:S04]  /*0f60*/  F2FP.BF16.PACK_AB R0, RZ, R0 ;  /* 0x00000000ff00723e */ /* 0x000fc800000010ff */
[----:B------:R-:W-:Y:S01]  /*0f70*/  PRMT R24, R0, 0x7610, R24 ;  /* 0x0000761000187816 */ /* 0x000fe20000000018 */
[----:B------:R-:W-:Y:S05]  /*0f80*/  BRA `(.L_x_411) ;  /* 0x000001e000007947 */ /* 0x000fea0003800000 */
.L_x_410:
        /* <DEDUP_REMOVED lines=21> */
.L_x_435:
[----:B------:R-:W2:Y:S02]  /*10e0*/  LDG.E.64 R2, [R2.64] ;  /* 0x0000002402027981 */ /* 0x000ea4000c1e1b00 */
[----:B--2---:R-:W0:Y:S02]  /*10f0*/  I2F.U64 R0, R2 ;  /* 0x0000000200007312 */ /* 0x004e240000301000 */
[----:B0-----:R-:W-:-:S04]  /*1100*/  F2FP.BF16.PACK_AB R0, RZ, R0 ;  /* 0x00000000ff00723e */ /* 0x001fc800000010ff */
[----:B------:R-:W-:Y:S01]  /*1110*/  PRMT R24, R0, 0x7610, R24 ;  /* 0x0000761000187816 */ /* 0x000fe20000000018 */
[----:B------:R-:W-:Y:S05]  /*1120*/  BRA `(.L_x_411) ;  /* 0x0000004000007947 */ /* 0x000fea0003800000 */
.L_x_434:
[----:B------:R-:W2:Y:S02]  /*1130*/  LDG.E R2, [R2.64] ;  /* 0x0000002402027981 */ /* 0x000ea4000c1e1900 */
[----:B--2---:R-:W0:Y:S02]  /*1140*/  I2F.U32 R0, R2 ;  /* 0x0000000200007306 */ /* 0x004e240000201000 */
[----:B0-----:R-:W-:-:S04]  /*1150*/  F2FP.BF16.PACK_AB R0, RZ, R0 ;  /* 0x00000000ff00723e */ /* 0x001fc800000010ff */
[----:B------:R-:W-:Y:S02]  /*1160*/  PRMT R24, R0, 0x7610, R24 ;  /* 0x0000761000187816 */ /* 0x000fe40000000018 */
.L_x_411:
[----:B------:R-:W-:Y:S01]  /*1170*/  PRMT R0, R19, 0x9910, RZ ;  /* 0x0000991013007816 */ /* 0x000fe200000000ff */
[----:B0-----:R-:W-:-:S03]  /*1180*/  IMAD R2, R25, c[0x0][0x18c], RZ ;  /* 0x0000630019027a24 */ /* 0x001fc600078e02ff */
[----:B------:R-:W-:Y:S02]  /*1190*/  ISETP.GT.AND P0, PT, R0, 0x9, PT ;  /* 0x000000090000780c */ /* 0x000fe40003f04270 */
[----:B------:R-:W-:-:S05]  /*11a0*/  IADD3 R2, P1, R2, c[0x0][0x178], RZ ;  /* 0x00005e0002027a10 */ /* 0x000fca0007f3e0ff */
[----:B------:R-:W-:-:S06]  /*11b0*/  IMAD.X R3, RZ, RZ, c[0x0][0x17c], P1 ;  /* 0x00005f00ff037624 */ /* 0x000fcc00008e06ff */
        /* <DEDUP_REMOVED lines=14> */
.L_x_441:
[----:B------:R-:W2:Y:S02]  /*12a0*/  LDG.E.U8 R2, [R2.64] ;  /* 0x0000002402027981 */ /* 0x000ea4000c1e1100 */
[----:B--2---:R-:W0:Y:S02]  /*12b0*/  I2F.U16 R0, R2 ;  /* 0x0000000200007306 */ /* 0x004e240000101000 */
[----:B0-----:R-:W-:-:S04]  /*12c0*/  F2FP.BF16.PACK_AB R0, RZ, R0 ;  /* 0x00000000ff00723e */ /* 0x001fc800000010ff */
[----:B------:R-:W-:Y:S01]  /*12d0*/  PRMT R25, R0, 0x7610, R25 ;  /* 0x0000761000197816 */ /* 0x000fe20000000019 */
[----:B------:R-:W-:Y:S05]  /*12e0*/  BRA `(.L_x_443) ;  /* 0x00000f0000007947 */ /* 0x000fea0003800000 */
.L_x_440:
        /* <DEDUP_REMOVED lines=11> */
.L_x_445:
[----:B------:R-:W2:Y:S02]  /*13a0*/  LDG.E R2, [R2.64] ;  /* 0x0000002402027981 */ /* 0x000ea4000c1e1900 */
[----:B--2---:R-:W0:Y:S02]  /*13b0*/  I2F R0, R2 ;  /* 0x0000000200007306 */ /* 0x004e240000201400 */
[----:B0-----:R-:W-:-:S04]  /*13c0*/  F2FP.BF16.PACK_AB R0, RZ, R0 ;  /* 0x00000000ff00723e */ /* 0x001fc800000010ff */
[----:B------:R-:W-:Y:S01]  /*13d0*/  PRMT R25, R0, 0x7610, R25 ;  /* 0x0000761000197816 */ /* 0x000fe20000000019 */
[----:B------:R-:W-:Y:S05]  /*13e0*/  BRA `(.L_x_443) ;  /* 0x00000e0000007947 */ /* 0x000fea0003800000 */
.L_x_444:
[----:B------:R-:W2:Y:S02]  /*13f0*/  LDG.E.U16 R2, [R2.64] ;  /* 0x0000002402027981 */ /* 0x000ea4000c1e1500 */
[----:B--2---:R-:W0:Y:S02]  /*1400*/  I2F.S16 R0, R2 ;  /* 0x0000000200007306 */ /* 0x004e240000101400 */
[----:B0-----:R-:W-:-:S04]  /*1410*/  F2FP.BF16.PACK_AB R0, RZ, R0 ;  /* 0x00000000ff00723e */ /* 0x001fc800000010ff */
[----:B------:R-:W-:Y:S01]  /*1420*/  PRMT R25, R0, 0x7610, R25 ;  /* 0x0000761000197816 */ /* 0x000fe20000000019 */
[----:B------:R-:W-:Y:S05]  /*1430*/  BRA `(.L_x_443) ;  /* 0x00000db000007947 */ /* 0x000fea0003800000 */
.L_x_439:
        /* <DEDUP_REMOVED lines=9> */
.L_x_447:
[----:B------:R-:W2:Y:S02]  /*14d0*/  LDG.E.U16 R0, [R2.64] ;  /* 0x0000002402007981 */ /* 0x000ea4000c1e1500 */
[----:B--2---:R-:W-:-:S05]  /*14e0*/  HADD2.F32 R0, -RZ, R0.H0_H0 ;  /* 0x20000000ff007230 */ /* 0x004fca0000004100 */
[----:B------:R-:W-:-:S04]  /*14f0*/  F2FP.BF16.PACK_AB R0, RZ, R0 ;  /* 0x00000000ff00723e */ /* 0x000fc800000010ff */
[----:B------:R-:W-:Y:S01]  /*1500*/  PRMT R25, R0, 0x7610, R25 ;  /* 0x0000761000197816 */ /* 0x000fe20000000019 */
[----:B------:R-:W-:Y:S05]  /*1510*/  BRA `(.L_x_443) ;  /* 0x00000cd000007947 */ /* 0x000fea0003800000 */
.L_x_446:
        /* <DEDUP_REMOVED lines=9> */
.L_x_449:
[----:B------:R-:W2:Y:S02]  /*15b0*/  LDG.E.U16 R2, [R2.64] ;  /* 0x0000002402027981 */ /* 0x000ea4000c1e1500 */
[----:B--2---:R-:W-:-:S05]  /*15c0*/  HADD2.F32 R0, -RZ, R2.H0_H0 ;  /* 0x20000002ff007230 */ /* 0x004fca0000004100 */
[----:B------:R-:W-:-:S04]  /*15d0*/  F2FP.BF16.PACK_AB R0, RZ, R0 ;  /* 0x00000000ff00723e */ /* 0x000fc800000010ff */
[----:B------:R-:W-:Y:S01]  /*15e0*/  PRMT R25, R0, 0x7610, R25 ;  /* 0x0000761000197816 */ /* 0x000fe20000000019 */
[----:B------:R-:W-:Y:S05]  /*15f0*/  BRA `(.L_x_443) ;  /* 0x00000bf000007947 */ /* 0x000fea0003800000 */
.L_x_448:
[----:B------:R-:W2:Y:S02]  /*1600*/  LDG.E.64 R2, [R2.64] ;  /* 0x0000002402027981 */ /* 0x000ea4000c1e1b00 */
[----:B--2---:R-:W0:Y:S01]  /*1610*/  F2F.F32.F64 R0, R2 ;  /* 0x0000000200007310 */ /* 0x004e220000301000 */
[----:B------:R-:W0:-:S14]  /*1620*/  DSETP.GEU.AND P0, PT, |R2|, c[0x2][0x0], PT ;  /* 0x008000000200762a */ /* 0x000e1c0003f0e200 */
[----:B0-----:R-:W-:-:S05]  /*1630*/  @!P0 FMUL R0, R0, 1.175494350822287508e-38 ;  /* 0x0080000000008820 */ /* 0x001fca0000400000 */
[----:B------:R-:W-:-:S04]  /*1640*/  F2FP.BF16.PACK_AB R0, RZ, R0 ;  /* 0x00000000ff00723e */ /* 0x000fc800000010ff */
[----:B------:R-:W-:Y:S01]  /*1650*/  PRMT R25, R0, 0x7610, R25 ;  /* 0x0000761000197816 */ /* 0x000fe20000000019 */
[----:B------:R-:W-:Y:S05]  /*1660*/  BRA `(.L_x_443) ;  /* 0x00000b8000007947 */ /* 0x000fea0003800000 */
.L_x_438:
        /* <DEDUP_REMOVED lines=14> */
.L_x_452:
[----:B------:R-:W2:Y:S02]  /*1750*/  LDG.E.64 R2, [R2.64] ;  /* 0x0000002402027981 */ /* 0x000ea4000c1e1b00 */
[----:B--2---:R-:W0:Y:S01]  /*1760*/  F2F.F32.F64 R0, R2 ;  /* 0x0000000200007310 */ /* 0x004e220000301000 */
[----:B------:R-:W0:-:S14]  /*1770*/  DSETP.GEU.AND P0, PT, |R2|, c[0x2][0x0], PT ;  /* 0x008000000200762a */ /* 0x000e1c0003f0e200 */
[----:B0-----:R-:W-:-:S05]  /*1780*/  @!P0 FMUL R0, R0, 1.175494350822287508e-38 ;  /* 0x0080000000008820 */ /* 0x001fca0000400000 */
[----:B------:R-:W-:-:S04]  /*1790*/  F2FP.BF16.PACK_AB R0, RZ, R0 ;  /* 0x00000000ff00723e */ /* 0x000fc800000010ff */
[----:B------:R-:W-:Y:S01]  /*17a0*/  PRMT R25, R0, 0x7610, R25 ;  /* 0x0000761000197816 */ /* 0x000fe20000000019 */
[----:B------:R-:W-:Y:S05]  /*17b0*/  BRA `(.L_x_443) ;  /* 0x00000a3000007947 */ /* 0x000fea0003800000 */
.L_x_451:
        /* <DEDUP_REMOVED lines=28> */
.L_x_454:
        /* <DEDUP_REMOVED lines=15> */
.L_x_453:
[----:B------:R0:W5:Y:S01]  /*1a70*/  LDG.E.U16 R25, [R2.64] ;  /* 0x0000002402197981 */ /* 0x000162000c1e1500 */
[----:B------:R-:W-:Y:S05]  /*1a80*/  BRA `(.L_x_443) ;  /* 0x0000076000007947 */ /* 0x000fea0003800000 */
.L_x_450:
        /* <DEDUP_REMOVED lines=12> */
.L_x_457:
        /* <DEDUP_REMOVED lines=21> */
.L_x_461:
[----:B------:R-:W-:Y:S05]  /*1ca0*/  BSYNC B1 ;  /* 0x0000000000017941 */ /* 0x000fea0003800000 */
.L_x_460:
[----:B------:R-:W-:Y:S01]  /*1cb0*/  LEA R3, R0, 0x3b800000, 0x17 ;  /* 0x3b80000000037811 */ /* 0x000fe200078eb8ff */
[----:B------:R-:W-:-:S05]  /*1cc0*/  IMAD.SHL.U32 R0, R2, 0x100000, RZ ;  /* 0x0010000002007824 */ /* 0x000fca00078e00ff */
[----:B------:R-:W-:Y:S02]  /*1cd0*/  LOP3.LUT R0, R3, R0, R4, 0xfe, !PT ;  /* 0x0000000003007212 */ /* 0x000fe400078efe04 */
.L_x_459:
[----:B------:R-:W-:Y:S05]  /*1ce0*/  BSYNC B0 ;  /* 0x0000000000007941 */ /* 0x000fea0003800000 */
.L_x_458:
[----:B------:R-:W-:-:S04]  /*1cf0*/  F2FP.BF16.PACK_AB R0, RZ, R0 ;  /* 0x00000000ff00723e */ /* 0x000fc800000010ff */
[----:B------:R-:W-:Y:S01]  /*1d00*/  PRMT R25, R0, 0x7610, R25 ;  /* 0x0000761000197816 */ /* 0x000fe20000000019 */
[----:B------:R-:W-:Y:S05]  /*1d10*/  BRA `(.L_x_443) ;  /* 0x000004d000007947 */ /* 0x000fea0003800000 */
.L_x_456:
        /* <DEDUP_REMOVED lines=21> */
.L_x_465:
[----:B------:R-:W-:Y:S05]  /*1e70*/  BSYNC B1 ;  /* 0x0000000000017941 */ /* 0x000fea0003800000 */
.L_x_464:
[----:B------:R-:W-:Y:S01]  /*1e80*/  LEA R3, R0, 0x37800000, 0x17 ;  /* 0x3780000000037811 */ /* 0x000fe200078eb8ff */
[----:B------:R-:W-:-:S05]  /*1e90*/  IMAD.SHL.U32 R0, R2, 0x200000, RZ ;  /* 0x0020000002007824 */ /* 0x000fca00078e00ff */
[----:B------:R-:W-:Y:S02]  /*1ea0*/  LOP3.LUT R0, R3, R0, R4, 0xfe, !PT ;  /* 0x0000000003007212 */ /* 0x000fe400078efe04 */
.L_x_463:
[----:B------:R-:W-:Y:S05]  /*1eb0*/  BSYNC B0 ;  /* 0x0000000000007941 */ /* 0x000fea0003800000 */
.L_x_462:
[----:B------:R-:W-:-:S04]  /*1ec0*/  F2FP.BF16.PACK_AB R0, RZ, R0 ;  /* 0x00000000ff00723e */ /* 0x000fc800000010ff */
[----:B------:R-:W-:Y:S01]  /*1ed0*/  PRMT R25, R0, 0x7610, R25 ;  /* 0x0000761000197816 */ /* 0x000fe20000000019 */
[----:B------:R-:W-:Y:S05]  /*1ee0*/  BRA `(.L_x_443) ;  /* 0x0000030000007947 */ /* 0x000fea0003800000 */
.L_x_455:
        /* <DEDUP_REMOVED lines=14> */
.L_x_469:
[----:B------:R-:W-:Y:S05]  /*1fd0*/  BSYNC B0 ;  /* 0x0000000000007941 */ /* 0x000fea0003800000 */
.L_x_468:
[----:B------:R-:W-:-:S04]  /*1fe0*/  F2FP.BF16.PACK_AB R0, RZ, R0 ;  /* 0x00000000ff00723e */ /* 0x000fc800000010ff */
[----:B------:R-:W-:Y:S01]  /*1ff0*/  PRMT R25, R0, 0x7610, R25 ;  /* 0x0000761000197816 */ /* 0x000fe20000000019 */
[----:B------:R-:W-:Y:S05]  /*2000*/  BRA `(.L_x_443) ;  /* 0x000001e000007947 */ /* 0x000fea0003800000 */
.L_x_442:
        /* <DEDUP_REMOVED lines=18> */
[----:B0----5:R-:W-:Y:S05]  /*2130*/  CALL.ABS.NOINC R2 ;  /* 0x0000000002007343 */ /* 0x021fea0003c00000 */
[----:B------:R-:W-:Y:S01]  /*2140*/  PRMT R25, RZ, 0x7610, R25 ;  /* 0x00007610ff197816 */ /* 0x000fe20000000019 */
[----:B------:R-:W-:Y:S05]  /*2150*/  BRA `(.L_x_443) ;  /* 0x0000009000007947 */ /* 0x000fea0003800000 */
.L_x_467:
[----:B------:R-:W2:Y:S02]  /*2160*/  LDG.E.64 R2, [R2.64] ;  /* 0x0000002402027981 */ /* 0x000ea4000c1e1b00 */
[----:B--2---:R-:W0:Y:S02]  /*2170*/  I2F.U64 R0, R2 ;  /* 0x0000000200007312 */ /* 0x004e240000301000 */
[----:B0-----:R-:W-:-:S04]  /*2180*/  F2FP.BF16.PACK_AB R0, RZ, R0 ;  /* 0x00000000ff00723e */ /* 0x001fc800000010ff */
[----:B------:R-:W-:Y:S01]  /*2190*/  PRMT R25, R0, 0x7610, R25 ;  /* 0x0000761000197816 */ /* 0x000fe20000000019 */
[----:B------:R-:W-:Y:S05]  /*21a0*/  BRA `(.L_x_443) ;  /* 0x0000004000007947 */ /* 0x000fea0003800000 */
.L_x_466:
[----:B------:R-:W2:Y:S02]  /*21b0*/  LDG.E R2, [R2.64] ;  /* 0x0000002402027981 */ /* 0x000ea4000c1e1900 */
[----:B--2---:R-:W0:Y:S02]  /*21c0*/  I2F.U32 R0, R2 ;  /* 0x0000000200007306 */ /* 0x004e240000201000 */
[----:B0-----:R-:W-:-:S04]  /*21d0*/  F2FP.BF16.PACK_AB R0, RZ, R0 ;  /* 0x00000000ff00723e */ /* 0x001fc800000010ff */
[----:B------:R-:W-:Y:S02]  /*21e0*/  PRMT R25, R0, 0x7610, R25 ;  /* 0x0000761000197816 */ /* 0x000fe40000000019 */
.L_x_443:
[----:B------:R-:W-:-:S05]  /*21f0*/  IADD3 R17, R17, 0x80, RZ ;  /* 0x0000008011117810 */ /* 0x000fca0007ffe0ff */
.L_x_405:
[----:B-1-3--:R-:W-:Y:S05]  /*2200*/  BSYNC B6 ;  /* 0x0000000000067941 */ /* 0x00afea0003800000 */
.L_x_404:
[----:B------:R-:W-:Y:S01]  /*2210*/  ISETP.GE.AND P0, PT, R17, R22, PT ;  /* 0x000000161100720c */ /* 0x000fe20003f06270 */
[----:B------:R-:W-:Y:S01]  /*2220*/  BSSY B6, `(.L_x_470) ;  /* 0x0000216000067945 */ /* 0x000fe20003800000 */
[----:B------:R-:W-:-:S11]  /*2230*/  PRMT R26, RZ, 0x7610, R26 ;  /* 0x00007610ff1a7816 */ /* 0x000fd6000000001a */
[----:B------:R-:W-:Y:S05]  /*2240*/  @P0 BRA `(.L_x_471) ;  /* 0x0000213000000947 */ /* 0x000fea0003800000 */
[----:B------:R-:W-:Y:S01]  /*2250*/  PRMT R0, R18, 0x9910, RZ ;  /* 0x0000991012007816 */ /* 0x000fe200000000ff */
[----:B------:R-:W-:-:S03]  /*2260*/  IMAD R26, R16, 0x200, R17 ;  /* 0x00000200101a7824 */ /* 0x000fc600078e0211 */
[----:B------:R-:W-:Y:S01]  /*2270*/  ISETP.GT.AND P1, PT, R0, 0x9, PT ;  /* 0x000000090000780c */ /* 0x000fe20003f24270 */
[----:B0-----:R-:W-:-:S05]  /*2280*/  IMAD R2, R26, c[0x0][0x188], RZ ;  /* 0x000062001a027a24 */ /* 0x001fca00078e02ff */
        /* <DEDUP_REMOVED lines=16> */
.L_x_475:
[----:B------:R-:W2:Y:S02]  /*2390*/  LDG.E.U8 R2, [R2.64] ;  /* 0x0000002402027981 */ /* 0x000ea4000c1e1100 */
[----:B--2---:R-:W0:Y:S02]  /*23a0*/  I2F.U16 R0, R2 ;  /* 0x0000000200007306 */ /* 0x004e240000101000 */
[----:B0-----:R-:W-:-:S04]  /*23b0*/  F2FP.BF16.PACK_AB R0, RZ, R0 ;  /* 0x00000000ff00723e */ /* 0x001fc800000010ff */
[----:B------:R-:W-:Y:S01]  /*23c0*/  PRMT R23, R0, 0x7610, R23 ;  /* 0x0000761000177816 */ /* 0x000fe20000000017 */
[----:B------:R-:W-:Y:S05]  /*23d0*/  BRA `(.L_x_477) ;  /* 0x00000f1000007947 */ /* 0x000fea0003800000 */
.L_x_474:
        /* <DEDUP_REMOVED lines=11> */
.L_x_479:
[----:B------:R-:W2:Y:S02]  /*2490*/  LDG.E R2, [R2.64] ;  /* 0x0000002402027981 */ /* 0x000ea4000c1e1900 */
[----:B--2---:R-:W0:Y:S02]  /*24a0*/  I2F R0, R2 ;  /* 0x0000000200007306 */ /* 0x004e240000201400 */
[----:B0-----:R-:W-:-:S04]  /*24b0*/  F2FP.BF16.PACK_AB R0, RZ, R0 ;  /* 0x00000000ff00723e */ /* 0x001fc800000010ff */
[----:B------:R-:W-:Y:S01]  /*24c0*/  PRMT R23, R0, 0x7610, R23 ;  /* 0x0000761000177816 */ /* 0x000fe20000000017 */
[----:B------:R-:W-:Y:S05]  /*24d0*/  BRA `(.L_x_477) ;  /* 0x00000e1000007947 */ /* 0x000fea0003800000 */
.L_x_478:
[----:B------:R-:W2:Y:S02]  /*24e0*/  LDG.E.U16 R2, [R2.64] ;  /* 0x0000002402027981 */ /* 0x000ea4000c1e1500 */
[----:B--2---:R-:W0:Y:S02]  /*24f0*/  I2F.S16 R0, R2 ;  /* 0x0000000200007306 */ /* 0x004e240000101400 */
[----:B0-----:R-:W-:-:S04]  /*2500*/  F2FP.BF16.PACK_AB R0, RZ, R0 ;  /* 0x00000000ff00723e */ /* 0x001fc800000010ff */
[----:B------:R-:W-:Y:S01]  /*2510*/  PRMT R23, R0, 0x7610, R23 ;  /* 0x0000761000177816 */ /* 0x000fe20000000017 */
[----:B------:R-:W-:Y:S05]  /*2520*/  BRA `(.L_x_477) ;  /* 0x00000dc000007947 */ /* 0x000fea0003800000 */
.L_x_473:
        /* <DEDUP_REMOVED lines=9> */
.L_x_481:
[----:B------:R-:W2:Y:S02]  /*25c0*/  LDG.E.U16 R0, [R2.64] ;  /* 0x0000002402007981 */ /* 0x000ea4000c1e1500 */
[----:B--2---:R-:W-:-:S05]  /*25d0*/  HADD2.F32 R0, -RZ, R0.H0_H0 ;  /* 0x20000000ff007230 */ /* 0x004fca0000004100 */
[----:B------:R-:W-:-:S04]  /*25e0*/  F2FP.BF16.PACK_AB R0, RZ, R0 ;  /* 0x00000000ff00723e */ /* 0x000fc800000010ff */
[----:B------:R-:W-:Y:S01]  /*25f0*/  PRMT R23, R0, 0x7610, R23 ;  /* 0x0000761000177816 */ /* 0x000fe20000000017 */
[----:B------:R-:W-:Y:S05]  /*2600*/  BRA `(.L_x_477) ;  /* 0x00000ce000007947 */ /* 0x000fea0003800000 */
.L_x_480:
        /* <DEDUP_REMOVED lines=9> */
.L_x_483:
[----:B------:R-:W2:Y:S02]  /*26a0*/  LDG.E.U16 R2, [R2.64] ;  /* 0x0000002402027981 */ /* 0x000ea4000c1e1500 */
[----:B--2---:R-:W-:-:S05]  /*26b0*/  HADD2.F32 R0, -RZ, R2.H0_H0 ;  /* 0x20000002ff007230 */ /* 0x004fca0000004100 */
[----:B------:R-:W-:-:S04]  /*26c0*/  F2FP.BF16.PACK_AB R0, RZ, R0 ;  /* 0x00000000ff00723e */ /* 0x000fc800000010ff */
[----:B------:R-:W-:Y:S01]  /*26d0*/  PRMT R23, R0, 0x7610, R23 ;  /* 0x0000761000177816 */ /* 0x000fe20000000017 */
[----:B------:R-:W-:Y:S05]  /*26e0*/  BRA `(.L_x_477) ;  /* 0x00000c0000007947 */ /* 0x000fea0003800000 */
.L_x_482:
[----:B------:R-:W2:Y:S02]  /*26f0*/  LDG.E.64 R2, [R2.64] ;  /* 0x0000002402027981 */ /* 0x000ea4000c1e1b00 */
[----:B--2---:R-:W0:Y:S01]  /*2700*/  F2F.F32.F64 R0, R2 ;  /* 0x0000000200007310 */ /* 0x004e220000301000 */
[----:B------:R-:W0:-:S14]  /*2710*/  DSETP.GEU.AND P0, PT, |R2|, c[0x2][0x0], PT ;  /* 0x008000000200762a */ /* 0x000e1c0003f0e200 */
[----:B0-----:R-:W-:-:S05]  /*2720*/  @!P0 FMUL R0, R0, 1.175494350822287508e-38 ;  /* 0x0080000000008820 */ /* 0x001fca0000400000 */
[----:B------:R-:W-:-:S04]  /*2730*/  F2FP.BF16.PACK_AB R0, RZ, R0 ;  /* 0x00000000ff00723e */ /* 0x000fc800000010ff */
[----:B------:R-:W-:Y:S01]  /*2740*/  PRMT R23, R0, 0x7610, R23 ;  /* 0x0000761000177816 */ /* 0x000fe20000000017 */
[----:B------:R-:W-:Y:S05]  /*2750*/  BRA `(.L_x_477) ;  /* 0x00000b9000007947 */ /* 0x000fea0003800000 */
.L_x_472:
        /* <DEDUP_REMOVED lines=14> */
.L_x_486:
[----:B------:R-:W2:Y:S02]  /*2840*/  LDG.E.64 R2, [R2.64] ;  /* 0x0000002402027981 */ /* 0x000ea4000c1e1b00 */
[----:B--2---:R-:W0:Y:S01]  /*2850*/  F2F.F32.F64 R0, R2 ;  /* 0x0000000200007310 */ /* 0x004e220000301000 */
[----:B------:R-:W0:-:S14]  /*2860*/  DSETP.GEU.AND P0, PT, |R2|, c[0x2][0x0], PT ;  /* 0x008000000200762a */ /* 0x000e1c0003f0e200 */
[----:B0-----:R-:W-:-:S05]  /*2870*/  @!P0 FMUL R0, R0, 1.175494350822287508e-38 ;  /* 0x0080000000008820 */ /* 0x001fca0000400000 */
[----:B------:R-:W-:-:S04]  /*2880*/  F2FP.BF16.PACK_AB R0, RZ, R0 ;  /* 0x00000000ff00723e */ /* 0x000fc800000010ff */
[----:B------:R-:W-:Y:S01]  /*2890*/  PRMT R23, R0, 0x7610, R23 ;  /* 0x0000761000177816 */ /* 0x000fe20000000017 */
[----:B------:R-:W-:Y:S05]  /*28a0*/  BRA `(.L_x_477) ;  /* 0x00000a4000007947 */ /* 0x000fea0003800000 */
.L_x_485:
        /* <DEDUP_REMOVED lines=28> */
.L_x_488:
[----:B------:R-:W2:Y:S02]  /*2a70*/  LDG.E.U8 R3, [R2.64] ;  /* 0x0000002402037981 */ /* 0x000ea4000c1e1100 */
[----:B--2---:R-:W-:-:S05]  /*2a80*/  IMAD.SHL.U32 R0, R3, 0x2000000, RZ ;  /* 0x0200000003007824 */ /* 0x004fca00078e00ff */
[----:B------:R-:W-:-:S13]  /*2a90*/  ISETP.GE.U32.AND P0, PT, R0, 0x8000000, PT ;  /* 0x080000000000780c */ /* 0x000fda0003f06070 */
[C---:B------:R-:W-:Y:S02]  /*2aa0*/  @P0 IMAD.SHL.U32 R4, R3.reuse, 0x200000, RZ ;  /* 0x0020000003040824 */ /* 0x040fe400078e00ff */
[C---:B------:R-:W-:Y:S02]  /*2ab0*/  @!P0 IMAD.SHL.U32 R0, R3.reuse, 0x100, RZ ;  /* 0x0000010003008824 */ /* 0x040fe400078e00ff */
[----:B------:R-:W-:Y:S01]  /*2ac0*/  IMAD.SHL.U32 R3, R3, 0x1000000, RZ ;  /* 0x0100000003037824 */ /* 0x000fe200078e00ff */
[----:B------:R-:W-:Y:S02]  /*2ad0*/  @P0 LOP3.LUT R4, R4, 0xfe00000, RZ, 0xc0, !PT ;  /* 0x0fe0000004040812 */ /* 0x000fe400078ec0ff */
        /* <DEDUP_REMOVED lines=9> */
.L_x_487:
[----:B------:R0:W5:Y:S01]  /*2b70*/  LDG.E.U16 R23, [R2.64] ;  /* 0x0000002402177981 */ /* 0x000162000c1e1500 */
[----:B------:R-:W-:Y:S05]  /*2b80*/  BRA `(.L_x_477) ;  /* 0x0000076000007947 */ /* 0x000fea0003800000 */
.L_x_484:
        /* <DEDUP_REMOVED lines=12> */
.L_x_491:
        /* <DEDUP_REMOVED lines=21> */
.L_x_495:
[----:B------:R-:W-:Y:S05]  /*2da0*/  BSYNC B1 ;  /* 0x0000000000017941 */ /* 0x000fea0003800000 */
.L_x_494:
[----:B------:R-:W-:Y:S01]  /*2db0*/  LEA R3, R0, 0x3b800000, 0x17 ;  /* 0x3b80000000037811 */ /* 0x000fe200078eb8ff */
[----:B------:R-:W-:-:S05]  /*2dc0*/  IMAD.SHL.U32 R0, R2, 0x100000, RZ ;  /* 0x0010000002007824 */ /* 0x000fca00078e00ff */
[----:B------:R-:W-:Y:S02]  /*2dd0*/  LOP3.LUT R0, R3, R0, R4, 0xfe, !PT ;  /* 0x0000000003007212 */ /* 0x000fe400078efe04 */
.L_x_493:
[----:B------:R-:W-:Y:S05]  /*2de0*/  BSYNC B0 ;  /* 0x0000000000007941 */ /* 0x000fea0003800000 */
.L_x_492:
[----:B------:R-:W-:-:S04]  /*2df0*/  F2FP.BF16.PACK_AB R0, RZ, R0 ;  /* 0x00000000ff00723e */ /* 0x000fc800000010ff */
[----:B------:R-:W-:Y:S01]  /*2e00*/  PRMT R23, R0, 0x7610, R23 ;  /* 0x0000761000177816 */ /* 0x000fe20000000017 */
[----:B------:R-:W-:Y:S05]  /*2e10*/  BRA `(.L_x_477) ;  /* 0x000004d000007947 */ /* 0x000fea0003800000 */
.L_x_490:
        /* <DEDUP_REMOVED lines=21> */
.L_x_499:
[----:B------:R-:W-:Y:S05]  /*2f70*/  BSYNC B1 ;  /* 0x0000000000017941 */ /* 0x000fea0003800000 */
.L_x_498:
[----:B------:R-:W-:Y:S01]  /*2f80*/  LEA R3, R0, 0x37800000, 0x17 ;  /* 0x3780000000037811 */ /* 0x000fe200078eb8ff */
[----:B------:R-:W-:-:S05]  /*2f90*/  IMAD.SHL.U32 R0, R2, 0x200000, RZ ;  /* 0x0020000002007824 */ /* 0x000fca00078e00ff */
[----:B------:R-:W-:Y:S02]  /*2fa0*/  LOP3.LUT R0, R3, R0, R4, 0xfe, !PT ;  /* 0x0000000003007212 */ /* 0x000fe400078efe04 */
.L_x_497:
[----:B------:R-:W-:Y:S05]  /*2fb0*/  BSYNC B0 ;  /* 0x0000000000007941 */ /* 0x000fea0003800000 */
.L_x_496:
[----:B------:R-:W-:-:S04]  /*2fc0*/  F2FP.BF16.PACK_AB R0, RZ, R0 ;  /* 0x00000000ff00723e */ /* 0x000fc800000010ff */
[----:B------:R-:W-:Y:S01]  /*2fd0*/  PRMT R23, R0, 0x7610, R23 ;  /* 0x0000761000177816 */ /* 0x000fe20000000017 */
[----:B------:R-:W-:Y:S05]  /*2fe0*/  BRA `(.L_x_477) ;  /* 0x0000030000007947 */ /* 0x000fea0003800000 */
.L_x_489:
        /* <DEDUP_REMOVED lines=14> */
.L_x_503:
[----:B------:R-:W-:Y:S05]  /*30d0*/  BSYNC B0 ;  /* 0x0000000000007941 */ /* 0x000fea0003800000 */
.L_x_502:
[----:B------:R-:W-:-:S04]  /*30e0*/  F2FP.BF16.PACK_AB R0, RZ, R0 ;  /* 0x00000000ff00723e */ /* 0x000fc800000010ff */
[----:B------:R-:W-:Y:S01]  /*30f0*/  PRMT R23, R0, 0x7610, R23 ;  /* 0x0000761000177816 */ /* 0x000fe20000000017 */
[----:B------:R-:W-:Y:S05]  /*3100*/  BRA `(.L_x_477) ;  /* 0x000001e000007947 */ /* 0x000fea0003800000 */
.L_x_476:
        /* <DEDUP_REMOVED lines=21> */
.L_x_501:
[----:B------:R-:W2:Y:S02]  /*3260*/  LDG.E.64 R2, [R2.64] ;  /* 0x0000002402027981 */ /* 0x000ea4000c1e1b00 */
[----:B--2---:R-:W0:Y:S02]  /*3270*/  I2F.U64 R0, R2 ;  /* 0x0000000200007312 */ /* 0x004e240000301000 */
[----:B0-----:R-:W-:-:S04]  /*3280*/  F2FP.BF16.PACK_AB R0, RZ, R0 ;  /* 0x00000000ff00723e */ /* 0x001fc800000010ff */
[----:B------:R-:W-:Y:S01]  /*3290*/  PRMT R23, R0, 0x7610, R23 ;  /* 0x0000761000177816 */ /* 0x000fe20000000017 */
[----:B------:R-:W-:Y:S05]  /*32a0*/  BRA `(.L_x_477) ;  /* 0x0000004000007947 */ /* 0x000fea0003800000 */
.L_x_500:
[----:B------:R-:W2:Y:S02]  /*32b0*/  LDG.E R2, [R2.64] ;  /* 0x0000002402027981 */ /* 0x000ea4000c1e1900 */
[----:B--2---:R-:W0:Y:S02]  /*32c0*/  I2F.U32 R0, R2 ;  /* 0x0000000200007306 */ /* 0x004e240000201000 */
[----:B0-----:R-:W-:-:S04]  /*32d0*/  F2FP.BF16.PACK_AB R0, RZ, R0 ;  /* 0x00000000ff00723e */ /* 0x001fc800000010ff */
[----:B------:R-:W-:Y:S02]  /*32e0*/  PRMT R23, R0, 0x7610, R23 ;  /* 0x0000761000177816 */ /* 0x000fe40000000017 */
.L_x_477:
        /* <DEDUP_REMOVED lines=19> */
.L_x_507:
[----:B------:R-:W2:Y:S02]  /*3420*/  LDG.E.U8 R2, [R2.64] ;  /* 0x0000002402027981 */ /* 0x000ea4000c1e1100 */
[----:B--2---:R-:W0:Y:S02]  /*3430*/  I2F.U16 R0, R2 ;  /* 0x0000000200007306 */ /* 0x004e240000101000 */
[----:B0-----:R-:W-:-:S04]  /*3440*/  F2FP.BF16.PACK_AB R0, RZ, R0 ;  /* 0x00000000ff00723e */ /* 0x001fc800000010ff */
[----:B------:R-:W-:Y:S01]  /*3450*/  PRMT R26, R0, 0x7610, R26 ;  /* 0x00007610001a7816 */ /* 0x000fe2000000001a */
[----:B------:R-:W-:Y:S05]  /*3460*/  BRA `(.L_x_509) ;  /* 0x00000f0000007947 */ /* 0x000fea0003800000 */
.L_x_506:
        /* <DEDUP_REMOVED lines=11> */
.L_x_511:
[----:B------:R-:W2:Y:S02]  /*3520*/  LDG.E R2, [R2.64] ;  /* 0x0000002402027981 */ /* 0x000ea4000c1e1900 */
[----:B--2---:R-:W0:Y:S02]  /*3530*/  I2F R0, R2 ;  /* 0x0000000200007306 */ /* 0x004e240000201400 */
[----:B0-----:R-:W-:-:S04]  /*3540*/  F2FP.BF16.PACK_AB R0, RZ, R0 ;  /* 0x00000000ff00723e */ /* 0x001fc800000010ff */
[----:B------:R-:W-:Y:S01]  /*3550*/  PRMT R26, R0, 0x7610, R26 ;  /* 0x00007610001a7816 */ /* 0x000fe2000000001a */
[----:B------:R-:W-:Y:S05]  /*3560*/  BRA `(.L_x_509) ;  /* 0x00000e0000007947 */ /* 0x000fea0003800000 */
.L_x_510:
[----:B------:R-:W2:Y:S02]  /*3570*/  LDG.E.U16 R2, [R2.64] ;  /* 0x0000002402027981 */ /* 0x000ea4000c1e1500 */
[----:B--2---:R-:W0:Y:S02]  /*3580*/  I2F.S16 R0, R2 ;  /* 0x0000000200007306 */ /* 0x004e240000101400 */
[----:B0-----:R-:W-:-:S04]  /*3590*/  F2FP.BF16.PACK_AB R0, RZ, R0 ;  /* 0x00000000ff00723e */ /* 0x001fc800000010ff */
[----:B------:R-:W-:Y:S01]  /*35a0*/  PRMT R26, R0, 0x7610, R26 ;  /* 0x00007610001a7816 */ /* 0x000fe2000000001a */
[----:B------:R-:W-:Y:S05]  /*35b0*/  BRA `(.L_x_509) ;  /* 0x00000db000007947 */ /* 0x000fea0003800000 */
.L_x_505:
        /* <DEDUP_REMOVED lines=9> */
.L_x_513:
[----:B------:R-:W2:Y:S02]  /*3650*/  LDG.E.U16 R0, [R2.64] ;  /* 0x0000002402007981 */ /* 0x000ea4000c1e1500 */
[----:B--2---:R-:W-:-:S05]  /*3660*/  HADD2.F32 R0, -RZ, R0.H0_H0 ;  /* 0x20000000ff007230 */ /* 0x004fca0000004100 */
[----:B------:R-:W-:-:S04]  /*3670*/  F2FP.BF16.PACK_AB R0, RZ, R0 ;  /* 0x00000000ff00723e */ /* 0x000fc800000010ff */
[----:B------:R-:W-:Y:S01]  /*3680*/  PRMT R26, R0, 0x7610, R26 ;  /* 0x00007610001a7816 */ /* 0x000fe2000000001a */
[----:B------:R-:W-:Y:S05]  /*3690*/  BRA `(.L_x_509) ;  /* 0x00000cd000007947 */ /* 0x000fea0003800000 */
.L_x_512:
        /* <DEDUP_REMOVED lines=9> */
.L_x_515:
[----:B------:R-:W2:Y:S02]  /*3730*/  LDG.E.U16 R2, [R2.64] ;  /* 0x0000002402027981 */ /* 0x000ea4000c1e1500 */
[----:B--2---:R-:W-:-:S05]  /*3740*/  HADD2.F32 R0, -RZ, R2.H0_H0 ;  /* 0x20000002ff007230 */ /* 0x004fca0000004100 */
[----:B------:R-:W-:-:S04]  /*3750*/  F2FP.BF16.PACK_AB R0, RZ, R0 ;  /* 0x00000000ff00723e */ /* 0x000fc800000010ff */
[----:B------:R-:W-:Y:S01]  /*3760*/  PRMT R26, R0, 0x7610, R26 ;  /* 0x00007610001a7816 */ /* 0x000fe2000000001a */
[----:B------:R-:W-:Y:S05]  /*3770*/  BRA `(.L_x_509) ;  /* 0x00000bf000007947 */ /* 0x000fea0003800000 */
.L_x_514:
[----:B------:R-:W2:Y:S02]  /*3780*/  LDG.E.64 R2, [R2.64] ;  /* 0x0000002402027981 */ /* 0x000ea4000c1e1b00 */
[----:B--2---:R-:W0:Y:S01]  /*3790*/  F2F.F32.F64 R0, R2 ;  /* 0x0000000200007310 */ /* 0x004e220000301000 */
[----:B------:R-:W0:-:S14]  /*37a0*/  DSETP.GEU.AND P0, PT, |R2|, c[0x2][0x0], PT ;  /* 0x008000000200762a */ /* 0x000e1c0003f0e200 */
[----:B0-----:R-:W-:-:S05]  /*37b0*/  @!P0 FMUL R0, R0, 1.175494350822287508e-38 ;  /* 0x0080000000008820 */ /* 0x001fca0000400000 */
[----:B------:R-:W-:-:S04]  /*37c0*/  F2FP.BF16.PACK_AB R0, RZ, R0 ;  /* 0x00000000ff00723e */ /* 0x000fc800000010ff */
[----:B------:R-:W-:Y:S01]  /*37d0*/  PRMT R26, R0, 0x7610, R26 ;  /* 0x00007610001a7816 */ /* 0x000fe2000000001a */
[----:B------:R-:W-:Y:S05]  /*37e0*/  BRA `(.L_x_509) ;  /* 0x00000b8000007947 */ /* 0x000fea0003800000 */
.L_x_504:
        /* <DEDUP_REMOVED lines=14> */
.L_x_518:
[----:B------:R-:W2:Y:S02]  /*38d0*/  LDG.E.64 R2, [R2.64] ;  /* 0x0000002402027981 */ /* 0x000ea4000c1e1b00 */
[----:B--2---:R-:W0:Y:S01]  /*38e0*/  F2F.F32.F64 R0, R2 ;  /* 0x0000000200007310 */ /* 0x004e220000301000 */
[----:B------:R-:W0:-:S14]  /*38f0*/  DSETP.GEU.AND P0, PT, |R2|, c[0x2][0x0], PT ;  /* 0x008000000200762a */ /* 0x000e1c0003f0e200 */
[----:B0-----:R-:W-:-:S05]  /*3900*/  @!P0 FMUL R0, R0, 1.175494350822287508e-38 ;  /* 0x0080000000008820 */ /* 0x001fca0000400000 */
[----:B------:R-:W-:-:S04]  /*3910*/  F2FP.BF16.PACK_AB R0, RZ, R0 ;  /* 0x00000000ff00723e */ /* 0x000fc800000010ff */
[----:B------:R-:W-:Y:S01]  /*3920*/  PRMT R26, R0, 0x7610, R26 ;  /* 0x00007610001a7816 */ /* 0x000fe2000000001a */
[----:B------:R-:W-:Y:S05]  /*3930*/  BRA `(.L_x_509) ;  /* 0x00000a3000007947 */ /* 0x000fea0003800000 */
.L_x_517:
        /* <DEDUP_REMOVED lines=28> */
.L_x_520:
        /* <DEDUP_REMOVED lines=15> */
.L_x_519:
[----:B------:R0:W5:Y:S01]  /*3bf0*/  LDG.E.U16 R26, [R2.64] ;  /* 0x00000024021a7981 */ /* 0x000162000c1e1500 */
[----:B------:R-:W-:Y:S05]  /*3c00*/  BRA `(.L_x_509) ;  /* 0x0000076000007947 */ /* 0x000fea0003800000 */
.L_x_516:
        /* <DEDUP_REMOVED lines=12> */
.L_x_523:
        /* <DEDUP_REMOVED lines=21> */
.L_x_527:
[----:B------:R-:W-:Y:S05]  /*3e20*/  BSYNC B1 ;  /* 0x0000000000017941 */ /* 0x000fea0003800000 */
.L_x_526:
[----:B------:R-:W-:Y:S01]  /*3e30*/  LEA R3, R0, 0x3b800000, 0x17 ;  /* 0x3b80000000037811 */ /* 0x000fe200078eb8ff */
[----:B------:R-:W-:-:S05]  /*3e40*/  IMAD.SHL.U32 R0, R2, 0x100000, RZ ;  /* 0x0010000002007824 */ /* 0x000fca00078e00ff */
[----:B------:R-:W-:Y:S02]  /*3e50*/  LOP3.LUT R0, R3, R0, R4, 0xfe, !PT ;  /* 0x0000000003007212 */ /* 0x000fe400078efe04 */
.L_x_525:
[----:B------:R-:W-:Y:S05]  /*3e60*/  BSYNC B0 ;  /* 0x0000000000007941 */ /* 0x000fea0003800000 */
.L_x_524:
[----:B------:R-:W-:-:S04]  /*3e70*/  F2FP.BF16.PACK_AB R0, RZ, R0 ;  /* 0x00000000ff00723e */ /* 0x000fc800000010ff */
[----:B------:R-:W-:Y:S01]  /*3e80*/  PRMT R26, R0, 0x7610, R26 ;  /* 0x00007610001a7816 */ /* 0x000fe2000000001a */
[----:B------:R-:W-:Y:S05]  /*3e90*/  BRA `(.L_x_509) ;  /* 0x000004d000007947 */ /* 0x000fea0003800000 */
.L_x_522:
        /* <DEDUP_REMOVED lines=21> */
.L_x_531:
[----:B------:R-:W-:Y:S05]  /*3ff0*/  BSYNC B1 ;  /* 0x0000000000017941 */ /* 0x000fea0003800000 */
.L_x_530:
[----:B------:R-:W-:Y:S01]  /*4000*/  LEA R3, R0, 0x37800000, 0x17 ;  /* 0x3780000000037811 */ /* 0x000fe200078eb8ff */
[----:B------:R-:W-:-:S05]  /*4010*/  IMAD.SHL.U32 R0, R2, 0x200000, RZ ;  /* 0x0020000002007824 */ /* 0x000fca00078e00ff */
[----:B------:R-:W-:Y:S02]  /*4020*/  LOP3.LUT R0, R3, R0, R4, 0xfe, !PT ;  /* 0x0000000003007212 */ /* 0x000fe400078efe04 */
.L_x_529:
[----:B------:R-:W-:Y:S05]  /*4030*/  BSYNC B0 ;  /* 0x0000000000007941 */ /* 0x000fea0003800000 */
.L_x_528:
[----:B------:R-:W-:-:S04]  /*4040*/  F2FP.BF16.PACK_AB R0, RZ, R0 ;  /* 0x00000000ff00723e */ /* 0x000fc800000010ff */
[----:B------:R-:W-:Y:S01]  /*4050*/  PRMT R26, R0, 0x7610, R26 ;  /* 0x00007610001a7816 */ /* 0x000fe2000000001a */
[----:B------:R-:W-:Y:S05]  /*4060*/  BRA `(.L_x_509) ;  /* 0x0000030000007947 */ /* 0x000fea0003800000 */
.L_x_521:
        /* <DEDUP_REMOVED lines=14> */
.L_x_535:
[----:B------:R-:W-:Y:S05]  /*4150*/  BSYNC B0 ;  /* 0x0000000000007941 */ /* 0x000fea0003800000 */
.L_x_534:
[----:B------:R-:W-:-:S04]  /*4160*/  F2FP.BF16.PACK_AB R0, RZ, R0 ;  /* 0x00000000ff00723e */ /* 0x000fc800000010ff */
[----:B------:R-:W-:Y:S01]  /*4170*/  PRMT R26, R0, 0x7610, R26 ;  /* 0x00007610001a7816 */ /* 0x000fe2000000001a */
[----:B------:R-:W-:Y:S05]  /*4180*/  BRA `(.L_x_509) ;  /* 0x000001e000007947 */ /* 0x000fea0003800000 */
.L_x_508:
        /* <DEDUP_REMOVED lines=21> */
.L_x_533:
[----:B------:R-:W2:Y:S02]  /*42e0*/  LDG.E.64 R2, [R2.64] ;  /* 0x0000002402027981 */ /* 0x000ea4000c1e1b00 */
[----:B--2---:R-:W0:Y:S02]  /*42f0*/  I2F.U64 R0, R2 ;  /* 0x0000000200007312 */ /* 0x004e240000301000 */
[----:B0-----:R-:W-:-:S04]  /*4300*/  F2FP.BF16.PACK_AB R0, RZ, R0 ;  /* 0x00000000ff00723e */ /* 0x001fc800000010ff */
[----:B------:R-:W-:Y:S01]  /*4310*/  PRMT R26, R0, 0x7610, R26 ;  /* 0x00007610001a7816 */ /* 0x000fe2000000001a */
[----:B------:R-:W-:Y:S05]  /*4320*/  BRA `(.L_x_509) ;  /* 0x0000004000007947 */ /* 0x000fea0003800000 */
.L_x_532:
[----:B------:R-:W2:Y:S02]  /*4330*/  LDG.E R2, [R2.64] ;  /* 0x0000002402027981 */ /* 0x000ea4000c1e1900 */
[----:B--2---:R-:W0:Y:S02]  /*4340*/  I2F.U32 R0, R2 ;  /* 0x0000000200007306 */ /* 0x004e240000201000 */
[----:B0-----:R-:W-:-:S04]  /*4350*/  F2FP.BF16.PACK_AB R0, RZ, R0 ;  /* 0x00000000ff00723e */ /* 0x001fc800000010ff */
[----:B------:R-:W-:Y:S02]  /*4360*/  PRMT R26, R0, 0x7610, R26 ;  /* 0x00007610001a7816 */ /* 0x000fe4000000001a */
.L_x_509:
[----:B------:R-:W-:-:S05]  /*4370*/  IADD3 R17, R17, 0x80, RZ ;  /* 0x0000008011117810 */ /* 0x000fca0007ffe0ff */
.L_x_471:
[----:B------:R-:W-:Y:S05]  /*4380*/  BSYNC B6 ;  /* 0x0000000000067941 */ /* 0x000fea0003800000 */
.L_x_470:
[----:B------:R-:W-:Y:S01]  /*4390*/  ISETP.GE.AND P0, PT, R17, R22, PT ;  /* 0x000000161100720c */ /* 0x000fe20003f06270 */
[----:B------:R-:W-:Y:S01]  /*43a0*/  BSSY B6, `(.L_x_536) ;  /* 0x0000216000067945 */ /* 0x000fe20003800000 */
[----:B------:R-:W-:Y:S02]  /*43b0*/  PRMT R27, RZ, 0x7610, R27 ;  /* 0x00007610ff1b7816 */ /* 0x000fe4000000001b */
[----:B------:R-:W-:Y:S02]  /*43c0*/  PRMT R28, RZ, 0x7610, R28 ;  /* 0x00007610ff1c7816 */ /* 0x000fe4000000001c */
[----:B0-----:R-:W-:-:S07]  /*43d0*/  PRMT R2, RZ, 0x7610, R2 ;  /* 0x00007610ff027816 */ /* 0x001fce0000000002 */
[----:B------:R-:W-:Y:S05]  /*43e0*/  @P0 BRA `(.L_x_537) ;  /* 0x0000211000000947 */ /* 0x000fea0003800000 */
[----:B------:R-:W-:Y:S01]  /*43f0*/  PRMT R0, R18, 0x9910, RZ ;  /* 0x0000991012007816 */ /* 0x000fe200000000ff */
        /* <DEDUP_REMOVED lines=19> */
.L_x_541:
[----:B------:R-:W2:Y:S02]  /*4530*/  LDG.E.U8 R4, [R4.64] ;  /* 0x0000002404047981 */ /* 0x000ea4000c1e1100 */
[----:B--2---:R-:W0:Y:S02]  /*4540*/  I2F.U16 R0, R4 ;  /* 0x0000000400007306 */ /* 0x004e240000101000 */
[----:B0-----:R-:W-:-:S04]  /*4550*/  F2FP.BF16.PACK_AB R0, RZ, R0 ;  /* 0x00000000ff00723e */ /* 0x001fc800000010ff */
[----:B------:R-:W-:Y:S01]  /*4560*/  PRMT R28, R0, 0x7610, R28 ;  /* 0x00007610001c7816 */ /* 0x000fe2000000001c */
[----:B------:R-:W-:Y:S05]  /*4570*/  BRA `(.L_x_543) ;  /* 0x00000f0000007947 */ /* 0x000fea0003800000 */
.L_x_540:
        /* <DEDUP_REMOVED lines=11> */
.L_x_545:
[----:B------:R-:W2:Y:S02]  /*4630*/  LDG.E R4, [R4.64] ;  /* 0x0000002404047981 */ /* 0x000ea4000c1e1900 */
[----:B--2---:R-:W0:Y:S02]  /*4640*/  I2F R0, R4 ;  /* 0x0000000400007306 */ /* 0x004e240000201400 */
[----:B0-----:R-:W-:-:S04]  /*4650*/  F2FP.BF16.PACK_AB R0, RZ, R0 ;  /* 0x00000000ff00723e */ /* 0x001fc800000010ff */
[----:B------:R-:W-:Y:S01]  /*4660*/  PRMT R28, R0, 0x7610, R28 ;  /* 0x00007610001c7816 */ /* 0x000fe2000000001c */
[----:B------:R-:W-:Y:S05]  /*4670*/  BRA `(.L_x_543) ;  /* 0x00000e0000007947 */ /* 0x000fea0003800000 */
.L_x_544:
[----:B------:R-:W2:Y:S02]  /*4680*/  LDG.E.U16 R4, [R4.64] ;  /* 0x0000002404047981 */ /* 0x000ea4000c1e1500 */
[----:B--2---:R-:W0:Y:S02]  /*4690*/  I2F.S16 R0, R4 ;  /* 0x0000000400007306 */ /* 0x004e240000101400 */
[----:B0-----:R-:W-:-:S04]  /*46a0*/  F2FP.BF16.PACK_AB R0, RZ, R0 ;  /* 0x00000000ff00723e */ /* 0x001fc800000010ff */
[----:B------:R-:W-:Y:S01]  /*46b0*/  PRMT R28, R0, 0x7610, R28 ;  /* 0x00007610001c7816 */ /* 0x000fe2000000001c */
[----:B------:R-:W-:Y:S05]  /*46c0*/  BRA `(.L_x_543) ;  /* 0x00000db000007947 */ /* 0x000fea0003800000 */
.L_x_539:
        /* <DEDUP_REMOVED lines=9> */
.L_x_547:
[----:B------:R-:W2:Y:S02]  /*4760*/  LDG.E.U16 R0, [R4.64] ;  /* 0x0000002404007981 */ /* 0x000ea4000c1e1500 */
[----:B--2---:R-:W-:-:S05]  /*4770*/  HADD2.F32 R0, -RZ, R0.H0_H0 ;  /* 0x20000000ff007230 */ /* 0x004fca0000004100 */
[----:B------:R-:W-:-:S04]  /*4780*/  F2FP.BF16.PACK_AB R0, RZ, R0 ;  /* 0x00000000ff00723e */ /* 0x000fc800000010ff */
[----:B------:R-:W-:Y:S01]  /*4790*/  PRMT R28, R0, 0x7610, R28 ;  /* 0x00007610001c7816 */ /* 0x000fe2000000001c */
[----:B------:R-:W-:Y:S05]  /*47a0*/  BRA `(.L_x_543) ;  /* 0x00000cd000007947 */ /* 0x000fea0003800000 */
.L_x_546:
        /* <DEDUP_REMOVED lines=9> */
.L_x_549:
[----:B------:R-:W2:Y:S02]  /*4840*/  LDG.E.U16 R4, [R4.64] ;  /* 0x0000002404047981 */ /* 0x000ea4000c1e1500 */
[----:B--2---:R-:W-:-:S05]  /*4850*/  HADD2.F32 R0, -RZ, R4.H0_H0 ;  /* 0x20000004ff007230 */ /* 0x004fca0000004100 */
[----:B------:R-:W-:-:S04]  /*4860*/  F2FP.BF16.PACK_AB R0, RZ, R0 ;  /* 0x00000000ff00723e */ /* 0x000fc800000010ff */
[----:B------:R-:W-:Y:S01]  /*4870*/  PRMT R28, R0, 0x7610, R28 ;  /* 0x00007610001c7816 */ /* 0x000fe2000000001c */
[----:B------:R-:W-:Y:S05]  /*4880*/  BRA `(.L_x_543) ;  /* 0x00000bf000007947 */ /* 0x000fea0003800000 */
.L_x_548:
[----:B------:R-:W2:Y:S02]  /*4890*/  LDG.E.64 R4, [R4.64] ;  /* 0x0000002404047981 */ /* 0x000ea4000c1e1b00 */
[----:B--2---:R-:W0:Y:S01]  /*48a0*/  F2F.F32.F64 R0, R4 ;  /* 0x0000000400007310 */ /* 0x004e220000301000 */
[----:B------:R-:W0:-:S14]  /*48b0*/  DSETP.GEU.AND P0, PT, |R4|, c[0x2][0x0], PT ;  /* 0x008000000400762a */ /* 0x000e1c0003f0e200 */
[----:B0-----:R-:W-:-:S05]  /*48c0*/  @!P0 FMUL R0, R0, 1.175494350822287508e-38 ;  /* 0x0080000000008820 */ /* 0x001fca0000400000 */
[----:B------:R-:W-:-:S04]  /*48d0*/  F2FP.BF16.PACK_AB R0, RZ, R0 ;  /* 0x00000000ff00723e */ /* 0x000fc800000010ff */
[----:B------:R-:W-:Y:S01]  /*48e0*/  PRMT R28, R0, 0x7610, R28 ;  /* 0x00007610001c7816 */ /* 0x000fe2000000001c */
[----:B------:R-:W-:Y:S05]  /*48f0*/  BRA `(.L_x_543) ;  /* 0x00000b8000007947 */ /* 0x000fea0003800000 */
.L_x_538:
        /* <DEDUP_REMOVED lines=14> */
.L_x_552:
[----:B------:R-:W2:Y:S02]  /*49e0*/  LDG.E.64 R4, [R4.64] ;  /* 0x0000002404047981 */ /* 0x000ea4000c1e1b00 */
[----:B--2---:R-:W0:Y:S01]  /*49f0*/  F2F.F32.F64 R0, R4 ;  /* 0x0000000400007310 */ /* 0x004e220000301000 */
[----:B------:R-:W0:-:S14]  /*4a00*/  DSETP.GEU.AND P0, PT, |R4|, c[0x2][0x0], PT ;  /* 0x008000000400762a */ /* 0x000e1c0003f0e200 */
[----:B0-----:R-:W-:-:S05]  /*4a10*/  @!P0 FMUL R0, R0, 1.175494350822287508e-38 ;  /* 0x0080000000008820 */ /* 0x001fca0000400000 */
[----:B------:R-:W-:-:S04]  /*4a20*/  F2FP.BF16.PACK_AB R0, RZ, R0 ;  /* 0x00000000ff00723e */ /* 0x000fc800000010ff */
[----:B------:R-:W-:Y:S01]  /*4a30*/  PRMT R28, R0, 0x7610, R28 ;  /* 0x00007610001c7816 */ /* 0x000fe2000000001c */
[----:B------:R-:W-:Y:S05]  /*4a40*/  BRA `(.L_x_543) ;  /* 0x00000a3000007947 */ /* 0x000fea0003800000 */
.L_x_551:
        /* <DEDUP_REMOVED lines=28> */
.L_x_554:
[----:B------:R-:W2:Y:S02]  /*4c10*/  LDG.E.U8 R4, [R4.64] ;  /* 0x0000002404047981 */ /* 0x000ea4000c1e1100 */
[----:B--2---:R-:W-:-:S05]  /*4c20*/  IMAD.SHL.U32 R0, R4, 0x2000000, RZ ;  /* 0x0200000004007824 */ /* 0x004fca00078e00ff */
[----:B------:R-:W-:-:S13]  /*4c30*/  ISETP.GE.U32.AND P0, PT, R0, 0x8000000, PT ;  /* 0x080000000000780c */ /* 0x000fda0003f06070 */
[C---:B------:R-:W-:Y:S02]  /*4c40*/  @!P0 IMAD.SHL.U32 R0, R4.reuse, 0x100, RZ ;  /* 0x0000010004008824 */ /* 0x040fe400078e00ff */
[----:B------:R-:W-:-:S03]  /*4c50*/  @P0 IMAD.SHL.U32 R3, R4, 0x200000, RZ ;  /* 0x0020000004030824 */ /* 0x000fc600078e00ff */
[----:B------:R-:W-:Y:S02]  /*4c60*/  @!P0 LOP3.LUT R0, R0, 0x7f00, RZ, 0xc0, !PT ;  /* 0x00007f0000008812 */ /* 0x000fe400078ec0ff */
[----:B------:R-:W-:Y:S02]  /*4c70*/  @P0 LOP3.LUT R3, R3, 0x70000000, RZ, 0xfc, !PT ;  /* 0x7000000003030812 */ /* 0x000fe400078efcff */
[----:B------:R-:W-:-:S03]  /*4c80*/  @!P0 LOP3.LUT R0, R0, 0x3f000000, RZ, 0xfc, !PT ;  /* 0x3f00000000008812 */ /* 0x000fc600078efcff */
[----:B------:R-:W-:Y:S02]  /*4c90*/  @P0 FMUL.FTZ R3, R3, 1.9259299443872358531e-34 ;  /* 0x0780000003030820 */ /* 0x000fe40000410000 */
[----:B------:R-:W-:Y:S02]  /*4ca0*/  @!P0 FADD.FTZ R3, R0, -0.5 ;  /* 0xbf00000000038421 */ /* 0x000fe40000010000 */
[----:B------:R-:W-:-:S05]  /*4cb0*/  IMAD.SHL.U32 R0, R4, 0x1000000, RZ ;  /* 0x0100000004007824 */ /* 0x000fca00078e00ff */
[----:B------:R-:W-:-:S04]  /*4cc0*/  LOP3.LUT R0, R3, 0x80000000, R0, 0xf8, !PT ;  /* 0x8000000003007812 */ /* 0x000fc800078ef800 */
[----:B------:R-:W-:-:S04]  /*4cd0*/  F2FP.BF16.PACK_AB R0, RZ, R0 ;  /* 0x00000000ff00723e */ /* 0x000fc800000010ff */
[----:B------:R-:W-:Y:S01]  /*4ce0*/  PRMT R28, R0, 0x7610, R28 ;  /* 0x00007610001c7816 */ /* 0x000fe2000000001c */
[----:B------:R-:W-:Y:S05]  /*4cf0*/  BRA `(.L_x_543) ;  /* 0x0000078000007947 */ /* 0x000fea0003800000 */
.L_x_553:
[----:B------:R0:W5:Y:S01]  /*4d00*/  LDG.E.U16 R28, [R4.64] ;  /* 0x00000024041c7981 */ /* 0x000162000c1e1500 */
[----:B------:R-:W-:Y:S05]  /*4d10*/  BRA `(.L_x_543) ;  /* 0x0000076000007947 */ /* 0x000fea0003800000 */
.L_x_550:
        /* <DEDUP_REMOVED lines=12> */
.L_x_557:
        /* <DEDUP_REMOVED lines=21> */
.L_x_561:
[----:B------:R-:W-:Y:S05]  /*4f30*/  BSYNC B1 ;  /* 0x0000000000017941 */ /* 0x000fea0003800000 */
.L_x_560:
[----:B------:R-:W-:Y:S01]  /*4f40*/  LEA R5, R0, 0x3b800000, 0x17 ;  /* 0x3b80000000057811 */ /* 0x000fe200078eb8ff */
[----:B------:R-:W-:-:S05]  /*4f50*/  IMAD.SHL.U32 R0, R3, 0x100000, RZ ;  /* 0x0010000003007824 */ /* 0x000fca00078e00ff */
[----:B------:R-:W-:Y:S02]  /*4f60*/  LOP3.LUT R0, R5, R0, R6, 0xfe, !PT ;  /* 0x0000000005007212 */ /* 0x000fe400078efe06 */
.L_x_559:
[----:B------:R-:W-:Y:S05]  /*4f70*/  BSYNC B0 ;  /* 0x0000000000007941 */ /* 0x000fea0003800000 */
.L_x_558:
[----:B------:R-:W-:-:S04]  /*4f80*/  F2FP.BF16.PACK_AB R0, RZ, R0 ;  /* 0x00000000ff00723e */ /* 0x000fc800000010ff */
[----:B------:R-:W-:Y:S01]  /*4f90*/  PRMT R28, R0, 0x7610, R28 ;  /* 0x00007610001c7816 */ /* 0x000fe2000000001c */
[----:B------:R-:W-:Y:S05]  /*4fa0*/  BRA `(.L_x_543) ;  /* 0x000004d000007947 */ /* 0x000fea0003800000 */
.L_x_556:
        /* <DEDUP_REMOVED lines=21> */
.L_x_565:
[----:B------:R-:W-:Y:S05]  /*5100*/  BSYNC B1 ;  /* 0x0000000000017941 */ /* 0x000fea0003800000 */
.L_x_564:
[----:B------:R-:W-:Y:S01]  /*5110*/  LEA R5, R0, 0x37800000, 0x17 ;  /* 0x3780000000057811 */ /* 0x000fe200078eb8ff */
[----:B------:R-:W-:-:S05]  /*5120*/  IMAD.SHL.U32 R0, R3, 0x200000, RZ ;  /* 0x0020000003007824 */ /* 0x000fca00078e00ff */
[----:B------:R-:W-:Y:S02]  /*5130*/  LOP3.LUT R0, R5, R0, R6, 0xfe, !PT ;  /* 0x0000000005007212 */ /* 0x000fe400078efe06 */
.L_x_563:
[----:B------:R-:W-:Y:S05]  /*5140*/  BSYNC B0 ;  /* 0x0000000000007941 */ /* 0x000fea0003800000 */
.L_x_562:
[----:B------:R-:W-:-:S04]  /*5150*/  F2FP.BF16.PACK_AB R0, RZ, R0 ;  /* 0x00000000ff00723e */ /* 0x000fc800000010ff */
[----:B------:R-:W-:Y:S01]  /*5160*/  PRMT R28, R0, 0x7610, R28 ;  /* 0x00007610001c7816 */ /* 0x000fe2000000001c */
[----:B------:R-:W-:Y:S05]  /*5170*/  BRA `(.L_x_543) ;  /* 0x0000030000007947 */ /* 0x000fea0003800000 */
.L_x_555:
        /* <DEDUP_REMOVED lines=14> */
.L_x_569:
[----:B------:R-:W-:Y:S05]  /*5260*/  BSYNC B0 ;  /* 0x0000000000007941 */ /* 0x000fea0003800000 */
.L_x_568:
[----:B------:R-:W-:-:S04]  /*5270*/  F2FP.BF16.PACK_AB R0, RZ, R0 ;  /* 0x00000000ff00723e */ /* 0x000fc800000010ff */
[----:B------:R-:W-:Y:S01]  /*5280*/  PRMT R28, R0, 0x7610, R28 ;  /* 0x00007610001c7816 */ /* 0x000fe2000000001c */
[----:B------:R-:W-:Y:S05]  /*5290*/  BRA `(.L_x_543) ;  /* 0x000001e000007947 */ /* 0x000fea0003800000 */
.L_x_542:
        /* <DEDUP_REMOVED lines=21> */
.L_x_567:
[----:B------:R-:W2:Y:S02]  /*53f0*/  LDG.E.64 R4, [R4.64] ;  /* 0x0000002404047981 */ /* 0x000ea4000c1e1b00 */
[----:B--2---:R-:W0:Y:S02]  /*5400*/  I2F.U64 R0, R4 ;  /* 0x0000000400007312 */ /* 0x004e240000301000 */
[----:B0-----:R-:W-:-:S04]  /*5410*/  F2FP.BF16.PACK_AB R0, RZ, R0 ;  /* 0x00000000ff00723e */ /* 0x001fc800000010ff */
[----:B------:R-:W-:Y:S01]  /*5420*/  PRMT R28, R0, 0x7610, R28 ;  /* 0x00007610001c7816 */ /* 0x000fe2000000001c */
[----:B------:R-:W-:Y:S05]  /*5430*/  BRA `(.L_x_543) ;  /* 0x0000004000007947 */ /* 0x000fea0003800000 */
.L_x_566:
[----:B------:R-:W2:Y:S02]  /*5440*/  LDG.E R4, [R4.64] ;  /* 0x0000002404047981 */ /* 0x000ea4000c1e1900 */
[----:B--2---:R-:W0:Y:S02]  /*5450*/  I2F.U32 R0, R4 ;  /* 0x0000000400007306 */ /* 0x004e240000201000 */
[----:B0-----:R-:W-:-:S04]  /*5460*/  F2FP.BF16.PACK_AB R0, RZ, R0 ;  /* 0x00000000ff00723e */ /* 0x001fc800000010ff */
[----:B------:R-:W-:Y:S02]  /*5470*/  PRMT R28, R0, 0x7610, R28 ;  /* 0x00007610001c7816 */ /* 0x000fe4000000001c */
.L_x_543:
[----:B------:R-:W-:Y:S01]  /*5480*/  PRMT R0, R19, 0x9910, RZ ;  /* 0x0000991013007816 */ /* 0x000fe200000000ff */
[----:B------:R-:W-:-:S03]  /*5490*/  IMAD R2, R2, c[0x0][0x18c], RZ ;  /* 0x0000630002027a24 */ /* 0x000fc600078e02ff */
[----:B------:R-:W-:Y:S02]  /*54a0*/  ISETP.GT.AND P1, PT, R0, 0x9, PT ;  /* 0x000000090000780c */ /* 0x000fe40003f24270 */
[----:B0-----:R-:W-:-:S05]  /*54b0*/  IADD3 R4, P0, R2, c[0x0][0x178], RZ ;  /* 0x00005e0002047a10 */ /* 0x001fca0007f1e0ff */
        /* <DEDUP_REMOVED lines=15> */
.L_x_573:
[----:B------:R-:W2:Y:S02]  /*55b0*/  LDG.E.U8 R4, [R4.64] ;  /* 0x0000002404047981 */ /* 0x000ea4000c1e1100 */
[----:B--2---:R-:W0:Y:S02]  /*55c0*/  I2F.U16 R0, R4 ;  /* 0x0000000400007306 */ /* 0x004e240000101000 */
[----:B0-----:R-:W-:-:S04]  /*55d0*/  F2FP.BF16.PACK_AB R0, RZ, R0 ;  /* 0x00000000ff00723e */ /* 0x001fc800000010ff */
[----:B------:R-:W-:Y:S01]  /*55e0*/  PRMT R2, R0, 0x7610, R2 ;  /* 0x0000761000027816 */ /* 0x000fe20000000002 */
[----:B------:R-:W-:Y:S05]  /*55f0*/  BRA `(.L_x_575) ;  /* 0x00000ef000007947 */ /* 0x000fea0003800000 */
.L_x_572:
        /* <DEDUP_REMOVED lines=11> */
.L_x_577:
[----:B------:R-:W2:Y:S02]  /*56b0*/  LDG.E R4, [R4.64] ;  /* 0x0000002404047981 */ /* 0x000ea4000c1e1900 */
[----:B--2---:R-:W0:Y:S02]  /*56c0*/  I2F R0, R4 ;  /* 0x0000000400007306 */ /* 0x004e240000201400 */
[----:B0-----:R-:W-:-:S04]  /*56d0*/  F2FP.BF16.PACK_AB R0, RZ, R0 ;  /* 0x00000000ff00723e */ /* 0x001fc800000010ff */
[----:B------:R-:W-:Y:S01]  /*56e0*/  PRMT R2, R0, 0x7610, R2 ;  /* 0x0000761000027816 */ /* 0x000fe20000000002 */
[----:B------:R-:W-:Y:S05]  /*56f0*/  BRA `(.L_x_575) ;  /* 0x00000df000007947 */ /* 0x000fea0003800000 */
.L_x_576:
[----:B------:R-:W2:Y:S02]  /*5700*/  LDG.E.U16 R4, [R4.64] ;  /* 0x0000002404047981 */ /* 0x000ea4000c1e1500 */
[----:B--2---:R-:W0:Y:S02]  /*5710*/  I2F.S16 R0, R4 ;  /* 0x0000000400007306 */ /* 0x004e240000101400 */
[----:B0-----:R-:W-:-:S04]  /*5720*/  F2FP.BF16.PACK_AB R0, RZ, R0 ;  /* 0x00000000ff00723e */ /* 0x001fc800000010ff */
[----:B------:R-:W-:Y:S01]  /*5730*/  PRMT R2, R0, 0x7610, R2 ;  /* 0x0000761000027816 */ /* 0x000fe20000000002 */
[----:B------:R-:W-:Y:S05]  /*5740*/  BRA `(.L_x_575) ;  /* 0x00000da000007947 */ /* 0x000fea0003800000 */
.L_x_571:
        /* <DEDUP_REMOVED lines=9> */
.L_x_579:
[----:B------:R-:W2:Y:S02]  /*57e0*/  LDG.E.U16 R0, [R4.64] ;  /* 0x0000002404007981 */ /* 0x000ea4000c1e1500 */
[----:B--2---:R-:W-:-:S05]  /*57f0*/  HADD2.F32 R0, -RZ, R0.H0_H0 ;  /* 0x20000000ff007230 */ /* 0x004fca0000004100 */
[----:B------:R-:W-:-:S04]  /*5800*/  F2FP.BF16.PACK_AB R0, RZ, R0 ;  /* 0x00000000ff00723e */ /* 0x000fc800000010ff */
[----:B------:R-:W-:Y:S01]  /*5810*/  PRMT R2, R0, 0x7610, R2 ;  /* 0x0000761000027816 */ /* 0x000fe20000000002 */
[----:B------:R-:W-:Y:S05]  /*5820*/  BRA `(.L_x_575) ;  /* 0x00000cc000007947 */ /* 0x000fea0003800000 */
.L_x_578:
        /* <DEDUP_REMOVED lines=9> */
.L_x_581:
[----:B------:R-:W2:Y:S02]  /*58c0*/  LDG.E.U16 R4, [R4.64] ;  /* 0x0000002404047981 */ /* 0x000ea4000c1e1500 */
[----:B--2---:R-:W-:-:S05]  /*58d0*/  HADD2.F32 R0, -RZ, R4.H0_H0 ;  /* 0x20000004ff007230 */ /* 0x004fca0000004100 */
[----:B------:R-:W-:-:S04]  /*58e0*/  F2FP.BF16.PACK_AB R0, RZ, R0 ;  /* 0x00000000ff00723e */ /* 0x000fc800000010ff */
[----:B------:R-:W-:Y:S01]  /*58f0*/  PRMT R2, R0, 0x7610, R2 ;  /* 0x0000761000027816 */ /* 0x000fe20000000002 */
[----:B------:R-:W-:Y:S05]  /*5900*/  BRA `(.L_x_575) ;  /* 0x00000be000007947 */ /* 0x000fea0003800000 */
.L_x_580:
[----:B------:R-:W2:Y:S02]  /*5910*/  LDG.E.64 R4, [R4.64] ;  /* 0x0000002404047981 */ /* 0x000ea4000c1e1b00 */
[----:B--2---:R-:W0:Y:S01]  /*5920*/  F2F.F32.F64 R0, R4 ;  /* 0x0000000400007310 */ /* 0x004e220000301000 */
[----:B------:R-:W0:-:S14]  /*5930*/  DSETP.GEU.AND P0, PT, |R4|, c[0x2][0x0], PT ;  /* 0x008000000400762a */ /* 0x000e1c0003f0e200 */
[----:B0-----:R-:W-:-:S05]  /*5940*/  @!P0 FMUL R0, R0, 1.175494350822287508e-38 ;  /* 0x0080000000008820 */ /* 0x001fca0000400000 */
[----:B------:R-:W-:-:S04]  /*5950*/  F2FP.BF16.PACK_AB R0, RZ, R0 ;  /* 0x00000000ff00723e */ /* 0x000fc800000010ff */
[----:B------:R-:W-:Y:S01]  /*5960*/  PRMT R2, R0, 0x7610, R2 ;  /* 0x0000761000027816 */ /* 0x000fe20000000002 */
[----:B------:R-:W-:Y:S05]  /*5970*/  BRA `(.L_x_575) ;  /* 0x00000b7000007947 */ /* 0x000fea0003800000 */
.L_x_570:
        /* <DEDUP_REMOVED lines=14> */
.L_x_584:
[----:B------:R-:W2:Y:S02]  /*5a60*/  LDG.E.64 R4, [R4.64] ;  /* 0x0000002404047981 */ /* 0x000ea4000c1e1b00 */
[----:B--2---:R-:W0:Y:S01]  /*5a70*/  F2F.F32.F64 R0, R4 ;  /* 0x0000000400007310 */ /* 0x004e220000301000 */
[----:B------:R-:W0:-:S14]  /*5a80*/  DSETP.GEU.AND P0, PT, |R4|, c[0x2][0x0], PT ;  /* 0x008000000400762a */ /* 0x000e1c0003f0e200 */
[----:B0-----:R-:W-:-:S05]  /*5a90*/  @!P0 FMUL R0, R0, 1.175494350822287508e-38 ;  /* 0x0080000000008820 */ /* 0x001fca0000400000 */
[----:B------:R-:W-:-:S04]  /*5aa0*/  F2FP.BF16.PACK_AB R0, RZ, R0 ;  /* 0x00000000ff00723e */ /* 0x000fc800000010ff */
[----:B------:R-:W-:Y:S01]  /*5ab0*/  PRMT R2, R0, 0x7610, R2 ;  /* 0x0000761000027816 */ /* 0x000fe20000000002 */
[----:B------:R-:W-:Y:S05]  /*5ac0*/  BRA `(.L_x_575) ;  /* 0x00000a2000007947 */ /* 0x000fea0003800000 */
.L_x_583:
        /* <DEDUP_REMOVED lines=11> */
[----:B------:R-:W-:-:S04]  /*5b80*/  IADD3 R6, R2, 0x1000000, RZ ;  /* 0x0100000002067810 */ /* 0x000fc80007ffe0ff */
[----:B------:R-:W-:Y:S02]  /*5b90*/  SHF.R.S32.HI R6, RZ, 0x8, R6 ;  /* 0x00000008ff067819 */ /* 0x000fe40000011406 */
[----:B0-----:R-:W-:-:S04]  /*5ba0*/  IADD3 R3, -R3, 0x1f, RZ ;  /* 0x0000001f03037810 */ /* 0x001fc80007ffe1ff */
[C---:B------:R-:W-:Y:S02]  /*5bb0*/  ISETP.GT.U32.AND P0, PT, R3.reuse, 0x4, PT ;  /* 0x000000040300780c */ /* 0x040fe40003f04070 */
[----:B------:R-:W-:-:S04]  /*5bc0*/  IADD3 R3, R3, -0x4, RZ ;  /* 0xfffffffc03037810 */ /* 0x000fc80007ffe0ff */
[----:B------:R-:W-:-:S04]  /*5bd0*/  SEL R3, R3, RZ, P0 ;  /* 0x000000ff03037207 */ /* 0x000fc80000000000 */
[C---:B------:R-:W-:Y:S01]  /*5be0*/  SHF.L.U32 R4, R2.reuse, R3, RZ ;  /* 0x0000000302047219 */ /* 0x040fe200000006ff */
[----:B------:R-:W-:Y:S01]  /*5bf0*/  IMAD R7, R3, R8, 0x3c000000 ;  /* 0x3c00000003077424 */ /* 0x000fe200078e0208 */
[----:B------:R-:W-:-:S04]  /*5c00*/  IADD3 R3, R2, -0x1, RZ ;  /* 0xffffffff02037810 */ /* 0x000fc80007ffe0ff */
[----:B------:R-:W-:Y:S02]  /*5c10*/  LEA.HI R7, R4, R7, RZ, 0x1c ;  /* 0x0000000704077211 */ /* 0x000fe400078fe0ff */
[----:B------:R-:W-:Y:S02]  /*5c20*/  SHF.R.S32.HI R3, RZ, 0x1f, R3 ;  /* 0x0000001fff037819 */ /* 0x000fe40000011403 */
[----:B------:R-:W-:-:S04]  /*5c30*/  LOP3.LUT R6, R7, 0x7f800000, R6, 0xf8, !PT ;  /* 0x7f80000007067812 */ /* 0x000fc800078ef806 */
[----:B------:R-:W-:-:S04]  /*5c40*/  LOP3.LUT R3, R6, R3, RZ, 0x30, !PT ;  /* 0x0000000306037212 */ /* 0x000fc800078e30ff */
[----:B------:R-:W-:-:S04]  /*5c50*/  LOP3.LUT R3, R3, 0x80000000, R0, 0xf8, !PT ;  /* 0x8000000003037812 */ /* 0x000fc800078ef800 */
[----:B------:R-:W-:-:S04]  /*5c60*/  F2FP.BF16.PACK_AB R3, RZ, R3 ;  /* 0x00000003ff03723e */ /* 0x000fc800000010ff */
[----:B------:R-:W-:Y:S01]  /*5c70*/  PRMT R2, R3, 0x7610, R2 ;  /* 0x0000761003027816 */ /* 0x000fe20000000002 */
[----:B------:R-:W-:Y:S05]  /*5c80*/  BRA `(.L_x_575) ;  /* 0x0000086000007947 */ /* 0x000fea0003800000 */
.L_x_586:
[----:B------:R-:W2:Y:S02]  /*5c90*/  LDG.E.U8 R3, [R4.64] ;  /* 0x0000002404037981 */ /* 0x000ea4000c1e1100 */
[----:B--2---:R-:W-:-:S05]  /*5ca0*/  IMAD.SHL.U32 R0, R3, 0x2000000, RZ ;  /* 0x0200000003007824 */ /* 0x004fca00078e00ff */
[----:B------:R-:W-:-:S13]  /*5cb0*/  ISETP.GE.U32.AND P0, PT, R0, 0x8000000, PT ;  /* 0x080000000000780c */ /* 0x000fda0003f06070 */
[C---:B------:R-:W-:Y:S02]  /*5cc0*/  @!P0 IMAD.SHL.U32 R0, R3.reuse, 0x100, RZ ;  /* 0x0000010003008824 */ /* 0x040fe400078e00ff */
[C---:B------:R-:W-:Y:S02]  /*5cd0*/  @P0 IMAD.SHL.U32 R2, R3.reuse, 0x200000, RZ ;  /* 0x0020000003020824 */ /* 0x040fe400078e00ff */
[----:B------:R-:W-:Y:S01]  /*5ce0*/  IMAD.SHL.U32 R3, R3, 0x1000000, RZ ;  /* 0x0100000003037824 */ /* 0x000fe200078e00ff */
[----:B------:R-:W-:Y:S02]  /*5cf0*/  @!P0 LOP3.LUT R0, R0, 0x7f00, RZ, 0xc0, !PT ;  /* 0x00007f0000008812 */ /* 0x000fe400078ec0ff */
[----:B------:R-:W-:Y:S02]  /*5d00*/  @P0 LOP3.LUT R2, R2, 0x70000000, RZ, 0xfc, !PT ;  /* 0x7000000002020812 */ /* 0x000fe400078efcff */
[----:B------:R-:W-:-:S03]  /*5d10*/  @!P0 LOP3.LUT R0, R0, 0x3f000000, RZ, 0xfc, !PT ;  /* 0x3f00000000008812 */ /* 0x000fc600078efcff */
[----:B------:R-:W-:Y:S02]  /*5d20*/  @P0 FMUL.FTZ R2, R2, 1.9259299443872358531e-34 ;  /* 0x0780000002020820 */ /* 0x000fe40000410000 */
[----:B------:R-:W-:-:S05]  /*5d30*/  @!P0 FADD.FTZ R2, R0, -0.5 ;  /* 0xbf00000000028421 */ /* 0x000fca0000010000 */
[----:B------:R-:W-:-:S04]  /*5d40*/  LOP3.LUT R2, R2, 0x80000000, R3, 0xf8, !PT ;  /* 0x8000000002027812 */ /* 0x000fc800078ef803 */
[----:B------:R-:W-:Y:S01]  /*5d50*/  F2FP.BF16.PACK_AB R2, RZ, R2 ;  /* 0x00000002ff02723e */ /* 0x000fe200000010ff */
[----:B------:R-:W-:Y:S05]  /*5d60*/  BRA `(.L_x_575) ;  /* 0x0000078000007947 */ /* 0x000fea0003800000 */
.L_x_585:
[----:B------:R0:W5:Y:S01]  /*5d70*/  LDG.E.U16 R2, [R4.64] ;  /* 0x0000002404027981 */ /* 0x000162000c1e1500 */
[----:B------:R-:W-:Y:S05]  /*5d80*/  BRA `(.L_x_575) ;  /* 0x0000076000007947 */ /* 0x000fea0003800000 */
.L_x_582:
        /* <DEDUP_REMOVED lines=12> */
.L_x_589:
        /* <DEDUP_REMOVED lines=21> */
.L_x_593:
[----:B------:R-:W-:Y:S05]  /*5fa0*/  BSYNC B1 ;  /* 0x0000000000017941 */ /* 0x000fea0003800000 */
.L_x_592:
[----:B------:R-:W-:Y:S01]  /*5fb0*/  LEA R3, R0, 0x3b800000, 0x17 ;  /* 0x3b80000000037811 */ /* 0x000fe200078eb8ff */
[----:B------:R-:W-:-:S05]  /*5fc0*/  IMAD.SHL.U32 R0, R2, 0x100000, RZ ;  /* 0x0010000002007824 */ /* 0x000fca00078e00ff */
[----:B------:R-:W-:Y:S02]  /*5fd0*/  LOP3.LUT R0, R3, R0, R4, 0xfe, !PT ;  /* 0x0000000003007212 */ /* 0x000fe400078efe04 */
.L_x_591:
[----:B------:R-:W-:Y:S05]  /*5fe0*/  BSYNC B0 ;  /* 0x0000000000007941 */ /* 0x000fea0003800000 */
.L_x_590:
[----:B------:R-:W-:-:S04]  /*5ff0*/  F2FP.BF16.PACK_AB R0, RZ, R0 ;  /* 0x00000000ff00723e */ /* 0x000fc800000010ff */
[----:B------:R-:W-:Y:S01]  /*6000*/  PRMT R2, R0, 0x7610, R2 ;  /* 0x0000761000027816 */ /* 0x000fe20000000002 */
[----:B------:R-:W-:Y:S05]  /*6010*/  BRA `(.L_x_575) ;  /* 0x000004d000007947 */ /* 0x000fea0003800000 */
.L_x_588:
        /* <DEDUP_REMOVED lines=21> */
.L_x_597:
[----:B------:R-:W-:Y:S05]  /*6170*/  BSYNC B1 ;  /* 0x0000000000017941 */ /* 0x000fea0003800000 */
.L_x_596:
[----:B------:R-:W-:Y:S01]  /*6180*/  LEA R3, R0, 0x37800000, 0x17 ;  /* 0x3780000000037811 */ /* 0x000fe200078eb8ff */
[----:B------:R-:W-:-:S05]  /*6190*/  IMAD.SHL.U32 R0, R2, 0x200000, RZ ;  /* 0x0020000002007824 */ /* 0x000fca00078e00ff */
[----:B------:R-:W-:Y:S02]  /*61a0*/  LOP3.LUT R0, R3, R0, R4, 0xfe, !PT ;  /* 0x0000000003007212 */ /* 0x000fe400078efe04 */
.L_x_595:
[----:B------:R-:W-:Y:S05]  /*61b0*/  BSYNC B0 ;  /* 0x0000000000007941 */ /* 0x000fea0003800000 */
.L_x_594:
[----:B------:R-:W-:-:S04]  /*61c0*/  F2FP.BF16.PACK_AB R0, RZ, R0 ;  /* 0x00000000ff00723e */ /* 0x000fc800000010ff */
[----:B------:R-:W-:Y:S01]  /*61d0*/  PRMT R2, R0, 0x7610, R2 ;  /* 0x0000761000027816 */ /* 0x000fe20000000002 */
[----:B------:R-:W-:Y:S05]  /*61e0*/  BRA `(.L_x_575) ;  /* 0x0000030000007947 */ /* 0x000fea0003800000 */
.L_x_587:
        /* <DEDUP_REMOVED lines=14> */
.L_x_601:
[----:B------:R-:W-:Y:S05]  /*62d0*/  BSYNC B0 ;  /* 0x0000000000007941 */ /* 0x000fea0003800000 */
.L_x_600:
[----:B------:R-:W-:-:S04]  /*62e0*/  F2FP.BF16.PACK_AB R0, RZ, R0 ;  /* 0x00000000ff00723e */ /* 0x000fc800000010ff */
[----:B------:R-:W-:Y:S01]  /*62f0*/  PRMT R2, R0, 0x7610, R2 ;  /* 0x0000761000027816 */ /* 0x000fe20000000002 */
[----:B------:R-:W-:Y:S05]  /*6300*/  BRA `(.L_x_575) ;  /* 0x000001e000007947 */ /* 0x000fea0003800000 */
.L_x_574:
        /* <DEDUP_REMOVED lines=21> */
.L_x_599:
[----:B------:R-:W2:Y:S02]  /*6460*/  LDG.E.64 R4, [R4.64] ;  /* 0x0000002404047981 */ /* 0x000ea4000c1e1b00 */
[----:B--2---:R-:W0:Y:S02]  /*6470*/  I2F.U64 R0, R4 ;  /* 0x0000000400007312 */ /* 0x004e240000301000 */
[----:B0-----:R-:W-:-:S04]  /*6480*/  F2FP.BF16.PACK_AB R0, RZ, R0 ;  /* 0x00000000ff00723e */ /* 0x001fc800000010ff */
[----:B------:R-:W-:Y:S01]  /*6490*/  PRMT R2, R0, 0x7610, R2 ;  /* 0x0000761000027816 */ /* 0x000fe20000000002 */
[----:B------:R-:W-:Y:S05]  /*64a0*/  BRA `(.L_x_575) ;  /* 0x0000004000007947 */ /* 0x000fea0003800000 */
.L_x_598:
[----:B------:R-:W2:Y:S02]  /*64b0*/  LDG.E R4, [R4.64] ;  /* 0x0000002404047981 */ /* 0x000ea4000c1e1900 */
[----:B--2---:R-:W0:Y:S02]  /*64c0*/  I2F.U32 R0, R4 ;  /* 0x0000000400007306 */ /* 0x004e240000201000 */
[----:B0-----:R-:W-:-:S04]  /*64d0*/  F2FP.BF16.PACK_AB R0, RZ, R0 ;  /* 0x00000000ff00723e */ /* 0x001fc800000010ff */
[----:B------:R-:W-:Y:S02]  /*64e0*/  PRMT R2, R0, 0x7610, R2 ;  /* 0x0000761000027816 */ /* 0x000fe40000000002 */
.L_x_575:
[----:B------:R-:W-:-:S05]  /*64f0*/  IADD3 R17, R17, 0x80, RZ ;  /* 0x0000008011117810 */ /* 0x000fca0007ffe0ff */
.L_x_537:
[----:B------:R-:W-:Y:S05]  /*6500*/  BSYNC B6 ;  /* 0x0000000000067941 */ /* 0x000fea0003800000 */
.L_x_536:
        /* <DEDUP_REMOVED lines=24> */
.L_x_607:
[----:B------:R-:W2:Y:S02]  /*6690*/  LDG.E.U8 R4, [R4.64] ;  /* 0x0000002404047981 */ /* 0x000ea4000c1e1100 */
[----:B--2---:R-:W0:Y:S02]  /*66a0*/  I2F.U16 R0, R4 ;  /* 0x0000000400007306 */ /* 0x004e240000101000 */
[----:B0-----:R-:W-:-:S04]  /*66b0*/  F2FP.BF16.PACK_AB R0, RZ, R0 ;  /* 0x00000000ff00723e */ /* 0x001fc800000010ff */
[----:B------:R-:W-:Y:S01]  /*66c0*/  PRMT R27, R0, 0x7610, R27 ;  /* 0x00007610001b7816 */ /* 0x000fe2000000001b */
[----:B------:R-:W-:Y:S05]  /*66d0*/  BRA `(.L_x_609) ;  /* 0x00000f0000007947 */ /* 0x000fea0003800000 */
.L_x_606:
        /* <DEDUP_REMOVED lines=11> */
.L_x_611:
[----:B------:R-:W2:Y:S02]  /*6790*/  LDG.E R4, [R4.64] ;  /* 0x0000002404047981 */ /* 0x000ea4000c1e1900 */
[----:B--2---:R-:W0:Y:S02]  /*67a0*/  I2F R0, R4 ;  /* 0x0000000400007306 */ /* 0x004e240000201400 */
[----:B0-----:R-:W-:-:S04]  /*67b0*/  F2FP.BF16.PACK_AB R0, RZ, R0 ;  /* 0x00000000ff00723e */ /* 0x001fc800000010ff */
[----:B------:R-:W-:Y:S01]  /*67c0*/  PRMT R27, R0, 0x7610, R27 ;  /* 0x00007610001b7816 */ /* 0x000fe2000000001b */
[----:B------:R-:W-:Y:S05]  /*67d0*/  BRA `(.L_x_609) ;  /* 0x00000e0000007947 */ /* 0x000fea0003800000 */
.L_x_610:
[----:B------:R-:W2:Y:S02]  /*67e0*/  LDG.E.U16 R4, [R4.64] ;  /* 0x0000002404047981 */ /* 0x000ea4000c1e1500 */
[----:B--2---:R-:W0:Y:S02]  /*67f0*/  I2F.S16 R0, R4 ;  /* 0x0000000400007306 */ /* 0x004e240000101400 */
[----:B0-----:R-:W-:-:S04]  /*6800*/  F2FP.BF16.PACK_AB R0, RZ, R0 ;  /* 0x00000000ff00723e */ /* 0x001fc800000010ff */
[----:B------:R-:W-:Y:S01]  /*6810*/  PRMT R27, R0, 0x7610, R27 ;  /* 0x00007610001b7816 */ /* 0x000fe2000000001b */
[----:B------:R-:W-:Y:S05]  /*6820*/  BRA `(.L_x_609) ;  /* 0x00000db000007947 */ /* 0x000fea0003800000 */
.L_x_605:
        /* <DEDUP_REMOVED lines=9> */
.L_x_613:
[----:B------:R-:W2:Y:S02]  /*68c0*/  LDG.E.U16 R0, [R4.64] ;  /* 0x0000002404007981 */ /* 0x000ea4000c1e1500 */
[----:B--2---:R-:W-:-:S05]  /*68d0*/  HADD2.F32 R0, -RZ, R0.H0_H0 ;  /* 0x20000000ff007230 */ /* 0x004fca0000004100 */
[----:B------:R-:W-:-:S04]  /*68e0*/  F2FP.BF16.PACK_AB R0, RZ, R0 ;  /* 0x00000000ff00723e */ /* 0x000fc800000010ff */
[----:B------:R-:W-:Y:S01]  /*68f0*/  PRMT R27, R0, 0x7610, R27 ;  /* 0x00007610001b7816 */ /* 0x000fe2000000001b */
[----:B------:R-:W-:Y:S05]  /*6900*/  BRA `(.L_x_609) ;  /* 0x00000cd000007947 */ /* 0x000fea0003800000 */
.L_x_612:
        /* <DEDUP_REMOVED lines=9> */
.L_x_615:
[----:B------:R-:W2:Y:S02]  /*69a0*/  LDG.E.U16 R4, [R4.64] ;  /* 0x0000002404047981 */ /* 0x000ea4000c1e1500 */
[----:B--2---:R-:W-:-:S05]  /*69b0*/  HADD2.F32 R0, -RZ, R4.H0_H0 ;  /* 0x20000004ff007230 */ /* 0x004fca0000004100 */
[----:B------:R-:W-:-:S04]  /*69c0*/  F2FP.BF16.PACK_AB R0, RZ, R0 ;  /* 0x00000000ff00723e */ /* 0x000fc800000010ff */
[----:B------:R-:W-:Y:S01]  /*69d0*/  PRMT R27, R0, 0x7610, R27 ;  /* 0x00007610001b7816 */ /* 0x000fe2000000001b */
[----:B------:R-:W-:Y:S05]  /*69e0*/  BRA `(.L_x_609) ;  /* 0x00000bf000007947 */ /* 0x000fea0003800000 */
.L_x_614:
[----:B------:R-:W2:Y:S02]  /*69f0*/  LDG.E.64 R4, [R4.64] ;  /* 0x0000002404047981 */ /* 0x000ea4000c1e1b00 */
[----:B--2---:R-:W0:Y:S01]  /*6a00*/  F2F.F32.F64 R0, R4 ;  /* 0x0000000400007310 */ /* 0x004e220000301000 */
[----:B------:R-:W0:-:S14]  /*6a10*/  DSETP.GEU.AND P0, PT, |R4|, c[0x2][0x0], PT ;  /* 0x008000000400762a */ /* 0x000e1c0003f0e200 */
[----:B0-----:R-:W-:-:S05]  /*6a20*/  @!P0 FMUL R0, R0, 1.175494350822287508e-38 ;  /* 0x0080000000008820 */ /* 0x001fca0000400000 */
[----:B------:R-:W-:-:S04]  /*6a30*/  F2FP.BF16.PACK_AB R0, RZ, R0 ;  /* 0x00000000ff00723e */ /* 0x000fc800000010ff */
[----:B------:R-:W-:Y:S01]  /*6a40*/  PRMT R27, R0, 0x7610, R27 ;  /* 0x00007610001b7816 */ /* 0x000fe2000000001b */
[----:B------:R-:W-:Y:S05]  /*6a50*/  BRA `(.L_x_609) ;  /* 0x00000b8000007947 */ /* 0x000fea0003800000 */
.L_x_604:
        /* <DEDUP_REMOVED lines=14> */
.L_x_618:
[----:B------:R-:W2:Y:S02]  /*6b40*/  LDG.E.64 R4, [R4.64] ;  /* 0x0000002404047981 */ /* 0x000ea4000c1e1b00 */
[----:B--2---:R-:W0:Y:S01]  /*6b50*/  F2F.F32.F64 R0, R4 ;  /* 0x0000000400007310 */ /* 0x004e220000301000 */
[----:B------:R-:W0:-:S14]  /*6b60*/  DSETP.GEU.AND P0, PT, |R4|, c[0x2][0x0], PT ;  /* 0x008000000400762a */ /* 0x000e1c0003f0e200 */
[----:B0-----:R-:W-:-:S05]  /*6b70*/  @!P0 FMUL R0, R0, 1.175494350822287508e-38 ;  /* 0x0080000000008820 */ /* 0x001fca0000400000 */
[----:B------:R-:W-:-:S04]  /*6b80*/  F2FP.BF16.PACK_AB R0, RZ, R0 ;  /* 0x00000000ff00723e */ /* 0x000fc800000010ff */
[----:B------:R-:W-:Y:S01]  /*6b90*/  PRMT R27, R0, 0x7610, R27 ;  /* 0x00007610001b7816 */ /* 0x000fe2000000001b */
[----:B------:R-:W-:Y:S05]  /*6ba0*/  BRA `(.L_x_609) ;  /* 0x00000a3000007947 */ /* 0x000fea0003800000 */
.L_x_617:
        /* <DEDUP_REMOVED lines=28> */
.L_x_620:
        /* <DEDUP_REMOVED lines=15> */
.L_x_619:
[----:B------:R0:W5:Y:S01]  /*6e60*/  LDG.E.U16 R27, [R4.64] ;  /* 0x00000024041b7981 */ /* 0x000162000c1e1500 */
[----:B------:R-:W-:Y:S05]  /*6e70*/  BRA `(.L_x_609) ;  /* 0x0000076000007947 */ /* 0x000fea0003800000 */
.L_x_616:
        /* <DEDUP_REMOVED lines=12> */
.L_x_623:
        /* <DEDUP_REMOVED lines=21> */
.L_x_627:
[----:B------:R-:W-:Y:S05]  /*7090*/  BSYNC B1 ;  /* 0x0000000000017941 */ /* 0x000fea0003800000 */
.L_x_626:
[----:B------:R-:W-:Y:S01]  /*70a0*/  LEA R5, R0, 0x3b800000, 0x17 ;  /* 0x3b80000000057811 */ /* 0x000fe200078eb8ff */
[----:B------:R-:W-:-:S05]  /*70b0*/  IMAD.SHL.U32 R0, R3, 0x100000, RZ ;  /* 0x0010000003007824 */ /* 0x000fca00078e00ff */
[----:B------:R-:W-:Y:S02]  /*70c0*/  LOP3.LUT R0, R5, R0, R6, 0xfe, !PT ;  /* 0x0000000005007212 */ /* 0x000fe400078efe06 */
.L_x_625:
[----:B------:R-:W-:Y:S05]  /*70d0*/  BSYNC B0 ;  /* 0x0000000000007941 */ /* 0x000fea0003800000 */
.L_x_624:
[----:B------:R-:W-:-:S04]  /*70e0*/  F2FP.BF16.PACK_AB R0, RZ, R0 ;  /* 0x00000000ff00723e */ /* 0x000fc800000010ff */
[----:B------:R-:W-:Y:S01]  /*70f0*/  PRMT R27, R0, 0x7610, R27 ;  /* 0x00007610001b7816 */ /* 0x000fe2000000001b */
[----:B------:R-:W-:Y:S05]  /*7100*/  BRA `(.L_x_609) ;  /* 0x000004d000007947 */ /* 0x000fea0003800000 */
.L_x_622:
        /* <DEDUP_REMOVED lines=21> */
.L_x_631:
[----:B------:R-:W-:Y:S05]  /*7260*/  BSYNC B1 ;  /* 0x0000000000017941 */ /* 0x000fea0003800000 */
.L_x_630:
[----:B------:R-:W-:Y:S01]  /*7270*/  LEA R5, R0, 0x37800000, 0x17 ;  /* 0x3780000000057811 */ /* 0x000fe200078eb8ff */
[----:B------:R-:W-:-:S05]  /*7280*/  IMAD.SHL.U32 R0, R3, 0x200000, RZ ;  /* 0x0020000003007824 */ /* 0x000fca00078e00ff */
[----:B------:R-:W-:Y:S02]  /*7290*/  LOP3.LUT R0, R5, R0, R6, 0xfe, !PT ;  /* 0x0000000005007212 */ /* 0x000fe400078efe06 */
.L_x_629:
[----:B------:R-:W-:Y:S05]  /*72a0*/  BSYNC B0 ;  /* 0x0000000000007941 */ /* 0x000fea0003800000 */
.L_x_628:
[----:B------:R-:W-:-:S04]  /*72b0*/  F2FP.BF16.PACK_AB R0, RZ, R0 ;  /* 0x00000000ff00723e */ /* 0x000fc800000010ff */
[----:B------:R-:W-:Y:S01]  /*72c0*/  PRMT R27, R0, 0x7610, R27 ;  /* 0x00007610001b7816 */ /* 0x000fe2000000001b */
[----:B------:R-:W-:Y:S05]  /*72d0*/  BRA `(.L_x_609) ;  /* 0x0000030000007947 */ /* 0x000fea0003800000 */
.L_x_621:
        /* <DEDUP_REMOVED lines=14> */
.L_x_635:
[----:B------:R-:W-:Y:S05]  /*73c0*/  BSYNC B0 ;  /* 0x0000000000007941 */ /* 0x000fea0003800000 */
.L_x_634:
[----:B------:R-:W-:-:S04]  /*73d0*/  F2FP.BF16.PACK_AB R0, RZ, R0 ;  /* 0x00000000ff00723e */ /* 0x000fc800000010ff */
[----:B------:R-:W-:Y:S01]  /*73e0*/  PRMT R27, R0, 0x7610, R27 ;  /* 0x00007610001b7816 */ /* 0x000fe2000000001b */
[----:B------:R-:W-:Y:S05]  /*73f0*/  BRA `(.L_x_609) ;  /* 0x000001e000007947 */ /* 0x000fea0003800000 */
.L_x_608:
        /* <DEDUP_REMOVED lines=21> */
.L_x_633:
[----:B------:R-:W2:Y:S02]  /*7550*/  LDG.E.64 R4, [R4.64] ;  /* 0x0000002404047981 */ /* 0x000ea4000c1e1b00 */
[----:B--2---:R-:W0:Y:S02]  /*7560*/  I2F.U64 R0, R4 ;  /* 0x0000000400007312 */ /* 0x004e240000301000 */
[----:B0-----:R-:W-:-:S04]  /*7570*/  F2FP.BF16.PACK_AB R0, RZ, R0 ;  /* 0x00000000ff00723e */ /* 0x001fc800000010ff */
[----:B------:R-:W-:Y:S01]  /*7580*/  PRMT R27, R0, 0x7610, R27 ;  /* 0x00007610001b7816 */ /* 0x000fe2000000001b */
[----:B------:R-:W-:Y:S05]  /*7590*/  BRA `(.L_x_609) ;  /* 0x0000004000007947 */ /* 0x000fea0003800000 */
.L_x_632:
[----:B------:R-:W2:Y:S02]  /*75a0*/  LDG.E R4, [R4.64] ;  /* 0x0000002404047981 */ /* 0x000ea4000c1e1900 */
[----:B--2---:R-:W0:Y:S02]  /*75b0*/  I2F.U32 R0, R4 ;  /* 0x0000000400007306 */ /* 0x004e240000201000 */
[----:B0-----:R-:W-:-:S04]  /*75c0*/  F2FP.BF16.PACK_AB R0, RZ, R0 ;  /* 0x00000000ff00723e */ /* 0x001fc800000010ff */
[----:B------:R-:W-:Y:S02]  /*75d0*/  PRMT R27, R0, 0x7610, R27 ;  /* 0x00007610001b7816 */ /* 0x000fe4000000001b */
.L_x_609:
        /* <DEDUP_REMOVED lines=18> */
.L_x_639:
[----:B------:R-:W2:Y:S02]  /*7700*/  LDG.E.U8 R4, [R4.64] ;  /* 0x0000002404047981 */ /* 0x000ea4000c1e1100 */
[----:B--2---:R-:W0:Y:S02]  /*7710*/  I2F.U16 R0, R4 ;  /* 0x0000000400007306 */ /* 0x004e240000101000 */
[----:B0-----:R-:W-:Y:S01]  /*7720*/  F2FP.BF16.PACK_AB R0, RZ, R0 ;  /* 0x00000000ff00723e */ /* 0x001fe200000010ff */
[----:B------:R-:W-:Y:S05]  /*7730*/  BRA `(.L_x_603) ;  /* 0x00000e2000007947 */ /* 0x000fea0003800000 */
.L_x_638:
        /* <DEDUP_REMOVED lines=10> */
.L_x_642:
[----:B------:R-:W2:Y:S02]  /*77e0*/  LDG.E R4, [R4.64] ;  /* 0x0000002404047981 */ /* 0x000ea4000c1e1900 */
[----:B--2---:R-:W0:Y:S02]  /*77f0*/  I2F R0, R4 ;  /* 0x0000000400007306 */ /* 0x004e240000201400 */
[----:B0-----:R-:W-:Y:S01]  /*7800*/  F2FP.BF16.PACK_AB R0, RZ, R0 ;  /* 0x00000000ff00723e */ /* 0x001fe200000010ff */
[----:B------:R-:W-:Y:S05]  /*7810*/  BRA `(.L_x_603) ;  /* 0x00000d4000007947 */ /* 0x000fea0003800000 */
.L_x_641:
[----:B------:R-:W2:Y:S02]  /*7820*/  LDG.E.U16 R4, [R4.64] ;  /* 0x0000002404047981 */ /* 0x000ea4000c1e1500 */
[----:B--2---:R-:W0:Y:S02]  /*7830*/  I2F.S16 R0, R4 ;  /* 0x0000000400007306 */ /* 0x004e240000101400 */
[----:B0-----:R-:W-:Y:S01]  /*7840*/  F2FP.BF16.PACK_AB R0, RZ, R0 ;  /* 0x00000000ff00723e */ /* 0x001fe200000010ff */
[----:B------:R-:W-:Y:S05]  /*7850*/  BRA `(.L_x_603) ;  /* 0x00000d0000007947 */ /* 0x000fea0003800000 */
.L_x_637:
        /* <DEDUP_REMOVED lines=9> */
.L_x_644:
[----:B------:R-:W2:Y:S02]  /*78f0*/  LDG.E.U16 R0, [R4.64] ;  /* 0x0000002404007981 */ /* 0x000ea4000c1e1500 */
[----:B--2---:R-:W-:-:S05]  /*7900*/  HADD2.F32 R0, -RZ, R0.H0_H0 ;  /* 0x20000000ff007230 */ /* 0x004fca0000004100 */
[----:B------:R-:W-:Y:S01]  /*7910*/  F2FP.BF16.PACK_AB R0, RZ, R0 ;  /* 0x00000000ff00723e */ /* 0x000fe200000010ff */
[----:B------:R-:W-:Y:S05]  /*7920*/  BRA `(.L_x_603) ;  /* 0x00000c3000007947 */ /* 0x000fea0003800000 */
.L_x_643:
        /* <DEDUP_REMOVED lines=9> */
.L_x_646:
[----:B------:R-:W2:Y:S02]  /*79c0*/  LDG.E.U16 R4, [R4.64] ;  /* 0x0000002404047981 */ /* 0x000ea4000c1e1500 */
[----:B--2---:R-:W-:-:S05]  /*79d0*/  HADD2.F32 R0, -RZ, R4.H0_H0 ;  /* 0x20000004ff007230 */ /* 0x004fca0000004100 */
[----:B------:R-:W-:Y:S01]  /*79e0*/  F2FP.BF16.PACK_AB R0, RZ, R0 ;  /* 0x00000000ff00723e */ /* 0x000fe200000010ff */
[----:B------:R-:W-:Y:S05]  /*79f0*/  BRA `(.L_x_603) ;  /* 0x00000b6000007947 */ /* 0x000fea0003800000 */
.L_x_645:
[----:B------:R-:W2:Y:S02]  /*7a00*/  LDG.E.64 R4, [R4.64] ;  /* 0x0000002404047981 */ /* 0x000ea4000c1e1b00 */
[----:B--2---:R-:W0:Y:S01]  /*7a10*/  F2F.F32.F64 R0, R4 ;  /* 0x0000000400007310 */ /* 0x004e220000301000 */
[----:B------:R-:W0:-:S14]  /*7a20*/  DSETP.GEU.AND P0, PT, |R4|, c[0x2][0x0], PT ;  /* 0x008000000400762a */ /* 0x000e1c0003f0e200 */
[----:B0-----:R-:W-:-:S05]  /*7a30*/  @!P0 FMUL R0, R0, 1.175494350822287508e-38 ;  /* 0x0080000000008820 */ /* 0x001fca0000400000 */
[----:B------:R-:W-:Y:S01]  /*7a40*/  F2FP.BF16.PACK_AB R0, RZ, R0 ;  /* 0x00000000ff00723e */ /* 0x000fe200000010ff */
[----:B------:R-:W-:Y:S05]  /*7a50*/  BRA `(.L_x_603) ;  /* 0x00000b0000007947 */ /* 0x000fea0003800000 */
.L_x_636:
        /* <DEDUP_REMOVED lines=13> */
.L_x_649:
[----:B------:R-:W2:Y:S02]  /*7b30*/  LDG.E.64 R4, [R4.64] ;  /* 0x0000002404047981 */ /* 0x000ea4000c1e1b00 */
[----:B--2---:R-:W0:Y:S01]  /*7b40*/  F2F.F32.F64 R0, R4 ;  /* 0x0000000400007310 */ /* 0x004e220000301000 */
[----:B------:R-:W0:-:S14]  /*7b50*/  DSETP.GEU.AND P0, PT, |R4|, c[0x2][0x0], PT ;  /* 0x008000000400762a */ /* 0x000e1c0003f0e200 */
[----:B0-----:R-:W-:-:S05]  /*7b60*/  @!P0 FMUL R0, R0, 1.175494350822287508e-38 ;  /* 0x0080000000008820 */ /* 0x001fca0000400000 */
[----:B------:R-:W-:Y:S01]  /*7b70*/  F2FP.BF16.PACK_AB R0, RZ, R0 ;  /* 0x00000000ff00723e */ /* 0x000fe200000010ff */
[----:B------:R-:W-:Y:S05]  /*7b80*/  BRA `(.L_x_603) ;  /* 0x000009d000007947 */ /* 0x000fea0003800000 */
.L_x_648:
        /* <DEDUP_REMOVED lines=28> */
.L_x_651:
        /* <DEDUP_REMOVED lines=12> */
[----:B------:R-:W-:Y:S01]  /*7e10*/  F2FP.BF16.PACK_AB R0, RZ, R0 ;  /* 0x00000000ff00723e */ /* 0x000fe200000010ff */
[----:B------:R-:W-:Y:S05]  /*7e20*/  BRA `(.L_x_603) ;  /* 0x0000073000007947 */ /* 0x000fea0003800000 */
.L_x_650:
[----:B------:R0:W5:Y:S01]  /*7e30*/  LDG.E.U16 R0, [R4.64] ;  /* 0x0000002404007981 */ /* 0x000162000c1e1500 */
[----:B------:R-:W-:Y:S05]  /*7e40*/  BRA `(.L_x_603) ;  /* 0x0000071000007947 */ /* 0x000fea0003800000 */
.L_x_647:
        /* <DEDUP_REMOVED lines=12> */
.L_x_654:
        /* <DEDUP_REMOVED lines=21> */
.L_x_658:
[----:B------:R-:W-:Y:S05]  /*8060*/  BSYNC B1 ;  /* 0x0000000000017941 */ /* 0x000fea0003800000 */
.L_x_657:
[----:B------:R-:W-:Y:S01]  /*8070*/  LEA R5, R0, 0x3b800000, 0x17 ;  /* 0x3b80000000057811 */ /* 0x000fe200078eb8ff */
[----:B------:R-:W-:-:S05]  /*8080*/  IMAD.SHL.U32 R0, R3, 0x100000, RZ ;  /* 0x0010000003007824 */ /* 0x000fca00078e00ff */
[----:B------:R-:W-:Y:S02]  /*8090*/  LOP3.LUT R0, R5, R0, R6, 0xfe, !PT ;  /* 0x0000000005007212 */ /* 0x000fe400078efe06 */
.L_x_656:
[----:B------:R-:W-:Y:S05]  /*80a0*/  BSYNC B0 ;  /* 0x0000000000007941 */ /* 0x000fea0003800000 */
.L_x_655:
[----:B------:R-:W-:Y:S01]  /*80b0*/  F2FP.BF16.PACK_AB R0, RZ, R0 ;  /* 0x00000000ff00723e */ /* 0x000fe200000010ff */
[----:B------:R-:W-:Y:S05]  /*80c0*/  BRA `(.L_x_603) ;  /* 0x0000049000007947 */ /* 0x000fea0003800000 */
.L_x_653:
        /* <DEDUP_REMOVED lines=21> */
.L_x_662:
[----:B------:R-:W-:Y:S05]  /*8220*/  BSYNC B1 ;  /* 0x0000000000017941 */ /* 0x000fea0003800000 */
.L_x_661:
[----:B------:R-:W-:Y:S01]  /*8230*/  LEA R5, R0, 0x37800000, 0x17 ;  /* 0x3780000000057811 */ /* 0x000fe200078eb8ff */
[----:B------:R-:W-:-:S05]  /*8240*/  IMAD.SHL.U32 R0, R3, 0x200000, RZ ;  /* 0x0020000003007824 */ /* 0x000fca00078e00ff */
[----:B------:R-:W-:Y:S02]  /*8250*/  LOP3.LUT R0, R5, R0, R6, 0xfe, !PT ;  /* 0x0000000005007212 */ /* 0x000fe400078efe06 */
.L_x_660:
[----:B------:R-:W-:Y:S05]  /*8260*/  BSYNC B0 ;  /* 0x0000000000007941 */ /* 0x000fea0003800000 */
.L_x_659:
[----:B------:R-:W-:Y:S01]  /*8270*/  F2FP.BF16.PACK_AB R0, RZ, R0 ;  /* 0x00000000ff00723e */ /* 0x000fe200000010ff */
[----:B------:R-:W-:Y:S05]  /*8280*/  BRA `(.L_x_603) ;  /* 0x000002d000007947 */ /* 0x000fea0003800000 */
.L_x_652:
        /* <DEDUP_REMOVED lines=14> */
.L_x_666:
[----:B------:R-:W-:Y:S05]  /*8370*/  BSYNC B0 ;  /* 0x0000000000007941 */ /* 0x000fea0003800000 */
.L_x_665:
[----:B------:R-:W-:Y:S01]  /*8380*/  F2FP.BF16.PACK_AB R0, RZ, R0 ;  /* 0x00000000ff00723e */ /* 0x000fe200000010ff */
[----:B------:R-:W-:Y:S05]  /*8390*/  BRA `(.L_x_603) ;  /* 0x000001c000007947 */ /* 0x000fea0003800000 */
.L_x_640:
        /* <DEDUP_REMOVED lines=21> */
.L_x_664:
[----:B------:R-:W2:Y:S02]  /*84f0*/  LDG.E.64 R4, [R4.64] ;  /* 0x0000002404047981 */ /* 0x000ea4000c1e1b00 */
[----:B--2---:R-:W0:Y:S02]  /*8500*/  I2F.U64 R0, R4 ;  /* 0x0000000400007312 */ /* 0x004e240000301000 */
[----:B0-----:R-:W-:Y:S01]  /*8510*/  F2FP.BF16.PACK_AB R0, RZ, R0 ;  /* 0x00000000ff00723e */ /* 0x001fe200000010ff */
[----:B------:R-:W-:Y:S05]  /*8520*/  BRA `(.L_x_603) ;  /* 0x0000003000007947 */ /* 0x000fea0003800000 */
.L_x_663:
[----:B------:R-:W2:Y:S02]  /*8530*/  LDG.E R4, [R4.64] ;  /* 0x0000002404047981 */ /* 0x000ea4000c1e1900 */
[----:B--2---:R-:W0:Y:S02]  /*8540*/  I2F.U32 R0, R4 ;  /* 0x0000000400007306 */ /* 0x004e240000201000 */
[----:B0-----:R-:W-:-:S06]  /*8550*/  F2FP.BF16.PACK_AB R0, RZ, R0 ;  /* 0x00000000ff00723e */ /* 0x001fcc00000010ff */
.L_x_603:
[----:B------:R-:W-:Y:S05]  /*8560*/  BSYNC B6 ;  /* 0x0000000000067941 */ /* 0x000fea0003800000 */
.L_x_602:
[----:B------:R-:W1:Y:S01]  /*8570*/  S2R R19, SR_TID.X ;  /* 0x0000000000137919 */ /* 0x000e620000002100 */
[----:B------:R-:W-:Y:S01]  /*8580*/  BSSY B0, `(.L_x_667) ;  /* 0x0000030000007945 */ /* 0x000fe20003800000 */
[----:B-1----:R-:W-:-:S13]  /*8590*/  ISETP.GE.AND P0, PT, R19, R22, PT ;  /* 0x000000161300720c */ /* 0x002fda0003f06270 */
[----:B------:R-:W-:Y:S05]  /*85a0*/  @P0 BRA `(.L_x_668) ;  /* 0x000002d000000947 */ /* 0x000fea0003800000 */
[----:B-----5:R-:W-:Y:S01]  /*85b0*/  PRMT R25, RZ, 0x5410, R25 ;  /* 0x00005410ff197816 */ /* 0x020fe20000000019 */
[----:B------:R-:W-:Y:S01]  /*85c0*/  IMAD.MOV.U32 R8, RZ, RZ, 0x3e800000 ;  /* 0x3e800000ff087424 */ /* 0x000fe200078e00ff */
[----:B------:R-:W-:Y:S01]  /*85d0*/  BSSY B1, `(.L_x_669) ;  /* 0x0000023000017945 */ /* 0x000fe20003800000 */
[----:B------:R-:W-:Y:S02]  /*85e0*/  IMAD.MOV.U32 R7, RZ, RZ, 0x3d39bf78 ;  /* 0x3d39bf78ff077424 */ /* 0x000fe400078e00ff */
[----:B------:R-:W-:-:S06]  /*85f0*/  FMUL.FTZ R3, R25, 1.4426950216293334961 ;  /* 0x3fb8aa3b19037820 */ /* 0x000fcc0000410000 */
[----:B------:R-:W1:Y:S02]  /*8600*/  MUFU.EX2 R3, R3 ;  /* 0x0000000300037308 */ /* 0x000e640000000800 */
[C---:B01----:R-:W-:Y:S01]  /*8610*/  FADD.FTZ.RZ R4, R3.reuse, 1 ;  /* 0x3f80000003047421 */ /* 0x043fe2000001c000 */
[----:B------:R-:W-:-:S04]  /*8620*/  ISETP.GE.U32.AND P1, PT, R3, 0x7f800000, PT ;  /* 0x7f8000000300780c */ /* 0x000fc80003f26070 */
[----:B------:R-:W-:-:S04]  /*8630*/  IADD3 R4, R4, -0x3f400000, RZ ;  /* 0xc0c0000004047810 */ /* 0x000fc80007ffe0ff */
[----:B------:R-:W-:-:S04]  /*8640*/  LOP3.LUT R6, R4, 0xff800000, RZ, 0xc0, !PT ;  /* 0xff80000004067812 */ /* 0x000fc800078ec0ff */
[----:B------:R-:W-:Y:S01]  /*8650*/  IADD3 R5, -R6, 0x40800000, RZ ;  /* 0x4080000006057810 */ /* 0x000fe20007ffe1ff */
[----:B------:R-:W-:Y:S02]  /*8660*/  IMAD.IADD R4, R3, 0x1, -R6 ;  /* 0x0000000103047824 */ /* 0x000fe400078e0a06 */
[----:B------:R-:W-:Y:S02]  /*8670*/  I2F R6, R6 ;  /* 0x0000000600067306 */ /* 0x000fe40000201400 */
[----:B------:R-:W-:-:S04]  /*8680*/  FFMA.FTZ R5, R5, R8, -1 ;  /* 0xbf80000005057423 */ /* 0x000fc80000010008 */
[----:B------:R-:W-:-:S04]  /*8690*/  FADD.FTZ R4, R4, R5 ;  /* 0x0000000504047221 */ /* 0x000fc80000010000 */
[C---:B------:R-:W-:Y:S02]  /*86a0*/  FFMA.FTZ R5, R4.reuse, -R7, 0.10546888411045074463 ;  /* 0x3dd8001204057423 */ /* 0x040fe40000010807 */
[----:B------:R-:W-:Y:S02]  /*86b0*/  FMUL.FTZ R7, R25, -1.4426950216293334961 ;  /* 0xbfb8aa3b19077820 */ /* 0x000fe40000410000 */
[----:B------:R-:W-:-:S04]  /*86c0*/  FFMA.FTZ R5, R4, R5, -0.13229703903198242188 ;  /* 0xbe0778e004057423 */ /* 0x000fc80000010005 */
[----:B------:R-:W0:Y:S01]  /*86d0*/  MUFU.EX2 R7, R7 ;  /* 0x0000000700077308 */ /* 0x000e220000000800 */
[----:B------:R-:W-:-:S04]  /*86e0*/  FFMA.FTZ R5, R4, R5, 0.14491446316242218018 ;  /* 0x3e14647504057423 */ /* 0x000fc80000010005 */
[----:B------:R-:W-:-:S04]  /*86f0*/  FFMA.FTZ R5, R4, R5, -0.16641564667224884033 ;  /* 0xbe2a68dd04057423 */ /* 0x000fc80000010005 */
[----:B------:R-:W-:-:S04]  /*8700*/  FFMA.FTZ R5, R4, R5, 0.19988867640495300293 ;  /* 0x3e4caf9e04057423 */ /* 0x000fc80000010005 */
[C---:B------:R-:W-:Y:S02]  /*8710*/  FFMA.FTZ R5, R4.reuse, R5, -0.25000196695327758789 ;  /* 0xbe80004204057423 */ /* 0x040fe40000010005 */
[----:B0-----:R-:W-:Y:S02]  /*8720*/  FADD.FTZ R8, R7, 1 ;  /* 0x3f80000007087421 */ /* 0x001fe40000010000 */
[----:B------:R-:W-:-:S04]  /*8730*/  FFMA.FTZ R5, R4, R5, 0.33333510160446166992 ;  /* 0x3eaaaae604057423 */ /* 0x000fc80000010005 */
[C---:B------:R-:W-:Y:S01]  /*8740*/  FFMA.FTZ R5, R4.reuse, R5, -0.5 ;  /* 0xbf00000004057423 */ /* 0x040fe20000010005 */
[----:B------:R-:W0:Y:S03]  /*8750*/  MUFU.RCP R8, R8 ;  /* 0x0000000800087308 */ /* 0x000e260000001000 */
[----:B------:R-:W-:-:S04]  /*8760*/  FMUL.FTZ R5, R4, R5 ;  /* 0x0000000504057220 */ /* 0x000fc80000410000 */
[----:B------:R-:W-:Y:S02]  /*8770*/  FFMA.FTZ R5, R4, R5, R4 ;  /* 0x0000000504057223 */ /* 0x000fe40000010004 */
[----:B------:R-:W-:-:S04]  /*8780*/  FMUL.FTZ R4, R6, 1.1920928955078125e-07 ;  /* 0x3400000006047820 */ /* 0x000fc80000410000 */
[----:B------:R-:W-:Y:S01]  /*8790*/  FFMA.FTZ R5, R4, 0.69314718246459960938, R5 ;  /* 0x3f31721804057823 */ /* 0x000fe20000010005 */
[----:B------:R-:W-:Y:S05]  /*87a0*/  @!P1 BRA `(.L_x_670) ;  /* 0x0000005000009947 */ /* 0x000fea0003800000 */
[C---:B------:R-:W-:Y:S02]  /*87b0*/  ISETP.GE.AND P1, PT, R3.reuse, -0x407fffff, PT ;  /* 0xbf8000010300780c */ /* 0x040fe40003f26270 */
[----:B------:R-:W-:-:S11]  /*87c0*/  FSETP.NEU.FTZ.AND P2, PT, R3, RZ, PT ;  /* 0x000000ff0300720b */ /* 0x000fd60003f5d000 */
[----:B------:R-:W-:-:S04]  /*87d0*/  @P1 IMAD.MOV.U32 R4, RZ, RZ, 0x7f800000 ;  /* 0x7f800000ff041424 */ /* 0x000fc800078e00ff */
[----:B------:R-:W-:-:S05]  /*87e0*/  @P1 FFMA.FTZ R5, R3, R4, +INF ;  /* 0x7f80000003051423 */ /* 0x000fca0000010004 */
[----:B------:R-:W-:Y:S02]  /*87f0*/  FSEL R5, R5, -RZ, P2 ;  /* 0x800000ff05057208 */ /* 0x000fe40001000000 */
.L_x_670:
[----:B------:R-:W-:Y:S05]  /*8800*/  BSYNC B1 ;  /* 0x0000000000017941 */ /* 0x000fea0003800000 */
.L_x_669:
[----:B------:R-:W1:Y:S01]  /*8810*/  MUFU.TANH R5, R5 ;  /* 0x0000000500057308 */ /* 0x000e620000002400 */
[----:B0-----:R-:W-:Y:S01]  /*8820*/  FMUL.FTZ R8, R25, R8 ;  /* 0x0000000819087220 */ /* 0x001fe20000410000 */
[----:B------:R-:W-:Y:S01]  /*8830*/  PRMT R3, RZ, 0x5410, R24 ;  /* 0x00005410ff037816 */ /* 0x000fe20000000018 */
[----:B-1----:R-:W-:-:S04]  /*8840*/  FFMA.FTZ R4, -R5, R5, 1 ;  /* 0x3f80000005047423 */ /* 0x002fc80000010105 */
[----:B------:R-:W-:-:S04]  /*8850*/  FFMA.FTZ R4, R4, R8, R5 ;  /* 0x0000000804047223 */ /* 0x000fc80000010005 */
[----:B------:R-:W-:-:S05]  /*8860*/  FMUL.FTZ R4, R3, R4 ;  /* 0x0000000403047220 */ /* 0x000fca0000410000 */
[----:B------:R-:W-:Y:S02]  /*8870*/  F2FP.BF16.PACK_AB R4, RZ, R4 ;  /* 0x00000004ff04723e */ /* 0x000fe400000010ff */
.L_x_668:
[----:B------:R-:W-:Y:S05]  /*8880*/  BSYNC B0 ;  /* 0x0000000000007941 */ /* 0x000fea0003800000 */
.L_x_667:
[----:B------:R-:W-:Y:S01]  /*8890*/  IADD3 R17, R19, 0x80, RZ ;  /* 0x0000008013117810 */ /* 0x000fe20007ffe0ff */
[----:B------:R-:W-:Y:S03]  /*88a0*/  BSSY B0, `(.L_x_671) ;  /* 0x0000030000007945 */ /* 0x000fe60003800000 */
[----:B------:R-:W-:-:S13]  /*88b0*/  ISETP.GE.AND P1, PT, R17, R22, PT ;  /* 0x000000161100720c */ /* 0x000fda0003f26270 */
        /* <DEDUP_REMOVED lines=33> */
[C---:B0-----:R-:W-:Y:S02]  /*8ad0*/  ISETP.GE.AND P1, PT, R3.reuse, -0x407fffff, PT ;  /* 0xbf8000010300780c */ /* 0x041fe40003f26270 */
[----:B------:R-:W-:-:S11]  /*8ae0*/  FSETP.NEU.FTZ.AND P2, PT, R3, RZ, PT ;  /* 0x000000ff0300720b */ /* 0x000fd60003f5d000 */
[----:B------:R-:W-:-:S04]  /*8af0*/  @P1 IMAD.MOV.U32 R6, RZ, RZ, 0x7f800000 ;  /* 0x7f800000ff061424 */ /* 0x000fc800078e00ff */
[----:B------:R-:W-:-:S05]  /*8b00*/  @P1 FFMA.FTZ R5, R3, R6, +INF ;  /* 0x7f80000003051423 */ /* 0x000fca0000010006 */
[----:B------:R-:W-:Y:S02]  /*8b10*/  FSEL R5, R5, -RZ, P2 ;  /* 0x800000ff05057208 */ /* 0x000fe40001000000 */
.L_x_674:
[----:B0-----:R-:W-:Y:S05]  /*8b20*/  BSYNC B1 ;  /* 0x0000000000017941 */ /* 0x001fea0003800000 */
.L_x_673:
[----:B------:R-:W0:Y:S01]  /*8b30*/  MUFU.TANH R5, R5 ;  /* 0x0000000500057308 */ /* 0x000e220000002400 */
[----:B------:R-:W-:Y:S01]  /*8b40*/  FMUL.FTZ R9, R26, R9 ;  /* 0x000000091a097220 */ /* 0x000fe20000410000 */
[----:B------:R-:W-:Y:S01]  /*8b50*/  PRMT R23, RZ, 0x5410, R23 ;  /* 0x00005410ff177816 */ /* 0x000fe20000000017 */
[----:B0-----:R-:W-:-:S04]  /*8b60*/  FFMA.FTZ R6, -R5, R5, 1 ;  /* 0x3f80000005067423 */ /* 0x001fc80000010105 */
[----:B------:R-:W-:-:S04]  /*8b70*/  FFMA.FTZ R6, R6, R9, R5 ;  /* 0x0000000906067223 */ /* 0x000fc80000010005 */
[----:B------:R-:W-:-:S05]  /*8b80*/  FMUL.FTZ R25, R23, R6 ;  /* 0x0000000617197220 */ /* 0x000fca0000410000 */
[----:B------:R-:W-:Y:S02]  /*8b90*/  F2FP.BF16.PACK_AB R25, RZ, R25 ;  /* 0x00000019ff19723e */ /* 0x000fe400000010ff */
.L_x_672:
[----:B------:R-:W-:Y:S05]  /*8ba0*/  BSYNC B0 ;  /* 0x0000000000007941 */ /* 0x000fea0003800000 */
.L_x_671:
        /* <DEDUP_REMOVED lines=41> */
.L_x_678:
[----:B0-----:R-:W-:Y:S05]  /*8e40*/  BSYNC B1 ;  /* 0x0000000000017941 */ /* 0x001fea0003800000 */
.L_x_677:
[----:B------:R-:W0:Y:S01]  /*8e50*/  MUFU.TANH R5, R5 ;  /* 0x0000000500057308 */ /* 0x000e220000002400 */
[----:B------:R-:W-:Y:S01]  /*8e60*/  FMUL.FTZ R9, R2, R9 ;  /* 0x0000000902097220 */ /* 0x000fe20000410000 */
[----:B------:R-:W-:Y:S01]  /*8e70*/  PRMT R23, RZ, 0x5410, R28 ;  /* 0x00005410ff177816 */ /* 0x000fe2000000001c */
[----:B0-----:R-:W-:-:S04]  /*8e80*/  FFMA.FTZ R2, -R5, R5, 1 ;  /* 0x3f80000005027423 */ /* 0x001fc80000010105 */
[----:B------:R-:W-:-:S04]  /*8e90*/  FFMA.FTZ R2, R2, R9, R5 ;  /* 0x0000000902027223 */ /* 0x000fc80000010005 */
[----:B------:R-:W-:-:S05]  /*8ea0*/  FMUL.FTZ R23, R23, R2 ;  /* 0x0000000217177220 */ /* 0x000fca0000410000 */
[----:B------:R-:W-:Y:S02]  /*8eb0*/  F2FP.BF16.PACK_AB R23, RZ, R23 ;  /* 0x00000017ff17723e */ /* 0x000fe400000010ff */
.L_x_676:
[----:B------:R-:W-:Y:S05]  /*8ec0*/  BSYNC B0 ;  /* 0x0000000000007941 */ /* 0x000fea0003800000 */
.L_x_675:
        /* <DEDUP_REMOVED lines=10> */
[C---:B-1----:R-:W-:Y:S01]  /*8f70*/  FADD.FTZ.RZ R3, R2.reuse, 1 ;  /* 0x3f80000002037421 */ /* 0x042fe2000001c000 */
[----:B------:R-:W-:-:S04]  /*8f80*/  ISETP.GE.U32.AND P1, PT, R2, 0x7f800000, PT ;  /* 0x7f8000000200780c */ /* 0x000fc80003f26070 */
[----:B------:R-:W-:-:S04]  /*8f90*/  IADD3 R3, R3, -0x3f400000, RZ ;  /* 0xc0c0000003037810 */ /* 0x000fc80007ffe0ff */
[----:B------:R-:W-:-:S04]  /*8fa0*/  LOP3.LUT R3, R3, 0xff800000, RZ, 0xc0, !PT ;  /* 0xff80000003037812 */ /* 0x000fc800078ec0ff */
[----:B------:R-:W-:Y:S01]  /*8fb0*/  IADD3 R6, -R3, 0x40800000, RZ ;  /* 0x4080000003067810 */ /* 0x000fe20007ffe1ff */
[----:B0-----:R-:W-:Y:S02]  /*8fc0*/  IMAD.IADD R5, R2, 0x1, -R3 ;  /* 0x0000000102057824 */ /* 0x001fe400078e0a03 */
        /* <DEDUP_REMOVED lines=11> */
[C---:B------:R-:W-:Y:S02]  /*9080*/  FFMA.FTZ R6, R5.reuse, R6, -0.25000196695327758789 ;  /* 0xbe80004205067423 */ /* 0x040fe40000010006 */
[----:B------:R0:W1:Y:S02]  /*9090*/  MUFU.RCP R9, R8 ;  /* 0x0000000800097308 */ /* 0x0000640000001000 */
[----:B------:R-:W-:-:S04]  /*90a0*/  FFMA.FTZ R6, R5, R6, 0.33333510160446166992 ;  /* 0x3eaaaae605067423 */ /* 0x000fc80000010006 */
        /* <DEDUP_REMOVED lines=11> */
.L_x_682:
[----:B01----:R-:W-:Y:S05]  /*9160*/  BSYNC B1 ;  /* 0x0000000000017941 */ /* 0x003fea0003800000 */
.L_x_681:
[----:B------:R-:W0:Y:S01]  /*9170*/  MUFU.TANH R5, R5 ;  /* 0x0000000500057308 */ /* 0x000e220000002400 */
[----:B------:R-:W-:Y:S01]  /*9180*/  FMUL.FTZ R9, R0, R9 ;  /* 0x0000000900097220 */ /* 0x000fe20000410000 */
[----:B------:R-:W-:Y:S01]  /*9190*/  PRMT R27, RZ, 0x5410, R27 ;  /* 0x00005410ff1b7816 */ /* 0x000fe2000000001b */
[----:B0-----:R-:W-:-:S04]  /*91a0*/  FFMA.FTZ R0, -R5, R5, 1 ;  /* 0x3f80000005007423 */ /* 0x001fc80000010105 */
[----:B------:R-:W-:-:S04]  /*91b0*/  FFMA.FTZ R0, R0, R9, R5 ;  /* 0x0000000900007223 */ /* 0x000fc80000010005 */
[----:B------:R-:W-:-:S05]  /*91c0*/  FMUL.FTZ R24, R27, R0 ;  /* 0x000000001b187220 */ /* 0x000fca0000410000 */
[----:B------:R-:W-:Y:S02]  /*91d0*/  F2FP.BF16.PACK_AB R24, RZ, R24 ;  /* 0x00000018ff18723e */ /* 0x000fe400000010ff */
.L_x_680:
[----:B------:R-:W-:Y:S05]  /*91e0*/  BSYNC B0 ;  /* 0x0000000000007941 */ /* 0x000fea0003800000 */
.L_x_679:
[----:B------:R-:W1:Y:S01]  /*91f0*/  LDC.U8 R18, c[0x0][0x190] ;  /* 0x00006400ff127b82 */ /* 0x000e620000000000 */
[----:B------:R-:W-:Y:S01]  /*9200*/  BSSY B6, `(.L_x_683) ;  /* 0x0000113000067945 */ /* 0x000fe20003800000 */
[----:B------:R-:W-:Y:S05]  /*9210*/  @P0 BRA `(.L_x_684) ;  /* 0x0000111000000947 */ /* 0x000fea0003800000 */
[----:B-1---5:R-:W-:Y:S01]  /*9220*/  PRMT R0, R18, 0x9910, RZ ;  /* 0x0000991012007816 */ /* 0x022fe200000000ff */
        /* <DEDUP_REMOVED lines=14> */
[----:B0-----:R-:W-:Y:S01]  /*9310*/  PRMT R4, RZ, 0x5410, R4 ;  /* 0x00005410ff047816 */ /* 0x001fe20000000004 */
[----:B------:R-:W-:-:S03]  /*9320*/  IMAD.MOV.U32 R19, RZ, RZ, R17 ;  /* 0x000000ffff137224 */ /* 0x000fc600078e0011 */
[----:B------:R-:W0:Y:S02]  /*9330*/  F2I.FTZ.TRUNC.NTZ R5, R4 ;  /* 0x0000000400057305 */ /* 0x000e24000021f100 */
[----:B0-----:R0:W-:Y:S01]  /*9340*/  STG.E.U8 [R2.64], R5 ;  /* 0x0000000502007986 */ /* 0x0011e2000c101124 */
[----:B------:R-:W-:Y:S05]  /*9350*/  BRA `(.L_x_684) ;  /* 0x00000fd000007947 */ /* 0x000fea0003800000 */
.L_x_688:
[----:B0-----:R-:W-:Y:S01]  /*9360*/  PRMT R5, RZ, 0x5410, R4 ;  /* 0x00005410ff057816 */ /* 0x001fe20000000004 */
[----:B------:R-:W-:-:S05]  /*9370*/  IMAD.MOV.U32 R19, RZ, RZ, R17 ;  /* 0x000000ffff137224 */ /* 0x000fca00078e0011 */
[----:B------:R-:W0:Y:S02]  /*9380*/  F2I.S64.TRUNC R4, R5 ;  /* 0x0000000500047311 */ /* 0x000e24000020d900 */
[----:B0-----:R0:W-:Y:S01]  /*9390*/  STG.E.U8 [R2.64], R4 ;  /* 0x0000000402007986 */ /* 0x0011e2000c101124 */
[----:B------:R-:W-:Y:S05]  /*93a0*/  BRA `(.L_x_684) ;  /* 0x00000f8000007947 */ /* 0x000fea0003800000 */
.L_x_687:
[----:B------:R-:W-:-:S13]  /*93b0*/  ISETP.NE.AND P0, PT, R0, 0x2, PT ;  /* 0x000000020000780c */ /* 0x000fda0003f05270 */
[----:B------:R-:W-:Y:S05]  /*93c0*/  @!P0 BRA `(.L_x_690) ;  /* 0x000000e000008947 */ /* 0x000fea0003800000 */
[----:B------:R-:W-:-:S13]  /*93d0*/  ISETP.NE.AND P0, PT, R0, 0x3, PT ;  /* 0x000000030000780c */ /* 0x000fda0003f05270 */
[----:B------:R-:W-:Y:S05]  /*93e0*/  @!P0 BRA `(.L_x_691) ;  /* 0x0000007000008947 */ /* 0x000fea0003800000 */
[----:B------:R-:W-:-:S13]  /*93f0*/  ISETP.NE.AND P0, PT, R0, 0x4, PT ;  /* 0x000000040000780c */ /* 0x000fda0003f05270 */
[----:B------:R-:W-:Y:S05]  /*9400*/  @P0 BRA `(.L_x_689) ;  /* 0x00000d4000000947 */ /* 0x000fea0003800000 */
[----:B0-----:R-:W-:Y:S01]  /*9410*/  PRMT R4, RZ, 0x5410, R4 ;  /* 0x00005410ff047816 */ /* 0x001fe20000000004 */
[----:B------:R-:W-:-:S05]  /*9420*/  IMAD.MOV.U32 R19, RZ, RZ, R17 ;  /* 0x000000ffff137224 */ /* 0x000fca00078e0011 */
[----:B------:R-:W0:Y:S02]  /*9430*/  F2I.S64.TRUNC R4, R4 ;  /* 0x0000000400047311 */ /* 0x000e24000020d900 */
[----:B0-----:R0:W-:Y:S01]  /*9440*/  STG.E.64 [R2.64], R4 ;  /* 0x0000000402007986 */ /* 0x0011e2000c101b24 */
[----:B------:R-:W-:Y:S05]  /*9450*/  BRA `(.L_x_684) ;  /* 0x00000ed000007947 */ /* 0x000fea0003800000 */
.L_x_691:
[----:B0-----:R-:W-:Y:S01]  /*9460*/  PRMT R4, RZ, 0x5410, R4 ;  /* 0x00005410ff047816 */ /* 0x001fe20000000004 */
[----:B------:R-:W-:-:S03]  /*9470*/  IMAD.MOV.U32 R19, RZ, RZ, R17 ;  /* 0x000000ffff137224 */ /* 0x000fc600078e0011 */
[----:B------:R-:W0:Y:S02]  /*9480*/  F2I.FTZ.TRUNC.NTZ R5, R4 ;  /* 0x0000000400057305 */ /* 0x000e24000021f100 */
[----:B0-----:R0:W-:Y:S01]  /*9490*/  STG.E [R2.64], R5 ;  /* 0x0000000502007986 */ /* 0x0011e2000c101924 */
[----:B------:R-:W-:Y:S05]  /*94a0*/  BRA `(.L_x_684) ;  /* 0x00000e8000007947 */ /* 0x000fea0003800000 */
.L_x_690:
[----:B0-----:R-:W-:Y:S01]  /*94b0*/  PRMT R4, RZ, 0x5410, R4 ;  /* 0x00005410ff047816 */ /* 0x001fe20000000004 */
[----:B------:R-:W-:-:S03]  /*94c0*/  IMAD.MOV.U32 R19, RZ, RZ, R17 ;  /* 0x000000ffff137224 */ /* 0x000fc600078e0011 */
[----:B------:R-:W0:Y:S02]  /*94d0*/  F2I.FTZ.TRUNC.NTZ R5, R4 ;  /* 0x0000000400057305 */ /* 0x000e24000021f100 */
[----:B0-----:R0:W-:Y:S01]  /*94e0*/  STG.E.U16 [R2.64], R5 ;  /* 0x0000000502007986 */ /* 0x0011e2000c101524 */
[----:B------:R-:W-:Y:S05]  /*94f0*/  BRA `(.L_x_684) ;  /* 0x00000e3000007947 */ /* 0x000fea0003800000 */
.L_x_686:
[----:B------:R-:W-:-:S13]  /*9500*/  ISETP.GT.AND P0, PT, R0, 0x6, PT ;  /* 0x000000060000780c */ /* 0x000fda0003f04270 */
[----:B------:R-:W-:Y:S05]  /*9510*/  @P0 BRA `(.L_x_692) ;  /* 0x000000d000000947 */ /* 0x000fea0003800000 */
[----:B------:R-:W-:-:S13]  /*9520*/  ISETP.NE.AND P0, PT, R0, 0x5, PT ;  /* 0x000000050000780c */ /* 0x000fda0003f05270 */
[----:B------:R-:W-:Y:S05]  /*9530*/  @!P0 BRA `(.L_x_693) ;  /* 0x0000006000008947 */ /* 0x000fea0003800000 */
[----:B------:R-:W-:-:S13]  /*9540*/  ISETP.NE.AND P0, PT, R0, 0x6, PT ;  /* 0x000000060000780c */ /* 0x000fda0003f05270 */
[----:B------:R-:W-:Y:S05]  /*9550*/  @P0 BRA `(.L_x_689) ;  /* 0x00000bf000000947 */ /* 0x000fea0003800000 */
[----:B0-----:R-:W-:Y:S01]  /*9560*/  PRMT R5, RZ, 0x5410, R4 ;  /* 0x00005410ff057816 */ /* 0x001fe20000000004 */
[----:B------:R-:W-:-:S04]  /*9570*/  IMAD.MOV.U32 R19, RZ, RZ, R17 ;  /* 0x000000ffff137224 */ /* 0x000fc800078e0011 */
[----:B------:R0:W-:Y:S01]  /*9580*/  STG.E [R2.64], R5 ;  /* 0x0000000502007986 */ /* 0x0001e2000c101924 */
[----:B------:R-:W-:Y:S05]  /*9590*/  BRA `(.L_x_684) ;  /* 0x00000d9000007947 */ /* 0x000fea0003800000 */
.L_x_693:
[----:B------:R-:W-:Y:S01]  /*95a0*/  PRMT R0, RZ, 0x5410, R4 ;  /* 0x00005410ff007816 */ /* 0x000fe20000000004 */
[----:B------:R-:W-:-:S03]  /*95b0*/  IMAD.MOV.U32 R19, RZ, RZ, R17 ;  /* 0x000000ffff137224 */ /* 0x000fc600078e0011 */
[----:B------:R-:W-:-:S05]  /*95c0*/  F2FP.PACK_AB R0, RZ, R0 ;  /* 0x00000000ff00723e */ /* 0x000fca00000000ff */
[----:B------:R1:W-:Y:S01]  /*95d0*/  STG.E.U16 [R2.64], R0 ;  /* 0x0000000002007986 */ /* 0x0003e2000c101524 */
[----:B------:R-:W-:Y:S05]  /*95e0*/  BRA `(.L_x_684) ;  /* 0x00000d4000007947 */ /* 0x000fea0003800000 */
.L_x_692:
[----:B------:R-:W-:-:S13]  /*95f0*/  ISETP.NE.AND P0, PT, R0, 0x7, PT ;  /* 0x000000070000780c */ /* 0x000fda0003f05270 */
[----:B------:R-:W-:Y:S05]  /*9600*/  @!P0 BRA `(.L_x_694) ;  /* 0x000000f000008947 */ /* 0x000fea0003800000 */
[----:B------:R-:W-:-:S13]  /*9610*/  ISETP.NE.AND P0, PT, R0, 0x8, PT ;  /* 0x000000080000780c */ /* 0x000fda0003f05270 */
[----:B------:R-:W-:Y:S05]  /*9620*/  @!P0 BRA `(.L_x_695) ;  /* 0x0000007000008947 */ /* 0x000fea0003800000 */
[----:B------:R-:W-:-:S13]  /*9630*/  ISETP.NE.AND P0, PT, R0, 0x9, PT ;  /* 0x000000090000780c */ /* 0x000fda0003f05270 */
[----:B------:R-:W-:Y:S05]  /*9640*/  @P0 BRA `(.L_x_689) ;  /* 0x00000b0000000947 */ /* 0x000fea0003800000 */
[----:B0-----:R-:W-:Y:S01]  /*9650*/  IMAD.MOV.U32 R5, RZ, RZ, RZ ;  /* 0x000000ffff057224 */ /* 0x001fe200078e00ff */
[----:B------:R-:W-:Y:S01]  /*9660*/  PRMT R4, RZ, 0x5410, R4 ;  /* 0x00005410ff047816 */ /* 0x000fe20000000004 */
[----:B------:R-:W-:-:S04]  /*9670*/  IMAD.MOV.U32 R19, RZ, RZ, R17 ;  /* 0x000000ffff137224 */ /* 0x000fc800078e0011 */
[----:B------:R0:W-:Y:S01]  /*9680*/  STG.E.64 [R2.64], R4 ;  /* 0x0000000402007986 */ /* 0x0001e2000c101b24 */
[----:B------:R-:W-:Y:S05]  /*9690*/  BRA `(.L_x_684) ;  /* 0x00000c9000007947 */ /* 0x000fea0003800000 */
.L_x_695:
[----:B0-----:R-:W-:Y:S01]  /*96a0*/  PRMT R4, RZ, 0x5410, R4 ;  /* 0x00005410ff047816 */ /* 0x001fe20000000004 */
[----:B------:R-:W-:-:S03]  /*96b0*/  IMAD.MOV.U32 R19, RZ, RZ, R17 ;  /* 0x000000ffff137224 */ /* 0x000fc600078e0011 */
[----:B------:R-:W-:-:S04]  /*96c0*/  F2FP.PACK_AB R5, RZ, R4 ;  /* 0x00000004ff05723e */ /* 0x000fc800000000ff */
[----:B------:R-:W-:-:S05]  /*96d0*/  PRMT R5, R5, 0x5410, RZ ;  /* 0x0000541005057816 */ /* 0x000fca00000000ff */
[----:B------:R0:W-:Y:S01]  /*96e0*/  STG.E [R2.64], R5 ;  /* 0x0000000502007986 */ /* 0x0001e2000c101924 */
[----:B------:R-:W-:Y:S05]  /*96f0*/  BRA `(.L_x_684) ;  /* 0x00000c3000007947 */ /* 0x000fea0003800000 */
.L_x_694:
[----:B0-----:R-:W-:Y:S01]  /*9700*/  PRMT R4, RZ, 0x5410, R4 ;  /* 0x00005410ff047816 */ /* 0x001fe20000000004 */
[----:B------:R-:W-:-:S04]  /*9710*/  IMAD.MOV.U32 R19, RZ, RZ, R17 ;  /* 0x000000ffff137224 */ /* 0x000fc800078e0011 */
[----:B------:R-:W-:-:S06]  /*9720*/  FMUL.FTZ R4, R4, 1 ;  /* 0x3f80000004047820 */ /* 0x000fcc0000410000 */
[----:B------:R-:W0:Y:S02]  /*9730*/  F2F.F64.F32 R4, R4 ;  /* 0x0000000400047310 */ /* 0x000e240000201800 */
[----:B0-----:R0:W-:Y:S01]  /*9740*/  STG.E.64 [R2.64], R4 ;  /* 0x0000000402007986 */ /* 0x0011e2000c101b24 */
[----:B------:R-:W-:Y:S05]  /*9750*/  BRA `(.L_x_684) ;  /* 0x00000bd000007947 */ /* 0x000fea0003800000 */
.L_x_685:
        /* <DEDUP_REMOVED lines=8> */
[----:B0-----:R-:W-:Y:S01]  /*97e0*/  PRMT R4, RZ, 0x5410, R4 ;  /* 0x00005410ff047816 */ /* 0x001fe20000000004 */
[----:B------:R-:W-:-:S03]  /*97f0*/  IMAD.MOV.U32 R19, RZ, RZ, R17 ;  /* 0x000000ffff137224 */ /* 0x000fc600078e0011 */
[----:B------:R-:W-:-:S04]  /*9800*/  FSETP.NEU.FTZ.AND P0, PT, R4, RZ, PT ;  /* 0x000000ff0400720b */ /* 0x000fc80003f1d000 */
[----:B------:R-:W-:-:S05]  /*9810*/  SEL R5, RZ, 0x1, !P0 ;  /* 0x00000001ff057807 */ /* 0x000fca0004000000 */
[----:B------:R0:W-:Y:S01]  /*9820*/  STG.E.U8 [R2.64], R5 ;  /* 0x0000000502007986 */ /* 0x0001e2000c101124 */
[----:B------:R-:W-:Y:S05]  /*9830*/  BRA `(.L_x_684) ;  /* 0x00000af000007947 */ /* 0x000fea0003800000 */
.L_x_698:
[----:B0-----:R-:W-:Y:S01]  /*9840*/  PRMT R4, RZ, 0x5410, R4 ;  /* 0x00005410ff047816 */ /* 0x001fe20000000004 */
[----:B------:R-:W-:Y:S01]  /*9850*/  CS2R R6, SRZ ;  /* 0x0000000000067805 */ /* 0x000fe2000001ff00 */
[----:B------:R-:W-:-:S03]  /*9860*/  IMAD.MOV.U32 R19, RZ, RZ, R17 ;  /* 0x000000ffff137224 */ /* 0x000fc600078e0011 */
[----:B------:R-:W-:-:S06]  /*9870*/  FMUL.FTZ R4, R4, 1 ;  /* 0x3f80000004047820 */ /* 0x000fcc0000410000 */
[----:B------:R-:W0:Y:S02]  /*9880*/  F2F.F64.F32 R4, R4 ;  /* 0x0000000400047310 */ /* 0x000e240000201800 */
[----:B0-----:R0:W-:Y:S01]  /*9890*/  STG.E.128 [R2.64], R4 ;  /* 0x0000000402007986 */ /* 0x0011e2000c101d24 */
[----:B------:R-:W-:Y:S05]  /*98a0*/  BRA `(.L_x_684) ;  /* 0x00000a8000007947 */ /* 0x000fea0003800000 */
.L_x_697:
        /* <DEDUP_REMOVED lines=8> */
[C---:B0-----:R-:W-:Y:S02]  /*9930*/  LOP3.LUT R4, R7.reuse, 0x7fffffff, RZ, 0xc0, !PT ;  /* 0x7fffffff07047812 */ /* 0x041fe400078ec0ff */
        /* <DEDUP_REMOVED lines=12> */
.L_x_702:
[----:B------:R-:W-:Y:S05]  /*9a00*/  BSYNC B0 ;  /* 0x0000000000007941 */ /* 0x000fea0003800000 */
.L_x_701:
[----:B------:R-:W-:Y:S01]  /*9a10*/  LOP3.LUT R5, R0, R5, RZ, 0xfc, !PT ;  /* 0x0000000500057212 */ /* 0x000fe200078efcff */
[----:B------:R-:W-:-:S04]  /*9a20*/  IMAD.MOV.U32 R19, RZ, RZ, R17 ;  /* 0x000000ffff137224 */ /* 0x000fc800078e0011 */
[----:B------:R0:W-:Y:S01]  /*9a30*/  STG.E.U8 [R2.64], R5 ;  /* 0x0000000502007986 */ /* 0x0001e2000c101124 */
[----:B------:R-:W-:Y:S05]  /*9a40*/  BRA `(.L_x_684) ;  /* 0x000008e000007947 */ /* 0x000fea0003800000 */
.L_x_700:
[----:B0-----:R-:W-:Y:S01]  /*9a50*/  PRMT R5, RZ, 0x5410, R4 ;  /* 0x00005410ff057816 */ /* 0x001fe20000000004 */
        /* <DEDUP_REMOVED lines=12> */
.L_x_704:
[----:B------:R-:W-:Y:S01]  /*9b20*/  IMAD.MOV.U32 R0, RZ, RZ, 0x7f ;  /* 0x0000007fff007424 */ /* 0x000fe200078e00ff */
[----:B------:R-:W-:-:S04]  /*9b30*/  ISETP.GT.U32.AND P0, PT, R4, 0x7f800000, PT ;  /* 0x7f8000000400780c */ /* 0x000fc80003f04070 */
[----:B------:R-:W-:-:S04]  /*9b40*/  SEL R0, R0, 0x7c, P0 ;  /* 0x0000007c00007807 */ /* 0x000fc80000000000 */
.L_x_705:
[----:B------:R-:W-:Y:S05]  /*9b50*/  BSYNC B0 ;  /* 0x0000000000007941 */ /* 0x000fea0003800000 */
.L_x_703:
[----:B------:R-:W-:Y:S01]  /*9b60*/  LOP3.LUT R4, R5, 0x80000000, RZ, 0xc0, !PT ;  /* 0x8000000005047812 */ /* 0x000fe200078ec0ff */
[----:B------:R-:W-:-:S03]  /*9b70*/  IMAD.MOV.U32 R19, RZ, RZ, R17 ;  /* 0x000000ffff137224 */ /* 0x000fc600078e0011 */
[----:B------:R-:W-:-:S04]  /*9b80*/  SHF.R.U32.HI R5, RZ, 0x18, R4 ;  /* 0x00000018ff057819 */ /* 0x000fc80000011604 */
[----:B------:R-:W-:-:S05]  /*9b90*/  LOP3.LUT R5, R0, R5, RZ, 0xfc, !PT ;  /* 0x0000000500057212 */ /* 0x000fca00078efcff */
[----:B------:R0:W-:Y:S01]  /*9ba0*/  STG.E.U8 [R2.64], R5 ;  /* 0x0000000502007986 */ /* 0x0001e2000c101124 */
[----:B------:R-:W-:Y:S05]  /*9bb0*/  BRA `(.L_x_684) ;  /* 0x0000077000007947 */ /* 0x000fea0003800000 */
.L_x_699:
[----:B------:R1:W-:Y:S01]  /*9bc0*/  STG.E.U16 [R2.64], R4 ;  /* 0x0000000402007986 */ /* 0x0003e2000c101524 */
[----:B------:R-:W-:Y:S01]  /*9bd0*/  IMAD.MOV.U32 R19, RZ, RZ, R17 ;  /* 0x000000ffff137224 */ /* 0x000fe200078e0011 */
[----:B------:R-:W-:Y:S05]  /*9be0*/  BRA `(.L_x_684) ;  /* 0x0000074000007947 */ /* 0x000fea0003800000 */
.L_x_696:
        /* <DEDUP_REMOVED lines=10> */
[----:B------:R-:W0:Y:S02]  /*9c90*/  F2I.FTZ.U32.TRUNC.NTZ R5, R5 ;  /* 0x0000000500057305 */ /* 0x000e24000021f000 */
[----:B0-----:R0:W-:Y:S01]  /*9ca0*/  STG.E.U16 [R2.64], R5 ;  /* 0x0000000502007986 */ /* 0x0011e2000c101524 */
[----:B------:R-:W-:Y:S05]  /*9cb0*/  BRA `(.L_x_684) ;  /* 0x0000067000007947 */ /* 0x000fea0003800000 */
.L_x_708:
[----:B------:R-:W-:Y:S01]  /*9cc0*/  PRMT R7, RZ, 0x5410, R4 ;  /* 0x00005410ff077816 */ /* 0x000fe20000000004 */
[----:B------:R-:W-:Y:S01]  /*9cd0*/  BSSY B0, `(.L_x_709) ;  /* 0x0000014000007945 */ /* 0x000fe20003800000 */
[----:B------:R-:W-:Y:S02]  /*9ce0*/  IMAD.MOV.U32 R0, RZ, RZ, 0x80 ;  /* 0x00000080ff007424 */ /* 0x000fe400078e00ff */
[----:B0-----:R-:W-:-:S04]  /*9cf0*/  LOP3.LUT R5, R7, 0x7fffffff, RZ, 0xc0, !PT ;  /* 0x7fffffff07057812 */ /* 0x001fc800078ec0ff */
        /* <DEDUP_REMOVED lines=9> */
[----:B------:R-:W-:-:S05]  /*9d90*/  FADD.FTZ R0, R5, 8192 ;  /* 0x4600000005007421 */ /* 0x000fca0000010000 */
[----:B------:R-:W-:Y:S02]  /*9da0*/  LOP3.LUT P0, R4, R0, 0xff, RZ, 0xc0, !PT ;  /* 0x000000ff00047812 */ /* 0x000fe4000780c0ff */
[----:B------:R-:W-:-:S11]  /*9db0*/  PRMT R0, RZ, 0x7610, R0 ;  /* 0x00007610ff007816 */ /* 0x000fd60000000000 */
[----:B------:R-:W-:Y:S05]  /*9dc0*/  @!P0 BRA `(.L_x_710) ;  /* 0x0000004000008947 */ /* 0x000fea0003800000 */
.L_x_711:
[----:B------:R-:W-:-:S04]  /*9dd0*/  LOP3.LUT R0, R7, 0x80000000, RZ, 0xc0, !PT ;  /* 0x8000000007007812 */ /* 0x000fc800078ec0ff */
[----:B------:R-:W-:-:S04]  /*9de0*/  SHF.R.U32.HI R5, RZ, 0x18, R0 ;  /* 0x00000018ff057819 */ /* 0x000fc80000011600 */
[----:B------:R-:W-:-:S04]  /*9df0*/  LOP3.LUT R4, R4, R5, RZ, 0xfc, !PT ;  /* 0x0000000504047212 */ /* 0x000fc800078efcff */
[----:B------:R-:W-:Y:S02]  /*9e00*/  PRMT R0, R4, 0x7610, R0 ;  /* 0x0000761004007816 */ /* 0x000fe40000000000 */
.L_x_710:
[----:B------:R-:W-:Y:S05]  /*9e10*/  BSYNC B0 ;  /* 0x0000000000007941 */ /* 0x000fea0003800000 */
.L_x_709:
[----:B------:R0:W-:Y:S01]  /*9e20*/  STG.E.U8 [R2.64], R0 ;  /* 0x0000000002007986 */ /* 0x0001e2000c101124 */
[----:B------:R-:W-:Y:S01]  /*9e30*/  IMAD.MOV.U32 R19, RZ, RZ, R17 ;  /* 0x000000ffff137224 */ /* 0x000fe200078e0011 */
[----:B------:R-:W-:Y:S05]  /*9e40*/  BRA `(.L_x_684) ;  /* 0x000004e000007947 */ /* 0x000fea0003800000 */
.L_x_707:
        /* <DEDUP_REMOVED lines=17> */
.L_x_714:
[----:B------:R-:W-:-:S04]  /*9f60*/  LOP3.LUT R0, R7, 0x80000000, RZ, 0xc0, !PT ;  /* 0x8000000007007812 */ /* 0x000fc800078ec0ff */
[----:B------:R-:W-:-:S04]  /*9f70*/  SHF.R.U32.HI R5, RZ, 0x18, R0 ;  /* 0x00000018ff057819 */ /* 0x000fc80000011600 */
[----:B------:R-:W-:-:S04]  /*9f80*/  LOP3.LUT R4, R4, R5, RZ, 0xfc, !PT ;  /* 0x0000000504047212 */ /* 0x000fc800078efcff */
[----:B------:R-:W-:Y:S02]  /*9f90*/  PRMT R0, R4, 0x7610, R0 ;  /* 0x0000761004007816 */ /* 0x000fe40000000000 */
.L_x_713:
[----:B------:R-:W-:Y:S05]  /*9fa0*/  BSYNC B0 ;  /* 0x0000000000007941 */ /* 0x000fea0003800000 */
.L_x_712:
[----:B------:R0:W-:Y:S01]  /*9fb0*/  STG.E.U8 [R2.64], R0 ;  /* 0x0000000002007986 */ /* 0x0001e2000c101124 */
[----:B------:R-:W-:Y:S01]  /*9fc0*/  IMAD.MOV.U32 R19, RZ, RZ, R17 ;  /* 0x000000ffff137224 */ /* 0x000fe200078e0011 */
[----:B------:R-:W-:Y:S05]  /*9fd0*/  BRA `(.L_x_684) ;  /* 0x0000035000007947 */ /* 0x000fea0003800000 */
.L_x_706:
[----:B------:R-:W-:-:S13]  /*9fe0*/  ISETP.NE.AND P0, PT, R0, 0x1c, PT ;  /* 0x0000001c0000780c */ /* 0x000fda0003f05270 */
[----:B------:R-:W-:Y:S05]  /*9ff0*/  @!P0 BRA `(.L_x_715) ;  /* 0x000002f000008947 */ /* 0x000fea0003800000 */
[----:B------:R-:W-:-:S13]  /*a000*/  ISETP.NE.AND P0, PT, R0, 0x1d, PT ;  /* 0x0000001d0000780c */ /* 0x000fda0003f05270 */
[----:B------:R-:W-:Y:S05]  /*a010*/  @!P0 BRA `(.L_x_716) ;  /* 0x0000028000008947 */ /* 0x000fea0003800000 */
[----:B------:R-:W-:-:S13]  /*a020*/  ISETP.NE.AND P0, PT, R0, 0x2c, PT ;  /* 0x0000002c0000780c */ /* 0x000fda0003f05270 */
[----:B------:R-:W-:Y:S05]  /*a030*/  @P0 BRA `(.L_x_689) ;  /* 0x0000011000000947 */ /* 0x000fea0003800000 */
[----:B0-----:R-:W-:Y:S01]  /*a040*/  PRMT R5, RZ, 0x5410, R4 ;  /* 0x00005410ff057816 */ /* 0x001fe20000000004 */
[----:B------:R-:W-:Y:S01]  /*a050*/  IMAD.MOV.U32 R19, RZ, RZ, R17 ;  /* 0x000000ffff137224 */ /* 0x000fe200078e0011 */
        /* <DEDUP_REMOVED lines=15> */
.L_x_689:
[----:B------:R-:W-:Y:S01]  /*a150*/  MOV R2, 0x0 ;  /* 0x0000000000027802 */ /* 0x000fe20000000f00 */
[----:B0-----:R-:W-:Y:S02]  /*a160*/  IMAD.MOV.U32 R4, RZ, RZ, c[0x4][0x128] ;  /* 0x01004a00ff047624 */ /* 0x001fe400078e00ff */
        /* <DEDUP_REMOVED lines=17> */
[----:B------:R-:W-:Y:S01]  /*a280*/  IMAD.MOV.U32 R19, RZ, RZ, R17 ;  /* 0x000000ffff137224 */ /* 0x000fe200078e0011 */
[----:B------:R-:W-:Y:S05]  /*a290*/  BRA `(.L_x_684) ;  /* 0x0000009000007947 */ /* 0x000fea0003800000 */
.L_x_716:
[----:B0-----:R-:W-:Y:S01]  /*a2a0*/  PRMT R4, RZ, 0x5410, R4 ;  /* 0x00005410ff047816 */ /* 0x001fe20000000004 */
[----:B------:R-:W-:-:S05]  /*a2b0*/  IMAD.MOV.U32 R19, RZ, RZ, R17 ;  /* 0x000000ffff137224 */ /* 0x000fca00078e0011 */
[----:B------:R-:W0:Y:S02]  /*a2c0*/  F2I.U64.TRUNC R4, R4 ;  /* 0x0000000400047311 */ /* 0x000e24000020d800 */
[----:B0-----:R0:W-:Y:S01]  /*a2d0*/  STG.E.64 [R2.64], R4 ;  /* 0x0000000402007986 */ /* 0x0011e2000c101b24 */
[----:B------:R-:W-:Y:S05]  /*a2e0*/  BRA `(.L_x_684) ;  /* 0x0000004000007947 */ /* 0x000fea0003800000 */
.L_x_715:
[----:B0-----:R-:W-:Y:S01]  /*a2f0*/  PRMT R4, RZ, 0x5410, R4 ;  /* 0x00005410ff047816 */ /* 0x001fe20000000004 */
[----:B------:R-:W-:-:S03]  /*a300*/  IMAD.MOV.U32 R19, RZ, RZ, R17 ;  /* 0x000000ffff137224 */ /* 0x000fc600078e0011 */
[----:B------:R-:W0:Y:S02]  /*a310*/  F2I.FTZ.U32.TRUNC.NTZ R5, R4 ;  /* 0x0000000400057305 */ /* 0x000e24000021f000 */
[----:B0-----:R0:W-:Y:S02]  /*a320*/  STG.E [R2.64], R5 ;  /* 0x0000000502007986 */ /* 0x0011e4000c101924 */
.L_x_684:
[----:B------:R-:W-:Y:S05]  /*a330*/  BSYNC B6 ;  /* 0x0000000000067941 */ /* 0x000fea0003800000 */
.L_x_683:
[----:B------:R-:W-:Y:S01]  /*a340*/  ISETP.GE.AND P0, PT, R19, R22, PT ;  /* 0x000000161300720c */ /* 0x000fe20003f06270 */
[----:B------:R-:W-:-:S12]  /*a350*/  BSSY B6, `(.L_x_717) ;  /* 0x00001fe000067945 */ /* 0x000fd80003800000 */
[----:B------:R-:W-:Y:S05]  /*a360*/  @P0 BRA `(.L_x_718) ;  /* 0x00001fc000000947 */ /* 0x000fea0003800000 */
[----:B01---5:R-:W-:Y:S01]  /*a370*/  IMAD R0, R16, 0x200, R19 ;  /* 0x0000020010007824 */ /* 0x023fe200078e0213 */
[----:B------:R-:W-:-:S03]  /*a380*/  PRMT R3, R18, 0x9910, RZ ;  /* 0x0000991012037816 */ /* 0x000fc600000000ff */
[----:B------:R-:W-:Y:S02]  /*a390*/  IMAD R2, R0, c[0x0][0x194], RZ ;  /* 0x0000650000027a24 */ /* 0x000fe400078e02ff */
[----:B------:R-:W-:-:S03]  /*a3a0*/  IMAD.MOV.U32 R0, RZ, RZ, R3 ;  /* 0x000000ffff007224 */ /* 0x000fc600078e0003 */
[----:B------:R-:W-:Y:S02]  /*a3b0*/  IADD3 R2, P0, R2, c[0x0][0x168], RZ ;  /* 0x00005a0002027a10 */ /* 0x000fe40007f1e0ff */
[----:B------:R-:W-:-:S03]  /*a3c0*/  ISETP.GT.AND P1, PT, R0, 0x9, PT ;  /* 0x000000090000780c */ /* 0x000fc60003f24270 */
[----:B------:R-:W-:-:S10]  /*a3d0*/  IMAD.X R3, RZ, RZ, c[0x0][0x16c], P0 ;  /* 0x00005b00ff037624 */ /* 0x000fd400000e06ff */
        /* <DEDUP_REMOVED lines=9> */
[----:B------:R-:W-:-:S06]  /*a470*/  PRMT R25, RZ, 0x5410, R25 ;  /* 0x00005410ff197816 */ /* 0x000fcc0000000019 */
[----:B------:R-:W0:Y:S02]  /*a480*/  F2I.FTZ.TRUNC.NTZ R25, R25 ;  /* 0x0000001900197305 */ /* 0x000e24000021f100 */
[----:B0-----:R0:W-:Y:S01]  /*a490*/  STG.E.U8 [R2.64], R25 ;  /* 0x0000001902007986 */ /* 0x0011e2000c101124 */
[----:B------:R-:W-:Y:S05]  /*a4a0*/  BRA `(.L_x_724) ;  /* 0x00000e8000007947 */ /* 0x000fea0003800000 */
.L_x_722:
[----:B------:R-:W-:-:S06]  /*a4b0*/  PRMT R5, RZ, 0x5410, R25 ;  /* 0x00005410ff057816 */ /* 0x000fcc0000000019 */
[----:B------:R-:W0:Y:S02]  /*a4c0*/  F2I.S64.TRUNC R4, R5 ;  /* 0x0000000500047311 */ /* 0x000e24000020d900 */
[----:B0-----:R0:W-:Y:S01]  /*a4d0*/  STG.E.U8 [R2.64], R4 ;  /* 0x0000000402007986 */ /* 0x0011e2000c101124 */
[----:B------:R-:W-:Y:S05]  /*a4e0*/  BRA `(.L_x_724) ;  /* 0x00000e4000007947 */ /* 0x000fea0003800000 */
.L_x_721:
        /* <DEDUP_REMOVED lines=10> */
.L_x_726:
[----:B------:R-:W-:-:S06]  /*a590*/  PRMT R25, RZ, 0x5410, R25 ;  /* 0x00005410ff197816 */ /* 0x000fcc0000000019 */
[----:B------:R-:W0:Y:S02]  /*a5a0*/  F2I.FTZ.TRUNC.NTZ R25, R25 ;  /* 0x0000001900197305 */ /* 0x000e24000021f100 */
[----:B0-----:R0:W-:Y:S01]  /*a5b0*/  STG.E [R2.64], R25 ;  /* 0x0000001902007986 */ /* 0x0011e2000c101924 */
[----:B------:R-:W-:Y:S05]  /*a5c0*/  BRA `(.L_x_724) ;  /* 0x00000d6000007947 */ /* 0x000fea0003800000 */
.L_x_725:
[----:B------:R-:W-:-:S06]  /*a5d0*/  PRMT R25, RZ, 0x5410, R25 ;  /* 0x00005410ff197816 */ /* 0x000fcc0000000019 */
[----:B------:R-:W0:Y:S02]  /*a5e0*/  F2I.FTZ.TRUNC.NTZ R25, R25 ;  /* 0x0000001900197305 */ /* 0x000e24000021f100 */
[----:B0-----:R0:W-:Y:S01]  /*a5f0*/  STG.E.U16 [R2.64], R25 ;  /* 0x0000001902007986 */ /* 0x0011e2000c101524 */
[----:B------:R-:W-:Y:S05]  /*a600*/  BRA `(.L_x_724) ;  /* 0x00000d2000007947 */ /* 0x000fea0003800000 */
.L_x_720:
        /* <DEDUP_REMOVED lines=9> */
.L_x_728:
[----:B------:R-:W-:-:S04]  /*a6a0*/  PRMT R0, RZ, 0x5410, R25 ;  /* 0x00005410ff007816 */ /* 0x000fc80000000019 */
[----:B------:R-:W-:-:S05]  /*a6b0*/  F2FP.PACK_AB R0, RZ, R0 ;  /* 0x00000000ff00723e */ /* 0x000fca00000000ff */
[----:B------:R0:W-:Y:S01]  /*a6c0*/  STG.E.U16 [R2.64], R0 ;  /* 0x0000000002007986 */ /* 0x0001e2000c101524 */
[----:B------:R-:W-:Y:S05]  /*a6d0*/  BRA `(.L_x_724) ;  /* 0x00000c5000007947 */ /* 0x000fea0003800000 */
.L_x_727:
        /* <DEDUP_REMOVED lines=10> */
.L_x_730:
[----:B------:R-:W-:-:S04]  /*a780*/  PRMT R25, RZ, 0x5410, R25 ;  /* 0x00005410ff197816 */ /* 0x000fc80000000019 */
[----:B------:R-:W-:-:S04]  /*a790*/  F2FP.PACK_AB R5, RZ, R25 ;  /* 0x00000019ff05723e */ /* 0x000fc800000000ff */
[----:B------:R-:W-:-:S05]  /*a7a0*/  PRMT R5, R5, 0x5410, RZ ;  /* 0x0000541005057816 */ /* 0x000fca00000000ff */
[----:B------:R0:W-:Y:S01]  /*a7b0*/  STG.E [R2.64], R5 ;  /* 0x0000000502007986 */ /* 0x0001e2000c101924 */
[----:B------:R-:W-:Y:S05]  /*a7c0*/  BRA `(.L_x_724) ;  /* 0x00000b6000007947 */ /* 0x000fea0003800000 */
.L_x_729:
[----:B------:R-:W-:-:S05]  /*a7d0*/  PRMT R4, RZ, 0x5410, R25 ;  /* 0x00005410ff047816 */ /* 0x000fca0000000019 */
[----:B------:R-:W-:-:S06]  /*a7e0*/  FMUL.FTZ R4, R4, 1 ;  /* 0x3f80000004047820 */ /* 0x000fcc0000410000 */
[----:B------:R-:W0:Y:S02]  /*a7f0*/  F2F.F64.F32 R4, R4 ;  /* 0x0000000400047310 */ /* 0x000e240000201800 */
[----:B0-----:R0:W-:Y:S01]  /*a800*/  STG.E.64 [R2.64], R4 ;  /* 0x0000000402007986 */ /* 0x0011e2000c101b24 */
[----:B------:R-:W-:Y:S05]  /*a810*/  BRA `(.L_x_724) ;  /* 0x00000b1000007947 */ /* 0x000fea0003800000 */
.L_x_719:
        /* <DEDUP_REMOVED lines=13> */
.L_x_733:
[----:B------:R-:W-:Y:S01]  /*a8f0*/  PRMT R25, RZ, 0x5410, R25 ;  /* 0x00005410ff197816 */ /* 0x000fe20000000019 */
[----:B------:R-:W-:-:S04]  /*a900*/  CS2R R6, SRZ ;  /* 0x0000000000067805 */ /* 0x000fc8000001ff00 */
[----:B------:R-:W-:-:S06]  /*a910*/  FMUL.FTZ R4, R25, 1 ;  /* 0x3f80000019047820 */ /* 0x000fcc0000410000 */
[----:B------:R-:W0:Y:S02]  /*a920*/  F2F.F64.F32 R4, R4 ;  /* 0x0000000400047310 */ /* 0x000e240000201800 */
[----:B0-----:R0:W-:Y:S01]  /*a930*/  STG.E.128 [R2.64], R4 ;  /* 0x0000000402007986 */ /* 0x0011e2000c101d24 */
[----:B------:R-:W-:Y:S05]  /*a940*/  BRA `(.L_x_724) ;  /* 0x000009e000007947 */ /* 0x000fea0003800000 */
.L_x_732:
        /* <DEDUP_REMOVED lines=21> */
.L_x_737:
[----:B------:R-:W-:Y:S05]  /*aaa0*/  BSYNC B0 ;  /* 0x0000000000007941 */ /* 0x000fea0003800000 */
.L_x_736:
[----:B------:R-:W-:-:S05]  /*aab0*/  LOP3.LUT R5, R0, R5, RZ, 0xfc, !PT ;  /* 0x0000000500057212 */ /* 0x000fca00078efcff */
[----:B------:R0:W-:Y:S01]  /*aac0*/  STG.E.U8 [R2.64], R5 ;  /* 0x0000000502007986 */ /* 0x0001e2000c101124 */
[----:B------:R-:W-:Y:S05]  /*aad0*/  BRA `(.L_x_724) ;  /* 0x0000085000007947 */ /* 0x000fea0003800000 */
.L_x_735:
        /* <DEDUP_REMOVED lines=13> */
.L_x_739:
[----:B------:R-:W-:Y:S01]  /*abb0*/  IMAD.MOV.U32 R0, RZ, RZ, 0x7f ;  /* 0x0000007fff007424 */ /* 0x000fe200078e00ff */
[----:B------:R-:W-:-:S04]  /*abc0*/  ISETP.GT.U32.AND P0, PT, R4, 0x7f800000, PT ;  /* 0x7f8000000400780c */ /* 0x000fc80003f04070 */
[----:B------:R-:W-:-:S04]  /*abd0*/  SEL R0, R0, 0x7c, P0 ;  /* 0x0000007c00007807 */ /* 0x000fc80000000000 */
.L_x_740:
[----:B------:R-:W-:Y:S05]  /*abe0*/  BSYNC B0 ;  /* 0x0000000000007941 */ /* 0x000fea0003800000 */
.L_x_738:
[----:B------:R-:W-:-:S04]  /*abf0*/  LOP3.LUT R4, R25, 0x80000000, RZ, 0xc0, !PT ;  /* 0x8000000019047812 */ /* 0x000fc800078ec0ff */
[----:B------:R-:W-:-:S04]  /*ac00*/  SHF.R.U32.HI R5, RZ, 0x18, R4 ;  /* 0x00000018ff057819 */ /* 0x000fc80000011604 */
[----:B------:R-:W-:-:S05]  /*ac10*/  LOP3.LUT R5, R0, R5, RZ, 0xfc, !PT ;  /* 0x0000000500057212 */ /* 0x000fca00078efcff */
[----:B------:R0:W-:Y:S01]  /*ac20*/  STG.E.U8 [R2.64], R5 ;  /* 0x0000000502007986 */ /* 0x0001e2000c101124 */
[----:B------:R-:W-:Y:S05]  /*ac30*/  BRA `(.L_x_724) ;  /* 0x000006f000007947 */ /* 0x000fea0003800000 */
.L_x_734:
[----:B------:R0:W-:Y:S01]  /*ac40*/  STG.E.U16 [R2.64], R25 ;  /* 0x0000001902007986 */ /* 0x0001e2000c101524 */
[----:B------:R-:W-:Y:S05]  /*ac50*/  BRA `(.L_x_724) ;  /* 0x000006d000007947 */ /* 0x000fea0003800000 */
.L_x_731:
        /* <DEDUP_REMOVED lines=12> */
.L_x_743:
        /* <DEDUP_REMOVED lines=17> */
.L_x_746:
[----:B------:R-:W-:-:S04]  /*ae30*/  LOP3.LUT R0, R25, 0x80000000, RZ, 0xc0, !PT ;  /* 0x8000000019007812 */ /* 0x000fc800078ec0ff */
[----:B------:R-:W-:-:S04]  /*ae40*/  SHF.R.U32.HI R5, RZ, 0x18, R0 ;  /* 0x00000018ff057819 */ /* 0x000fc80000011600 */
[----:B------:R-:W-:-:S04]  /*ae50*/  LOP3.LUT R4, R4, R5, RZ, 0xfc, !PT ;  /* 0x0000000504047212 */ /* 0x000fc800078efcff */
[----:B------:R-:W-:Y:S02]  /*ae60*/  PRMT R0, R4, 0x7610, R0 ;  /* 0x0000761004007816 */ /* 0x000fe40000000000 */
.L_x_745:
[----:B------:R-:W-:Y:S05]  /*ae70*/  BSYNC B0 ;  /* 0x0000000000007941 */ /* 0x000fea0003800000 */
.L_x_744:
[----:B------:R0:W-:Y:S01]  /*ae80*/  STG.E.U8 [R2.64], R0 ;  /* 0x0000000002007986 */ /* 0x0001e2000c101124 */
[----:B------:R-:W-:Y:S05]  /*ae90*/  BRA `(.L_x_724) ;  /* 0x0000049000007947 */ /* 0x000fea0003800000 */
.L_x_742:
        /* <DEDUP_REMOVED lines=17> */
.L_x_749:
[----:B------:R-:W-:-:S04]  /*afb0*/  LOP3.LUT R0, R25, 0x80000000, RZ, 0xc0, !PT ;  /* 0x8000000019007812 */ /* 0x000fc800078ec0ff */
[----:B------:R-:W-:-:S04]  /*afc0*/  SHF.R.U32.HI R5, RZ, 0x18, R0 ;  /* 0x00000018ff057819 */ /* 0x000fc80000011600 */
[----:B------:R-:W-:-:S04]  /*afd0*/  LOP3.LUT R4, R4, R5, RZ, 0xfc, !PT ;  /* 0x0000000504047212 */ /* 0x000fc800078efcff */
[----:B------:R-:W-:Y:S02]  /*afe0*/  PRMT R0, R4, 0x7610, R0 ;  /* 0x0000761004007816 */ /* 0x000fe40000000000 */
.L_x_748:
[----:B------:R-:W-:Y:S05]  /*aff0*/  BSYNC B0 ;  /* 0x0000000000007941 */ /* 0x000fea0003800000 */
.L_x_747:
[----:B------:R0:W-:Y:S01]  /*b000*/  STG.E.U8 [R2.64], R0 ;  /* 0x0000000002007986 */ /* 0x0001e2000c101124 */
[----:B------:R-:W-:Y:S05]  /*b010*/  BRA `(.L_x_724) ;  /* 0x0000031000007947 */ /* 0x000fea0003800000 */
.L_x_741:
        /* <DEDUP_REMOVED lines=22> */
.L_x_723:
        /* <DEDUP_REMOVED lines=20> */
.L_x_751:
[----:B------:R-:W-:-:S06]  /*b2c0*/  PRMT R4, RZ, 0x5410, R25 ;  /* 0x00005410ff047816 */ /* 0x000fcc0000000019 */
[----:B------:R-:W0:Y:S02]  /*b2d0*/  F2I.U64.TRUNC R4, R4 ;  /* 0x0000000400047311 */ /* 0x000e24000020d800 */
[----:B0-----:R0:W-:Y:S01]  /*b2e0*/  STG.E.64 [R2.64], R4 ;  /* 0x0000000402007986 */ /* 0x0011e2000c101b24 */
[----:B------:R-:W-:Y:S05]  /*b2f0*/  BRA `(.L_x_724) ;  /* 0x0000003000007947 */ /* 0x000fea0003800000 */
.L_x_750:
[----:B------:R-:W-:-:S06]  /*b300*/  PRMT R25, RZ, 0x5410, R25 ;  /* 0x00005410ff197816 */ /* 0x000fcc0000000019 */
[----:B------:R-:W0:Y:S02]  /*b310*/  F2I.FTZ.U32.TRUNC.NTZ R25, R25 ;  /* 0x0000001900197305 */ /* 0x000e24000021f000 */
[----:B0-----:R0:W-:Y:S02]  /*b320*/  STG.E [R2.64], R25 ;  /* 0x0000001902007986 */ /* 0x0011e4000c101924 */
.L_x_724:
[----:B------:R-:W-:-:S04]  /*b330*/  IADD3 R19, R19, 0x80, RZ ;  /* 0x0000008013137810 */ /* 0x000fc80007ffe0ff */
[----:B------:R-:W-:-:S13]  /*b340*/  ISETP.GE.AND P0, PT, R19, R22, PT ;  /* 0x000000161300720c */ /* 0x000fda0003f06270 */
[----:B------:R-:W-:Y:S05]  /*b350*/  @P0 BRA `(.L_x_718) ;  /* 0x00000fd000000947 */ /* 0x000fea0003800000 */
[----:B0-----:R-:W-:Y:S01]  /*b360*/  IMAD R0, R16, 0x200, R19 ;  /* 0x0000020010007824 */ /* 0x001fe200078e0213 */
        /* <DEDUP_REMOVED lines=19> */
.L_x_755:
[----:B------:R-:W-:-:S06]  /*b4a0*/  PRMT R5, RZ, 0x5410, R23 ;  /* 0x00005410ff057816 */ /* 0x000fcc0000000017 */
[----:B------:R-:W0:Y:S02]  /*b4b0*/  F2I.S64.TRUNC R4, R5 ;  /* 0x0000000500047311 */ /* 0x000e24000020d900 */
[----:B0-----:R0:W-:Y:S01]  /*b4c0*/  STG.E.U8 [R2.64], R4 ;  /* 0x0000000402007986 */ /* 0x0011e2000c101124 */
[----:B------:R-:W-:Y:S05]  /*b4d0*/  BRA `(.L_x_757) ;  /* 0x00000e4000007947 */ /* 0x000fea0003800000 */
.L_x_754:
        /* <DEDUP_REMOVED lines=10> */
.L_x_759:
[----:B------:R-:W-:-:S06]  /*b580*/  PRMT R23, RZ, 0x5410, R23 ;  /* 0x00005410ff177816 */ /* 0x000fcc0000000017 */
[----:B------:R-:W0:Y:S02]  /*b590*/  F2I.FTZ.TRUNC.NTZ R23, R23 ;  /* 0x0000001700177305 */ /* 0x000e24000021f100 */
[----:B0-----:R0:W-:Y:S01]  /*b5a0*/  STG.E [R2.64], R23 ;  /* 0x0000001702007986 */ /* 0x0011e2000c101924 */
[----:B------:R-:W-:Y:S05]  /*b5b0*/  BRA `(.L_x_757) ;  /* 0x00000d6000007947 */ /* 0x000fea0003800000 */
.L_x_758:
[----:B------:R-:W-:-:S06]  /*b5c0*/  PRMT R23, RZ, 0x5410, R23 ;  /* 0x00005410ff177816 */ /* 0x000fcc0000000017 */
[----:B------:R-:W0:Y:S02]  /*b5d0*/  F2I.FTZ.TRUNC.NTZ R23, R23 ;  /* 0x0000001700177305 */ /* 0x000e24000021f100 */
[----:B0-----:R0:W-:Y:S01]  /*b5e0*/  STG.E.U16 [R2.64], R23 ;  /* 0x0000001702007986 */ /* 0x0011e2000c101524 */
[----:B------:R-:W-:Y:S05]  /*b5f0*/  BRA `(.L_x_757) ;  /* 0x00000d2000007947 */ /* 0x000fea0003800000 */
.L_x_753:
        /* <DEDUP_REMOVED lines=9> */
.L_x_761:
[----:B------:R-:W-:-:S04]  /*b690*/  PRMT R0, RZ, 0x5410, R23 ;  /* 0x00005410ff007816 */ /* 0x000fc80000000017 */
[----:B------:R-:W-:-:S05]  /*b6a0*/  F2FP.PACK_AB R0, RZ, R0 ;  /* 0x00000000ff00723e */ /* 0x000fca00000000ff */
[----:B------:R0:W-:Y:S01]  /*b6b0*/  STG.E.U16 [R2.64], R0 ;  /* 0x0000000002007986 */ /* 0x0001e2000c101524 */
[----:B------:R-:W-:Y:S05]  /*b6c0*/  BRA `(.L_x_757) ;  /* 0x00000c5000007947 */ /* 0x000fea0003800000 */
.L_x_760:
        /* <DEDUP_REMOVED lines=10> */
.L_x_763:
[----:B------:R-:W-:-:S04]  /*b770*/  PRMT R23, RZ, 0x5410, R23 ;  /* 0x00005410ff177816 */ /* 0x000fc80000000017 */
[----:B------:R-:W-:-:S04]  /*b780*/  F2FP.PACK_AB R5, RZ, R23 ;  /* 0x00000017ff05723e */ /* 0x000fc800000000ff */
[----:B------:R-:W-:-:S05]  /*b790*/  PRMT R5, R5, 0x5410, RZ ;  /* 0x0000541005057816 */ /* 0x000fca00000000ff */
[----:B------:R0:W-:Y:S01]  /*b7a0*/  STG.E [R2.64], R5 ;  /* 0x0000000502007986 */ /* 0x0001e2000c101924 */
[----:B------:R-:W-:Y:S05]  /*b7b0*/  BRA `(.L_x_757) ;  /* 0x00000b6000007947 */ /* 0x000fea0003800000 */
.L_x_762:
[----:B------:R-:W-:-:S05]  /*b7c0*/  PRMT R4, RZ, 0x5410, R23 ;  /* 0x00005410ff047816 */ /* 0x000fca0000000017 */
[----:B------:R-:W-:-:S06]  /*b7d0*/  FMUL.FTZ R4, R4, 1 ;  /* 0x3f80000004047820 */ /* 0x000fcc0000410000 */
[----:B------:R-:W0:Y:S02]  /*b7e0*/  F2F.F64.F32 R4, R4 ;  /* 0x0000000400047310 */ /* 0x000e240000201800 */
[----:B0-----:R0:W-:Y:S01]  /*b7f0*/  STG.E.64 [R2.64], R4 ;  /* 0x0000000402007986 */ /* 0x0011e2000c101b24 */
[----:B------:R-:W-:Y:S05]  /*b800*/  BRA `(.L_x_757) ;  /* 0x00000b1000007947 */ /* 0x000fea0003800000 */
.L_x_752:
        /* <DEDUP_REMOVED lines=13> */
.L_x_766:
[----:B------:R-:W-:Y:S01]  /*b8e0*/  PRMT R23, RZ, 0x5410, R23 ;  /* 0x00005410ff177816 */ /* 0x000fe20000000017 */
[----:B------:R-:W-:-:S04]  /*b8f0*/  CS2R R6, SRZ ;  /* 0x0000000000067805 */ /* 0x000fc8000001ff00 */
[----:B------:R-:W-:-:S06]  /*b900*/  FMUL.FTZ R4, R23, 1 ;  /* 0x3f80000017047820 */ /* 0x000fcc0000410000 */
[----:B------:R-:W0:Y:S02]  /*b910*/  F2F.F64.F32 R4, R4 ;  /* 0x0000000400047310 */ /* 0x000e240000201800 */
[----:B0-----:R0:W-:Y:S01]  /*b920*/  STG.E.128 [R2.64], R4 ;  /* 0x0000000402007986 */ /* 0x0011e2000c101d24 */
[----:B------:R-:W-:Y:S05]  /*b930*/  BRA `(.L_x_757) ;  /* 0x000009e000007947 */ /* 0x000fea0003800000 */
.L_x_765:
        /* <DEDUP_REMOVED lines=21> */
.L_x_770:
[----:B------:R-:W-:Y:S05]  /*ba90*/  BSYNC B0 ;  /* 0x0000000000007941 */ /* 0x000fea0003800000 */
.L_x_769:
[----:B------:R-:W-:-:S05]  /*baa0*/  LOP3.LUT R5, R0, R5, RZ, 0xfc, !PT ;  /* 0x0000000500057212 */ /* 0x000fca00078efcff */
[----:B------:R0:W-:Y:S01]  /*bab0*/  STG.E.U8 [R2.64], R5 ;  /* 0x0000000502007986 */ /* 0x0001e2000c101124 */
[----:B------:R-:W-:Y:S05]  /*bac0*/  BRA `(.L_x_757) ;  /* 0x0000085000007947 */ /* 0x000fea0003800000 */
.L_x_768:
        /* <DEDUP_REMOVED lines=13> */
.L_x_772:
[----:B------:R-:W-:Y:S01]  /*bba0*/  IMAD.MOV.U32 R0, RZ, RZ, 0x7f ;  /* 0x0000007fff007424 */ /* 0x000fe200078e00ff */
[----:B------:R-:W-:-:S04]  /*bbb0*/  ISETP.GT.U32.AND P0, PT, R4, 0x7f800000, PT ;  /* 0x7f8000000400780c */ /* 0x000fc80003f04070 */
[----:B------:R-:W-:-:S04]  /*bbc0*/  SEL R0, R0, 0x7c, P0 ;  /* 0x0000007c00007807 */ /* 0x000fc80000000000 */
.L_x_773:
[----:B------:R-:W-:Y:S05]  /*bbd0*/  BSYNC B0 ;  /* 0x0000000000007941 */ /* 0x000fea0003800000 */
.L_x_771:
[----:B------:R-:W-:-:S04]  /*bbe0*/  LOP3.LUT R4, R23, 0x80000000, RZ, 0xc0, !PT ;  /* 0x8000000017047812 */ /* 0x000fc800078ec0ff */
[----:B------:R-:W-:-:S04]  /*bbf0*/  SHF.R.U32.HI R5, RZ, 0x18, R4 ;  /* 0x00000018ff057819 */ /* 0x000fc80000011604 */
[----:B------:R-:W-:-:S05]  /*bc00*/  LOP3.LUT R5, R0, R5, RZ, 0xfc, !PT ;  /* 0x0000000500057212 */ /* 0x000fca00078efcff */
[----:B------:R0:W-:Y:S01]  /*bc10*/  STG.E.U8 [R2.64], R5 ;  /* 0x0000000502007986 */ /* 0x0001e2000c101124 */
[----:B------:R-:W-:Y:S05]  /*bc20*/  BRA `(.L_x_757) ;  /* 0x000006f000007947 */ /* 0x000fea0003800000 */
.L_x_767:
[----:B------:R0:W-:Y:S01]  /*bc30*/  STG.E.U16 [R2.64], R23 ;  /* 0x0000001702007986 */ /* 0x0001e2000c101524 */
[----:B------:R-:W-:Y:S05]  /*bc40*/  BRA `(.L_x_757) ;  /* 0x000006d000007947 */ /* 0x000fea0003800000 */
.L_x_764:
        /* <DEDUP_REMOVED lines=12> */
.L_x_776:
        /* <DEDUP_REMOVED lines=17> */
.L_x_779:
[----:B------:R-:W-:-:S04]  /*be20*/  LOP3.LUT R0, R23, 0x80000000, RZ, 0xc0, !PT ;  /* 0x8000000017007812 */ /* 0x000fc800078ec0ff */
[----:B------:R-:W-:-:S04]  /*be30*/  SHF.R.U32.HI R5, RZ, 0x18, R0 ;  /* 0x00000018ff057819 */ /* 0x000fc80000011600 */
[----:B------:R-:W-:-:S04]  /*be40*/  LOP3.LUT R4, R4, R5, RZ, 0xfc, !PT ;  /* 0x0000000504047212 */ /* 0x000fc800078efcff */
[----:B------:R-:W-:Y:S02]  /*be50*/  PRMT R0, R4, 0x7610, R0 ;  /* 0x0000761004007816 */ /* 0x000fe40000000000 */
.L_x_778:
[----:B------:R-:W-:Y:S05]  /*be60*/  BSYNC B0 ;  /* 0x0000000000007941 */ /* 0x000fea0003800000 */
.L_x_777:
[----:B------:R0:W-:Y:S01]  /*be70*/  STG.E.U8 [R2.64], R0 ;  /* 0x0000000002007986 */ /* 0x0001e2000c101124 */
[----:B------:R-:W-:Y:S05]  /*be80*/  BRA `(.L_x_757) ;  /* 0x0000049000007947 */ /* 0x000fea0003800000 */
.L_x_775:
        /* <DEDUP_REMOVED lines=17> */
.L_x_782:
[----:B------:R-:W-:-:S04]  /*bfa0*/  LOP3.LUT R0, R23, 0x80000000, RZ, 0xc0, !PT ;  /* 0x8000000017007812 */ /* 0x000fc800078ec0ff */
[----:B------:R-:W-:-:S04]  /*bfb0*/  SHF.R.U32.HI R5, RZ, 0x18, R0 ;  /* 0x00000018ff057819 */ /* 0x000fc80000011600 */
[----:B------:R-:W-:-:S04]  /*bfc0*/  LOP3.LUT R4, R4, R5, RZ, 0xfc, !PT ;  /* 0x0000000504047212 */ /* 0x000fc800078efcff */
[----:B------:R-:W-:Y:S02]  /*bfd0*/  PRMT R0, R4, 0x7610, R0 ;  /* 0x0000761004007816 */ /* 0x000fe40000000000 */
.L_x_781:
[----:B------:R-:W-:Y:S05]  /*bfe0*/  BSYNC B0 ;  /* 0x0000000000007941 */ /* 0x000fea0003800000 */
.L_x_780:
[----:B------:R0:W-:Y:S01]  /*bff0*/  STG.E.U8 [R2.64], R0 ;  /* 0x0000000002007986 */ /* 0x0001e2000c101124 */
[----:B------:R-:W-:Y:S05]  /*c000*/  BRA `(.L_x_757) ;  /* 0x0000031000007947 */ /* 0x000fea0003800000 */
.L_x_774:
        /* <DEDUP_REMOVED lines=22> */
.L_x_756:
        /* <DEDUP_REMOVED lines=20> */
.L_x_784:
[----:B------:R-:W-:-:S06]  /*c2b0*/  PRMT R4, RZ, 0x5410, R23 ;  /* 0x00005410ff047816 */ /* 0x000fcc0000000017 */
[----:B------:R-:W0:Y:S02]  /*c2c0*/  F2I.U64.TRUNC R4, R4 ;  /* 0x0000000400047311 */ /* 0x000e24000020d800 */
[----:B0-----:R0:W-:Y:S01]  /*c2d0*/  STG.E.64 [R2.64], R4 ;  /* 0x0000000402007986 */ /* 0x0011e2000c101b24 */
[----:B------:R-:W-:Y:S05]  /*c2e0*/  BRA `(.L_x_757) ;  /* 0x0000003000007947 */ /* 0x000fea0003800000 */
.L_x_783:
[----:B------:R-:W-:-:S06]  /*c2f0*/  PRMT R23, RZ, 0x5410, R23 ;  /* 0x00005410ff177816 */ /* 0x000fcc0000000017 */
[----:B------:R-:W0:Y:S02]  /*c300*/  F2I.FTZ.U32.TRUNC.NTZ R23, R23 ;  /* 0x0000001700177305 */ /* 0x000e24000021f000 */
[----:B0-----:R0:W-:Y:S02]  /*c310*/  STG.E [R2.64], R23 ;  /* 0x0000001702007986 */ /* 0x0011e4000c101924 */
.L_x_757:
[----:B------:R-:W-:Y:S02]  /*c320*/  IADD3 R19, R19, 0x80, RZ ;  /* 0x0000008013137810 */ /* 0x000fe40007ffe0ff */
.L_x_718:
[----:B------:R-:W-:Y:S05]  /*c330*/  BSYNC B6 ;  /* 0x0000000000067941 */ /* 0x000fea0003800000 */
.L_x_717:
[----:B------:R-:W-:-:S13]  /*c340*/  ISETP.GE.AND P0, PT, R19, R22, PT ;  /* 0x000000161300720c */ /* 0x000fda0003f06270 */
[----:B------:R-:W-:Y:S05]  /*c350*/  @P0 EXIT ;  /* 0x000000000000094d */ /* 0x000fea0003800000 */
[----:B01---5:R-:W-:Y:S01]  /*c360*/  PRMT R0, R18, 0x9910, RZ ;  /* 0x0000991012007816 */ /* 0x023fe200000000ff */
        /* <DEDUP_REMOVED lines=18> */
.L_x_788:
[----:B------:R-:W-:-:S06]  /*c490*/  PRMT R5, RZ, 0x5410, R24 ;  /* 0x00005410ff057816 */ /* 0x000fcc0000000018 */
[----:B------:R-:W0:Y:S02]  /*c4a0*/  F2I.S64.TRUNC R4, R5 ;  /* 0x0000000500047311 */ /* 0x000e24000020d900 */
[----:B0-----:R-:W-:Y:S01]  /*c4b0*/  STG.E.U8 [R2.64], R4 ;  /* 0x0000000402007986 */ /* 0x001fe2000c101124 */
[----:B------:R-:W-:Y:S05]  /*c4c0*/  EXIT ;  /* 0x000000000000794d */ /* 0x000fea0003800000 */
.L_x_787:
        /* <DEDUP_REMOVED lines=10> */
.L_x_791:
[----:B------:R-:W-:-:S04]  /*c570*/  PRMT R24, RZ, 0x5410, R24 ;  /* 0x00005410ff187816 */ /* 0x000fc80000000018 */
[----:B------:R-:W0:Y:S02]  /*c580*/  F2I.FTZ.TRUNC.NTZ R5, R24 ;  /* 0x0000001800057305 */ /* 0x000e24000021f100 */
[----:B0-----:R-:W-:Y:S01]  /*c590*/  STG.E [R2.64], R5 ;  /* 0x0000000502007986 */ /* 0x001fe2000c101924 */
[----:B------:R-:W-:Y:S05]  /*c5a0*/  EXIT ;  /* 0x000000000000794d */ /* 0x000fea0003800000 */
.L_x_790:
[----:B------:R-:W-:-:S04]  /*c5b0*/  PRMT R24, RZ, 0x5410, R24 ;  /* 0x00005410ff187816 */ /* 0x000fc80000000018 */
[----:B------:R-:W0:Y:S02]  /*c5c0*/  F2I.FTZ.TRUNC.NTZ R5, R24 ;  /* 0x0000001800057305 */ /* 0x000e24000021f100 */
[----:B0-----:R-:W-:Y:S01]  /*c5d0*/  STG.E.U16 [R2.64], R5 ;  /* 0x0000000502007986 */ /* 0x001fe2000c101524 */
[----:B------:R-:W-:Y:S05]  /*c5e0*/  EXIT ;  /* 0x000000000000794d */ /* 0x000fea0003800000 */
.L_x_786:
        /* <DEDUP_REMOVED lines=9> */
.L_x_793:
[----:B------:R-:W-:-:S04]  /*c680*/  PRMT R0, RZ, 0x5410, R24 ;  /* 0x00005410ff007816 */ /* 0x000fc80000000018 */
[----:B------:R-:W-:-:S05]  /*c690*/  F2FP.PACK_AB R0, RZ, R0 ;  /* 0x00000000ff00723e */ /* 0x000fca00000000ff */
[----:B------:R-:W-:Y:S01]  /*c6a0*/  STG.E.U16 [R2.64], R0 ;  /* 0x0000000002007986 */ /* 0x000fe2000c101524 */
[----:B------:R-:W-:Y:S05]  /*c6b0*/  EXIT ;  /* 0x000000000000794d */ /* 0x000fea0003800000 */
.L_x_792:
        /* <DEDUP_REMOVED lines=10> */
.L_x_795:
[----:B------:R-:W-:-:S04]  /*c760*/  PRMT R24, RZ, 0x5410, R24 ;  /* 0x00005410ff187816 */ /* 0x000fc80000000018 */
[----:B------:R-:W-:-:S04]  /*c770*/  F2FP.PACK_AB R5, RZ, R24 ;  /* 0x00000018ff05723e */ /* 0x000fc800000000ff */
[----:B------:R-:W-:-:S05]  /*c780*/  PRMT R5, R5, 0x5410, RZ ;  /* 0x0000541005057816 */ /* 0x000fca00000000ff */
[----:B------:R-:W-:Y:S01]  /*c790*/  STG.E [R2.64], R5 ;  /* 0x0000000502007986 */ /* 0x000fe2000c101924 */
[----:B------:R-:W-:Y:S05]  /*c7a0*/  EXIT ;  /* 0x000000000000794d */ /* 0x000fea0003800000 */
.L_x_794:
[----:B------:R-:W-:-:S05]  /*c7b0*/  PRMT R4, RZ, 0x5410, R24 ;  /* 0x00005410ff047816 */ /* 0x000fca0000000018 */
[----:B------:R-:W-:-:S06]  /*c7c0*/  FMUL.FTZ R4, R4, 1 ;  /* 0x3f80000004047820 */ /* 0x000fcc0000410000 */
[----:B------:R-:W0:Y:S02]  /*c7d0*/  F2F.F64.F32 R4, R4 ;  /* 0x0000000400047310 */ /* 0x000e240000201800 */
[----:B0-----:R-:W-:Y:S01]  /*c7e0*/  STG.E.64 [R2.64], R4 ;  /* 0x0000000402007986 */ /* 0x001fe2000c101b24 */
[----:B------:R-:W-:Y:S05]  /*c7f0*/  EXIT ;  /* 0x000000000000794d */ /* 0x000fea0003800000 */
.L_x_785:
        /* <DEDUP_REMOVED lines=13> */
.L_x_798:
[----:B------:R-:W-:Y:S01]  /*c8d0*/  PRMT R24, RZ, 0x5410, R24 ;  /* 0x00005410ff187816 */ /* 0x000fe20000000018 */
[----:B------:R-:W-:-:S04]  /*c8e0*/  CS2R R6, SRZ ;  /* 0x0000000000067805 */ /* 0x000fc8000001ff00 */
[----:B------:R-:W-:-:S06]  /*c8f0*/  FMUL.FTZ R4, R24, 1 ;  /* 0x3f80000018047820 */ /* 0x000fcc0000410000 */
[----:B------:R-:W0:Y:S02]  /*c900*/  F2F.F64.F32 R4, R4 ;  /* 0x0000000400047310 */ /* 0x000e240000201800 */
[----:B0-----:R-:W-:Y:S01]  /*c910*/  STG.E.128 [R2.64], R4 ;  /* 0x0000000402007986 */ /* 0x001fe2000c101d24 */
[----:B------:R-:W-:Y:S05]  /*c920*/  EXIT ;  /* 0x000000000000794d */ /* 0x000fea0003800000 */
.L_x_797:
        /* <DEDUP_REMOVED lines=21> */
.L_x_802:
[----:B------:R-:W-:Y:S05]  /*ca80*/  BSYNC B0 ;  /* 0x0000000000007941 */ /* 0x000fea0003800000 */
.L_x_801:
[----:B------:R-:W-:-:S05]  /*ca90*/  LOP3.LUT R5, R0, R5, RZ, 0xfc, !PT ;  /* 0x0000000500057212 */ /* 0x000fca00078efcff */
[----:B------:R-:W-:Y:S01]  /*caa0*/  STG.E.U8 [R2.64], R5 ;  /* 0x0000000502007986 */ /* 0x000fe2000c101124 */
[----:B------:R-:W-:Y:S05]  /*cab0*/  EXIT ;  /* 0x000000000000794d */ /* 0x000fea0003800000 */
.L_x_800:
        /* <DEDUP_REMOVED lines=13> */
.L_x_804:
[----:B------:R-:W-:Y:S01]  /*cb90*/  IMAD.MOV.U32 R0, RZ, RZ, 0x7f ;  /* 0x0000007fff007424 */ /* 0x000fe200078e00ff */
[----:B------:R-:W-:-:S04]  /*cba0*/  ISETP.GT.U32.AND P0, PT, R4, 0x7f800000, PT ;  /* 0x7f8000000400780c */ /* 0x000fc80003f04070 */
[----:B------:R-:W-:-:S04]  /*cbb0*/  SEL R0, R0, 0x7c, P0 ;  /* 0x0000007c00007807 */ /* 0x000fc80000000000 */
.L_x_805:
[----:B------:R-:W-:Y:S05]  /*cbc0*/  BSYNC B0 ;  /* 0x0000000000007941 */ /* 0x000fea0003800000 */
.L_x_803:
[----:B------:R-:W-:-:S04]  /*cbd0*/  LOP3.LUT R4, R5, 0x80000000, RZ, 0xc0, !PT ;  /* 0x8000000005047812 */ /* 0x000fc800078ec0ff */
[----:B------:R-:W-:-:S04]  /*cbe0*/  SHF.R.U32.HI R5, RZ, 0x18, R4 ;  /* 0x00000018ff057819 */ /* 0x000fc80000011604 */
[----:B------:R-:W-:-:S05]  /*cbf0*/  LOP3.LUT R5, R0, R5, RZ, 0xfc, !PT ;  /* 0x0000000500057212 */ /* 0x000fca00078efcff */
[----:B------:R-:W-:Y:S01]  /*cc00*/  STG.E.U8 [R2.64], R5 ;  /* 0x0000000502007986 */ /* 0x000fe2000c101124 */
[----:B------:R-:W-:Y:S05]  /*cc10*/  EXIT ;  /* 0x000000000000794d */ /* 0x000fea0003800000 */
.L_x_799:
[----:B------:R-:W-:Y:S01]  /*cc20*/  STG.E.U16 [R2.64], R24 ;  /* 0x0000001802007986 */ /* 0x000fe2000c101524 */
[----:B------:R-:W-:Y:S05]  /*cc30*/  EXIT ;  /* 0x000000000000794d */ /* 0x000fea0003800000 */
.L_x_796:
        /* <DEDUP_REMOVED lines=12> */
.L_x_808:
        /* <DEDUP_REMOVED lines=17> */
.L_x_811:
[----:B------:R-:W-:-:S04]  /*ce10*/  LOP3.LUT R0, R7, 0x80000000, RZ, 0xc0, !PT ;  /* 0x8000000007007812 */ /* 0x000fc800078ec0ff */
[----:B------:R-:W-:-:S04]  /*ce20*/  SHF.R.U32.HI R5, RZ, 0x18, R0 ;  /* 0x00000018ff057819 */ /* 0x000fc80000011600 */
[----:B------:R-:W-:-:S04]  /*ce30*/  LOP3.LUT R4, R4, R5, RZ, 0xfc, !PT ;  /* 0x0000000504047212 */ /* 0x000fc800078efcff */
[----:B------:R-:W-:Y:S02]  /*ce40*/  PRMT R0, R4, 0x7610, R0 ;  /* 0x0000761004007816 */ /* 0x000fe40000000000 */
.L_x_810:
[----:B------:R-:W-:Y:S05]  /*ce50*/  BSYNC B0 ;  /* 0x0000000000007941 */ /* 0x000fea0003800000 */
.L_x_809:
[----:B------:R-:W-:Y:S01]  /*ce60*/  STG.E.U8 [R2.64], R0 ;  /* 0x0000000002007986 */ /* 0x000fe2000c101124 */
[----:B------:R-:W-:Y:S05]  /*ce70*/  EXIT ;  /* 0x000000000000794d */ /* 0x000fea0003800000 */
.L_x_807:
        /* <DEDUP_REMOVED lines=17> */
.L_x_814:
[----:B------:R-:W-:-:S04]  /*cf90*/  LOP3.LUT R0, R7, 0x80000000, RZ, 0xc0, !PT ;  /* 0x8000000007007812 */ /* 0x000fc800078ec0ff */
[----:B------:R-:W-:-:S04]  /*cfa0*/  SHF.R.U32.HI R5, RZ, 0x18, R0 ;  /* 0x00000018ff057819 */ /* 0x000fc80000011600 */
[----:B------:R-:W-:-:S04]  /*cfb0*/  LOP3.LUT R4, R4, R5, RZ, 0xfc, !PT ;  /* 0x0000000504047212 */ /* 0x000fc800078efcff */
[----:B------:R-:W-:Y:S02]  /*cfc0*/  PRMT R0, R4, 0x7610, R0 ;  /* 0x0000761004007816 */ /* 0x000fe40000000000 */
.L_x_813:
[----:B------:R-:W-:Y:S05]  /*cfd0*/  BSYNC B0 ;  /* 0x0000000000007941 */ /* 0x000fea0003800000 */
.L_x_812:
[----:B------:R-:W-:Y:S01]  /*cfe0*/  STG.E.U8 [R2.64], R0 ;  /* 0x0000000002007986 */ /* 0x000fe2000c101124 */
[----:B------:R-:W-:Y:S05]  /*cff0*/  EXIT ;  /* 0x000000000000794d */ /* 0x000fea0003800000 */
.L_x_806:
        /* <DEDUP_REMOVED lines=22> */
.L_x_789:
        /* <DEDUP_REMOVED lines=20> */
.L_x_816:
[----:B------:R-:W-:-:S06]  /*d2a0*/  PRMT R4, RZ, 0x5410, R24 ;  /* 0x00005410ff047816 */ /* 0x000fcc0000000018 */
[----:B------:R-:W0:Y:S02]  /*d2b0*/  F2I.U64.TRUNC R4, R4 ;  /* 0x0000000400047311 */ /* 0x000e24000020d800 */
[----:B0-----:R-:W-:Y:S01]  /*d2c0*/  STG.E.64 [R2.64], R4 ;  /* 0x0000000402007986 */ /* 0x001fe2000c101b24 */
[----:B------:R-:W-:Y:S05]  /*d2d0*/  EXIT ;  /* 0x000000000000794d */ /* 0x000fea0003800000 */
.L_x_815:
[----:B------:R-:W-:-:S04]  /*d2e0*/  PRMT R24, RZ, 0x5410, R24 ;  /* 0x00005410ff187816 */ /* 0x000fc80000000018 */
[----:B------:R-:W0:Y:S02]  /*d2f0*/  F2I.FTZ.U32.TRUNC.NTZ R5, R24 ;  /* 0x0000001800057305 */ /* 0x000e24000021f000 */
[----:B0-----:R-:W-:Y:S01]  /*d300*/  STG.E [R2.64], R5 ;  /* 0x0000000502007986 */ /* 0x001fe2000c101924 */
[----:B------:R-:W-:Y:S05]  /*d310*/  EXIT ;  /* 0x000000000000794d */ /* 0x000fea0003800000 */
.L_x_817:
        /* <DEDUP_REMOVED lines=14> */
.L_x_7611:


//--------------------- .text._ZN2at6native18elementwise_kernelILi128ELi4EZNS0_22gpu_kernel_impl_nocastIZZZNS0_61_GLOBAL__N__b29612f4_23_ActivationMishKernel_cu_9e10b42f_310820mish_backward_kernelERNS_14TensorIteratorEENKUlvE_clEvENKUlvE2_clEvEUlN3c108BFloat16ES9_E_EEvRNS_18TensorIteratorBaseERKT_EUliE_EEviT1_ --------------------------
	.section	.text._ZN2at6native18elementwise_kernelILi128ELi4EZNS0_22gpu_kernel_impl_nocastIZZZNS0_61_GLOBAL__N__b29612f4_23_ActivationMishKernel_cu_9e10b42f_310820mish_backward_kernelERNS_14TensorIteratorEENKUlvE_clEvENKUlvE2_clEvEUlN3c108BFloat16ES9_E_EEvRNS_18TensorIteratorBaseERKT_EUliE_EEviT1_,"ax",@progbits
	.sectioninfo	@"SHI_REGISTERS=15"
	.align	128
        .global         _ZN2at6native18elementwise_kernelILi128ELi4EZNS0_22gpu_kernel_impl_nocastIZZZNS0_61_GLOBAL__N__b29612f4_23_ActivationMishKernel_cu_9e10b42f_310820mish_backward_kernelERNS_14TensorIteratorEENKUlvE_clEvENKUlvE2_clEvEUlN3c108BFloat16ES9_E_EEvRNS_18TensorIteratorBaseERKT_EUliE_EEviT1_
        .type           _ZN2at6native18elementwise_kernelILi128ELi4EZNS0_22gpu_kernel_impl_nocastIZZZNS0_61_GLOBAL__N__b29612f4_23_ActivationMishKernel_cu_9e10b42f_310820mish_backward_kernelERNS_14TensorIteratorEENKUlvE_clEvENKUlvE2_clEvEUlN3c108BFloat16ES9_E_EEvRNS_18TensorIteratorBaseERKT_EUliE_EEviT1_,@function
        .size           _ZN2at6native18elementwise_kernelILi128ELi4EZNS0_22gpu_kernel_impl_nocastIZZZNS0_61_GLOBAL__N__b29612f4_23_ActivationMishKernel_cu_9e10b42f_310820mish_backward_kernelERNS_14TensorIteratorEENKUlvE_clEvENKUlvE2_clEvEUlN3c108BFloat16ES9_E_EEvRNS_18TensorIteratorBaseERKT_EUliE_EEviT1_,(.L_x_7612 - _ZN2at6native18elementwise_kernelILi128ELi4EZNS0_22gpu_kernel_impl_nocastIZZZNS0_61_GLOBAL__N__b29612f4_23_ActivationMishKernel_cu_9e10b42f_310820mish_backward_kernelERNS_14TensorIteratorEENKUlvE_clEvENKUlvE2_clEvEUlN3c108BFloat16ES9_E_EEvRNS_18TensorIteratorBaseERKT_EUliE_EEviT1_)
        .other          _ZN2at6native18elementwise_kernelILi128ELi4EZNS0_22gpu_kernel_impl_nocastIZZZNS0_61_GLOBAL__N__b29612f4_23_ActivationMishKernel_cu_9e10b42f_310820mish_backward_kernelERNS_14TensorIteratorEENKUlvE_clEvENKUlvE2_clEvEUlN3c108BFloat16ES9_E_EEvRNS_18TensorIteratorBaseERKT_EUliE_EEviT1_,@"STO_CUDA_ENTRY STV_DEFAULT"
_ZN2at6native18elementwise_kernelILi128ELi4EZNS0_22gpu_kernel_impl_nocastIZZZNS0_61_GLOBAL__N__b29612f4_23_ActivationMishKernel_cu_9e10b42f_310820mish_backward_kernelERNS_14TensorIteratorEENKUlvE_clEvENKUlvE2_clEvEUlN3c108BFloat16ES9_E_EEvRNS_18TensorIteratorBaseERKT_EUliE_EEviT1_:
.text._ZN2at6native18elementwise_kernelILi128ELi4EZNS0_22gpu_kernel_impl_nocastIZZZNS0_61_GLOBAL__N__b29612f4_23_ActivationMishKernel_cu_9e10b42f_310820mish_backward_kernelERNS_14TensorIteratorEENKUlvE_clEvENKUlvE2_clEvEUlN3c108BFloat16ES9_E_EEvRNS_18TensorIteratorBaseERKT_EUliE_EEviT1_:
[----:B------:R-:W-:Y:S02]  /*0000*/  MOV R1, c[0x0][0x28] ;  /* 0x00000a0000017a02 */ /* 0x000fe40000000f00 */
[----:B------:R-:W0:Y:S01]  /*0010*/  S2R R3, SR_CTAID.X ;  /* 0x0000000000037919 */ /* 0x000e220000002500 */
[----:B------:R-:W-:Y:S01]  /*0020*/  ULDC.64 UR4, c[0x0][0x118] ;  /* 0x0000460000047ab9 */ /* 0x000fe20000000a00 */
[----:B------:R-:W-:Y:S02]  /*0030*/  BSSY B0, `(.L_x_818) ;  /* 0x000013a000007945 */ /* 0x000fe40003800000 */
[----:B------:R-:W0:Y:S02]  /*0040*/  S2R R0, SR_TID.X ;  /* 0x0000000000007919 */ /* 0x000e240000002100 */
[----:B0-----:R-:W-:-:S04]  /*0050*/  LEA R3, R3, R0, 0x9 ;  /* 0x0000000003037211 */ /* 0x001fc800078e48ff */
[----:B------:R-:W-:-:S13]  /*0060*/  ISETP.GE.AND P0, PT, R3, c[0x0][0x160], PT ;  /* 0x0000580003007a0c */ /* 0x000fda0003f06270 */
[----:B------:R-:W-:Y:S05]  /*0070*/  @P0 BRA `(.L_x_819) ;  /* 0x0000135000000947 */ /* 0x000fea0003800000 */
[----:B------:R-:W-:Y:S01]  /*0080*/  ISETP.NE.AND P0, PT, RZ, c[0x0][0x168], PT ;  /* 0x00005a00ff007a0c */ /* 0x000fe20003f05270 */
[----:B------:R-:W-:Y:S01]  /*0090*/  HFMA2.MMA R4, -RZ, RZ, 0, 0 ;  /* 0x00000000ff047435 */ /* 0x000fe200000001ff */
[----:B------:R-:W-:Y:S01]  /*00a0*/  MOV R2, RZ ;  /* 0x000000ff00027202 */ /* 0x000fe20000000f00 */
[----:B------:R-:W-:-:S10]  /*00b0*/  HFMA2.MMA R0, -RZ, RZ, 0, 0 ;  /* 0x00000000ff007435 */ /* 0x000fd400000001ff */
[----:B------:R-:W-:Y:S05]  /*00c0*/  @!P0 BRA `(.L_x_820) ;  /* 0x00000f9000008947 */ /* 0x000fea0003800000 */
[----:B------:R-:W-:Y:S02]  /*00d0*/  MOV R4, RZ ;  /* 0x000000ff00047202 */ /* 0x000fe40000000f00 */
[----:B------:R-:W-:-:S05]  /*00e0*/  MOV R5, R3 ;  /* 0x0000000300057202 */ /* 0x000fca0000000f00 */
[----:B------:R-:W-:Y:S01]  /*00f0*/  IMAD.HI.U32 R6, R3, c[0x0][0x170], R4 ;  /* 0x00005c0003067a27 */ /* 0x000fe200078e0004 */
[----:B------:R-:W-:-:S04]  /*0100*/  MOV R5, c[0x0][0x168] ;  /* 0x00005a0000057a02 */ /* 0x000fc80000000f00 */
[----:B------:R-:W-:Y:S02]  /*0110*/  ISETP.NE.AND P0, PT, R5, 0x1, PT ;  /* 0x000000010500780c */ /* 0x000fe40003f05270 */
[----:B------:R-:W-:-:S04]  /*0120*/  SHF.R.U32.HI R7, RZ, c[0x0][0x174], R6 ;  /* 0x00005d00ff077a19 */ /* 0x000fc80000011606 */
[----:B------:R-:W-:-:S05]  /*0130*/  IADD3 R4, -R7, RZ, RZ ;  /* 0x000000ff07047210 */ /* 0x000fca0007ffe1ff */
[----:B------:R-:W-:-:S04]  /*0140*/  IMAD R4, R4, c[0x0][0x16c], R3 ;  /* 0x00005b0004047a24 */ /* 0x000fc800078e0203 */
[C---:B------:R-:W-:Y:S02]  /*0150*/  IMAD R0, R4.reuse, c[0x0][0x298], RZ ;  /* 0x0000a60004007a24 */ /* 0x040fe400078e02ff */
[C---:B------:R-:W-:Y:S02]  /*0160*/  IMAD R2, R4.reuse, c[0x0][0x29c], RZ ;  /* 0x0000a70004027a24 */ /* 0x040fe400078e02ff */
[----:B------:R-:W-:Y:S01]  /*0170*/  IMAD R4, R4, c[0x0][0x2a0], RZ ;  /* 0x0000a80004047a24 */ /* 0x000fe200078e02ff */
[----:B------:R-:W-:Y:S05]  /*0180*/  @!P0 BRA `(.L_x_820) ;  /* 0x00000ed000008947 */ /* 0x000fea0003800000 */
[----:B------:R-:W-:Y:S02]  /*0190*/  MOV R6, RZ ;  /* 0x000000ff00067202 */ /* 0x000fe40000000f00 */
[----:B------:R-:W-:-:S03]  /*01a0*/  ISETP.NE.AND P0, PT, R5, 0x2, PT ;  /* 0x000000020500780c */ /* 0x000fc60003f05270 */
[----:B------:R-:W-:-:S05]  /*01b0*/  IMAD.HI.U32 R8, R7, c[0x0][0x17c], R6 ;  /* 0x00005f0007087a27 */ /* 0x000fca00078e0006 */
[----:B------:R-:W-:-:S04]  /*01c0*/  SHF.R.U32.HI R9, RZ, c[0x0][0x180], R8 ;  /* 0x00006000ff097a19 */ /* 0x000fc80000011608 */
[----:B------:R-:W-:-:S05]  /*01d0*/  IADD3 R6, -R9, RZ, RZ ;  /* 0x000000ff09067210 */ /* 0x000fca0007ffe1ff */
[----:B------:R-:W-:-:S04]  /*01e0*/  IMAD R7, R6, c[0x0][0x178], R7 ;  /* 0x00005e0006077a24 */ /* 0x000fc800078e0207 */
[C---:B------:R-:W-:Y:S02]  /*01f0*/  IMAD R0, R7.reuse, c[0x0][0x2a4], R0 ;  /* 0x0000a90007007a24 */ /* 0x040fe400078e0200 */
[C---:B------:R-:W-:Y:S02]  /*0200*/  IMAD R2, R7.reuse, c[0x0][0x2a8], R2 ;  /* 0x0000aa0007027a24 */ /* 0x040fe400078e0202 */
[----:B------:R-:W-:Y:S01]  /*0210*/  IMAD R4, R7, c[0x0][0x2ac], R4 ;  /* 0x0000ab0007047a24 */ /* 0x000fe200078e0204 */
[----:B------:R-:W-:Y:S05]  /*0220*/  @!P0 BRA `(.L_x_820) ;  /* 0x00000e3000008947 */ /* 0x000fea0003800000 */
[----:B------:R-:W-:Y:S01]  /*0230*/  HFMA2.MMA R8, -RZ, RZ, 0, 0 ;  /* 0x00000000ff087435 */ /* 0x000fe200000001ff */
[----:B------:R-:W-:-:S09]  /*0240*/  ISETP.NE.AND P0, PT, R5, 0x3, PT ;  /* 0x000000030500780c */ /* 0x000fd20003f05270 */
        /* <DEDUP_REMOVED lines=211> */
[----:B------:R-:W-:Y:S02]  /*0f80*/  SHF.R.U32.HI R9, RZ, c[0x0][0x288], R8 ;  /* 0x0000a200ff097a19 */ /* 0x000fe40000011608 */
[----:B------:R-:W-:Y:S02]  /*0f90*/  @P0 MOV R8, RZ ;  /* 0x000000ff00080202 */ /* 0x000fe40000000f00 */
[----:B------:R-:W-:-:S03]  /*0fa0*/  IADD3 R6, -R9, RZ, RZ ;  /* 0x000000ff09067210 */ /* 0x000fc60007ffe1ff */
[----:B------:R-:W-:-:S04]  /*0fb0*/  @P0 IMAD.HI.U32 R5, R9, c[0x0][0x290], R8 ;  /* 0x0000a40009050a27 */ /* 0x000fc800078e0008 */
[----:B------:R-:W-:Y:S01]  /*0fc0*/  IMAD R7, R6, c[0x0][0x280], R7 ;  /* 0x0000a00006077a24 */ /* 0x000fe200078e0207 */
[----:B------:R-:W-:-:S03]  /*0fd0*/  @P0 SHF.R.U32.HI R5, RZ, c[0x0][0x294], R5 ;  /* 0x0000a500ff050a19 */ /* 0x000fc60000011605 */
[----:B------:R-:W-:Y:S01]  /*0fe0*/  IMAD R0, R7, c[0x0][0x3ac], R0 ;  /* 0x0000eb0007007a24 */ /* 0x000fe200078e0200 */
[----:B------:R-:W-:Y:S01]  /*0ff0*/  @P0 IADD3 R5, -R5, RZ, RZ ;  /* 0x000000ff05050210 */ /* 0x000fe20007ffe1ff */
[C---:B------:R-:W-:Y:S02]  /*1000*/  IMAD R2, R7.reuse, c[0x0][0x3b0], R2 ;  /* 0x0000ec0007027a24 */ /* 0x040fe400078e0202 */
[----:B------:R-:W-:Y:S02]  /*1010*/  IMAD R4, R7, c[0x0][0x3b4], R4 ;  /* 0x0000ed0007047a24 */ /* 0x000fe400078e0204 */
[----:B------:R-:W-:-:S04]  /*1020*/  @P0 IMAD R9, R5, c[0x0][0x28c], R9 ;  /* 0x0000a30005090a24 */ /* 0x000fc800078e0209 */
[C---:B------:R-:W-:Y:S02]  /*1030*/  @P0 IMAD R0, R9.reuse, c[0x0][0x3b8], R0 ;  /* 0x0000ee0009000a24 */ /* 0x040fe400078e0200 */
[C---:B------:R-:W-:Y:S02]  /*1040*/  @P0 IMAD R2, R9.reuse, c[0x0][0x3bc], R2 ;  /* 0x0000ef0009020a24 */ /* 0x040fe400078e0202 */
[----:B------:R-:W-:-:S05]  /*1050*/  @P0 IMAD R4, R9, c[0x0][0x3c0], R4 ;  /* 0x0000f00009040a24 */ /* 0x000fca00078e0204 */
.L_x_820:
[----:B------:R-:W-:-:S04]  /*1060*/  IADD3 R8, P0, R4, c[0x0][0x3d8], RZ ;  /* 0x0000f60004087a10 */ /* 0x000fc80007f1e0ff */
[----:B------:R-:W-:-:S05]  /*1070*/  IADD3.X R9, RZ, c[0x0][0x3dc], RZ, P0, !PT ;  /* 0x0000f700ff097a10 */ /* 0x000fca00007fe4ff */
[----:B------:R-:W2:Y:S01]  /*1080*/  LDG.E.U16 R4, [R8.64] ;  /* 0x0000000408047981 */ /* 0x000ea2000c1e1500 */
[----:B------:R-:W-:Y:S02]  /*1090*/  IADD3 R6, P0, R2, c[0x0][0x3d0], RZ ;  /* 0x0000f40002067a10 */ /* 0x000fe40007f1e0ff */
[----:B------:R-:W-:Y:S02]  /*10a0*/  MOV R12, 0x3e800000 ;  /* 0x3e800000000c7802 */ /* 0x000fe40000000f00 */
[----:B------:R-:W-:-:S05]  /*10b0*/  IADD3.X R7, RZ, c[0x0][0x3d4], RZ, P0, !PT ;  /* 0x0000f500ff077a10 */ /* 0x000fca00007fe4ff */
[----:B------:R0:W5:Y:S01]  /*10c0*/  LDG.E.U16 R2, [R6.64] ;  /* 0x0000000406027981 */ /* 0x000162000c1e1500 */
[----:B------:R-:W-:Y:S01]  /*10d0*/  BSSY B1, `(.L_x_821) ;  /* 0x0000024000017945 */ /* 0x000fe20003800000 */
[----:B0-----:R-:W-:Y:S02]  /*10e0*/  MOV R7, 0x3d39bf78 ;  /* 0x3d39bf7800077802 */ /* 0x001fe40000000f00 */
[----:B--2---:R-:W-:-:S05]  /*10f0*/  PRMT R4, RZ, 0x5410, R4 ;  /* 0x00005410ff047816 */ /* 0x004fca0000000004 */
[C---:B------:R-:W-:Y:S02]  /*1100*/  FMUL.FTZ R5, R4.reuse, 1.4426950216293334961 ;  /* 0x3fb8aa3b04057820 */ /* 0x040fe40000410000 */
[----:B------:R-:W-:-:S04]  /*1110*/  FMUL.FTZ R6, R4, -1.4426950216293334961 ;  /* 0xbfb8aa3b04067820 */ /* 0x000fc80000410000 */
[----:B------:R-:W0:Y:S08]  /*1120*/  MUFU.EX2 R5, R5 ;  /* 0x0000000500057308 */ /* 0x000e300000000800 */
[----:B------:R-:W1:Y:S01]  /*1130*/  MUFU.EX2 R6, R6 ;  /* 0x0000000600067308 */ /* 0x000e620000000800 */
[C---:B0-----:R-:W-:Y:S01]  /*1140*/  FADD.FTZ.RZ R10, R5.reuse, 1 ;  /* 0x3f800000050a7421 */ /* 0x041fe2000001c000 */
[----:B------:R-:W-:-:S04]  /*1150*/  ISETP.GE.U32.AND P0, PT, R5, 0x7f800000, PT ;  /* 0x7f8000000500780c */ /* 0x000fc80003f06070 */
[----:B------:R-:W-:-:S04]  /*1160*/  IADD3 R10, R10, -0x3f400000, RZ ;  /* 0xc0c000000a0a7810 */ /* 0x000fc80007ffe0ff */
[----:B------:R-:W-:-:S04]  /*1170*/  LOP3.LUT R10, R10, 0xff800000, RZ, 0xc0, !PT ;  /* 0xff8000000a0a7812 */ /* 0x000fc800078ec0ff */
[----:B------:R-:W-:Y:S02]  /*1180*/  IADD3 R9, -R10, 0x40800000, RZ ;  /* 0x408000000a097810 */ /* 0x000fe40007ffe1ff */
[----:B------:R-:W-:Y:S02]  /*1190*/  IADD3 R8, R5, -R10, RZ ;  /* 0x8000000a05087210 */ /* 0x000fe40007ffe0ff */
[----:B------:R-:W0:Y:S01]  /*11a0*/  I2F R10, R10 ;  /* 0x0000000a000a7306 */ /* 0x000e220000201400 */
[----:B------:R-:W-:-:S04]  /*11b0*/  FFMA.FTZ R9, R9, R12, -1 ;  /* 0xbf80000009097423 */ /* 0x000fc8000001000c */
[----:B------:R-:W-:Y:S02]  /*11c0*/  FADD.FTZ R8, R8, R9 ;  /* 0x0000000908087221 */ /* 0x000fe40000010000 */
[----:B-1----:R-:W-:Y:S02]  /*11d0*/  FADD.FTZ R9, R6, 1 ;  /* 0x3f80000006097421 */ /* 0x002fe40000010000 */
[----:B------:R-:W-:-:S04]  /*11e0*/  FFMA.FTZ R7, R8, -R7, 0.10546888411045074463 ;  /* 0x3dd8001208077423 */ /* 0x000fc80000010807 */
[----:B------:R-:W-:Y:S01]  /*11f0*/  FFMA.FTZ R7, R8, R7, -0.13229703903198242188 ;  /* 0xbe0778e008077423 */ /* 0x000fe20000010007 */
[----:B------:R-:W1:Y:S01]  /*1200*/  MUFU.RCP R9, R9 ;  /* 0x0000000900097308 */ /* 0x000e620000001000 */
[----:B0-----:R-:W-:Y:S02]  /*1210*/  FMUL.FTZ R6, R10, 1.1920928955078125e-07 ;  /* 0x340000000a067820 */ /* 0x001fe40000410000 */
[----:B------:R-:W-:-:S04]  /*1220*/  FFMA.FTZ R7, R8, R7, 0.14491446316242218018 ;  /* 0x3e14647508077423 */ /* 0x000fc80000010007 */
[----:B------:R-:W-:-:S04]  /*1230*/  FFMA.FTZ R7, R8, R7, -0.16641564667224884033 ;  /* 0xbe2a68dd08077423 */ /* 0x000fc80000010007 */
[----:B------:R-:W-:-:S04]  /*1240*/  FFMA.FTZ R7, R8, R7, 0.19988867640495300293 ;  /* 0x3e4caf9e08077423 */ /* 0x000fc80000010007 */
[----:B------:R-:W-:-:S04]  /*1250*/  FFMA.FTZ R7, R8, R7, -0.25000196695327758789 ;  /* 0xbe80004208077423 */ /* 0x000fc80000010007 */
[----:B------:R-:W-:-:S04]  /*1260*/  FFMA.FTZ R7, R8, R7, 0.33333510160446166992 ;  /* 0x3eaaaae608077423 */ /* 0x000fc80000010007 */
[----:B------:R-:W-:-:S04]  /*1270*/  FFMA.FTZ R7, R8, R7, -0.5 ;  /* 0xbf00000008077423 */ /* 0x000fc80000010007 */
[----:B------:R-:W-:-:S04]  /*1280*/  FMUL.FTZ R7, R8, R7 ;  /* 0x0000000708077220 */ /* 0x000fc80000410000 */
[----:B------:R-:W-:-:S04]  /*1290*/  FFMA.FTZ R7, R8, R7, R8 ;  /* 0x0000000708077223 */ /* 0x000fc80000010008 */
[----:B------:R-:W-:Y:S01]  /*12a0*/  FFMA.FTZ R6, R6, 0.69314718246459960938, R7 ;  /* 0x3f31721806067823 */ /* 0x000fe20000010007 */
[----:B------:R-:W-:Y:S05]  /*12b0*/  @!P0 BRA `(.L_x_822) ;  /* 0x0000005000008947 */ /* 0x000fea0003800000 */
[C---:B-1----:R-:W-:Y:S02]  /*12c0*/  ISETP.GE.AND P0, PT, R5.reuse, -0x407fffff, PT ;  /* 0xbf8000010500780c */ /* 0x042fe40003f06270 */
[----:B------:R-:W-:-:S11]  /*12d0*/  FSETP.NEU.FTZ.AND P1, PT, R5, RZ, PT ;  /* 0x000000ff0500720b */ /* 0x000fd60003f3d000 */
[----:B------:R-:W-:-:S05]  /*12e0*/  @P0 MOV R8, 0x7f800000 ;  /* 0x7f80000000080802 */ /* 0x000fca0000000f00 */
[----:B------:R-:W-:-:S05]  /*12f0*/  @P0 FFMA.FTZ R6, R5, R8, +INF ;  /* 0x7f80000005060423 */ /* 0x000fca0000010008 */
[----:B------:R-:W-:Y:S02]  /*1300*/  FSEL R6, R6, -RZ, P1 ;  /* 0x800000ff06067208 */ /* 0x000fe40000800000 */
.L_x_822:
[----:B-1----:R-:W-:Y:S05]  /*1310*/  BSYNC B1 ;  /* 0x0000000000017941 */ /* 0x002fea0003800000 */
.L_x_821:
[----:B------:R-:W0:Y:S01]  /*1320*/  MUFU.TANH R6, R6 ;  /* 0x0000000600067308 */ /* 0x000e220000002400 */
[----:B------:R-:W-:Y:S01]  /*1330*/  FMUL.FTZ R9, R4, R9 ;  /* 0x0000000904097220 */ /* 0x000fe20000410000 */
[----:B-----5:R-:W-:Y:S02]  /*1340*/  PRMT R2, RZ, 0x5410, R2 ;  /* 0x00005410ff027816 */ /* 0x020fe40000000002 */
[----:B------:R-:W-:Y:S02]  /*1350*/  IADD3 R4, P0, R0, c[0x0][0x3c8], RZ ;  /* 0x0000f20000047a10 */ /* 0x000fe40007f1e0ff */
[----:B------:R-:W-:Y:S01]  /*1360*/  IADD3 R3, R3, 0x80, RZ ;  /* 0x0000008003037810 */ /* 0x000fe20007ffe0ff */
[----:B0-----:R-:W-:-:S04]  /*1370*/  FFMA.FTZ R5, -R6, R6, 1 ;  /* 0x3f80000006057423 */ /* 0x001fc80000010106 */
[----:B------:R-:W-:-:S04]  /*1380*/  FFMA.FTZ R5, R5, R9, R6 ;  /* 0x0000000905057223 */ /* 0x000fc80000010006 */
[----:B------:R-:W-:-:S05]  /*1390*/  FMUL.FTZ R5, R2, R5 ;  /* 0x0000000502057220 */ /* 0x000fca0000410000 */
[----:B------:R-:W-:Y:S02]  /*13a0*/  F2FP.BF16.PACK_AB R0, RZ, R5 ;  /* 0x00000005ff00723e */ /* 0x000fe400000010ff */
[----:B------:R-:W-:-:S05]  /*13b0*/  IADD3.X R5, RZ, c[0x0][0x3cc], RZ, P0, !PT ;  /* 0x0000f300ff057a10 */ /* 0x000fca00007fe4ff */
[----:B------:R0:W-:Y:S02]  /*13c0*/  STG.E.U16 [R4.64], R0 ;  /* 0x0000000004007986 */ /* 0x0001e4000c101504 */
.L_x_819:
[----:B------:R-:W-:Y:S05]  /*13d0*/  BSYNC B0 ;  /* 0x0000000000007941 */ /* 0x000fea0003800000 */
.L_x_818:
[----:B------:R-:W-:Y:S01]  /*13e0*/  ISETP.GE.AND P0, PT, R3, c[0x0][0x160], PT ;  /* 0x0000580003007a0c */ /* 0x000fe20003f06270 */
[----:B------:R-:W-:-:S12]  /*13f0*/  BSSY B0, `(.L_x_823) ;  /* 0x000026c000007945 */ /* 0x000fd80003800000 */
[----:B------:R-:W-:Y:S05]  /*1400*/  @P0 BRA `(.L_x_824) ;  /* 0x000026a000000947 */ /* 0x000fea0003800000 */
[----:B------:R-:W-:Y:S01]  /*1410*/  ISETP.NE.AND P0, PT, RZ, c[0x0][0x168], PT ;  /* 0x00005a00ff007a0c */ /* 0x000fe20003f05270 */
[----:B0-----:R-:W-:Y:S01]  /*1420*/  HFMA2.MMA R4, -RZ, RZ, 0, 0 ;  /* 0x00000000ff047435 */ /* 0x001fe200000001ff */
[----:B------:R-:W-:Y:S01]  /*1430*/  MOV R2, RZ ;  /* 0x000000ff00027202 */ /* 0x000fe20000000f00 */
[----:B------:R-:W-:-:S10]  /*1440*/  HFMA2.MMA R0, -RZ, RZ, 0, 0 ;  /* 0x00000000ff007435 */ /* 0x000fd400000001ff */
[----:B------:R-:W-:Y:S05]  /*1450*/  @!P0 BRA `(.L_x_825) ;  /* 0x00000f8000008947 */ /* 0x000fea0003800000 */
[----:B------:R-:W-:Y:S02]  /*1460*/  MOV R2, RZ ;  /* 0x000000ff00027202 */ /* 0x000fe40000000f00 */
[----:B------:R-:W-:-:S03]  /*1470*/  MOV R5, c[0x0][0x168] ;  /* 0x00005a0000057a02 */ /* 0x000fc60000000f00 */
[----:B------:R-:W-:Y:S01]  /*1480*/  IMAD.HI.U32 R6, R3, c[0x0][0x170], R2 ;  /* 0x00005c0003067a27 */ /* 0x000fe200078e0002 */
[----:B------:R-:W-:-:S04]  /*1490*/  ISETP.NE.AND P0, PT, R5, 0x1, PT ;  /* 0x000000010500780c */ /* 0x000fc80003f05270 */
        /* <DEDUP_REMOVED lines=244> */
.L_x_825:
        /* <DEDUP_REMOVED lines=43> */
.L_x_827:
[----:B-1----:R-:W-:Y:S05]  /*2690*/  BSYNC B1 ;  /* 0x0000000000017941 */ /* 0x002fea0003800000 */
.L_x_826:
        /* <DEDUP_REMOVED lines=9> */
[----:B------:R-:W-:Y:S02]  /*2730*/  IADD3.X R5, RZ, c[0x0][0x3cc], RZ, P0, !PT ;  /* 0x0000f300ff057a10 */ /* 0x000fe400007fe4ff */
[----:B------:R-:W-:-:S03]  /*2740*/  ISETP.GE.AND P0, PT, R3, c[0x0][0x160], PT ;  /* 0x0000580003007a0c */ /* 0x000fc60003f06270 */
[----:B------:R0:W-:Y:S10]  /*2750*/  STG.E.U16 [R4.64], R0 ;  /* 0x0000000004007986 */ /* 0x0001f4000c101504 */
        /* <DEDUP_REMOVED lines=254> */
.L_x_828:
        /* <DEDUP_REMOVED lines=43> */
.L_x_830:
[----:B-1----:R-:W-:Y:S05]  /*39f0*/  BSYNC B1 ;  /* 0x0000000000017941 */ /* 0x002fea0003800000 */
.L_x_829:
        /* <DEDUP_REMOVED lines=11> */
.L_x_824:
[----:B------:R-:W-:Y:S05]  /*3ab0*/  BSYNC B0 ;  /* 0x0000000000007941 */ /* 0x000fea0003800000 */
.L_x_823:
[----:B------:R-:W-:-:S13]  /*3ac0*/  ISETP.GE.AND P0, PT, R3, c[0x0][0x160], PT ;  /* 0x0000580003007a0c */ /* 0x000fda0003f06270 */
[----:B------:R-:W-:Y:S05]  /*3ad0*/  @P0 EXIT ;  /* 0x000000000000094d */ /* 0x000fea0003800000 */
        /* <DEDUP_REMOVED lines=253> */
.L_x_831:
[----:B------:R-:W-:-:S04]  /*4ab0*/  IADD3 R6, P0, R4, c[0x0][0x3d8], RZ ;  /* 0x0000f60004067a10 */ /* 0x000fc80007f1e0ff */
[----:B------:R-:W-:-:S05]  /*4ac0*/  IADD3.X R7, RZ, c[0x0][0x3dc], RZ, P0, !PT ;  /* 0x0000f700ff077a10 */ /* 0x000fca00007fe4ff */
[----:B------:R-:W2:Y:S01]  /*4ad0*/  LDG.E.U16 R6, [R6.64] ;  /* 0x0000000406067981 */ /* 0x000ea2000c1e1500 */
[----:B------:R-:W-:-:S04]  /*4ae0*/  IADD3 R2, P0, R2, c[0x0][0x3d0], RZ ;  /* 0x0000f40002027a10 */ /* 0x000fc80007f1e0ff */
[----:B------:R-:W-:-:S05]  /*4af0*/  IADD3.X R3, RZ, c[0x0][0x3d4], RZ, P0, !PT ;  /* 0x0000f500ff037a10 */ /* 0x000fca00007fe4ff */
[----:B------:R2:W5:Y:S01]  /*4b00*/  LDG.E.U16 R2, [R2.64] ;  /* 0x0000000402027981 */ /* 0x000562000c1e1500 */
[----:B------:R-:W-:Y:S01]  /*4b10*/  MOV R8, 0x3e800000 ;  /* 0x3e80000000087802 */ /* 0x000fe20000000f00 */
[----:B------:R-:W-:Y:S01]  /*4b20*/  BSSY B0, `(.L_x_832) ;  /* 0x0000024000007945 */ /* 0x000fe20003800000 */
[----:B------:R-:W-:Y:S02]  /*4b30*/  MOV R9, 0x3d39bf78 ;  /* 0x3d39bf7800097802 */ /* 0x000fe40000000f00 */
[----:B--2---:R-:W-:-:S05]  /*4b40*/  PRMT R3, RZ, 0x5410, R6 ;  /* 0x00005410ff037816 */ /* 0x004fca0000000006 */
[----:B------:R-:W-:-:S06]  /*4b50*/  FMUL.FTZ R4, R3, 1.4426950216293334961 ;  /* 0x3fb8aa3b03047820 */ /* 0x000fcc0000410000 */
[----:B------:R-:W0:Y:S02]  /*4b60*/  MUFU.EX2 R4, R4 ;  /* 0x0000000400047308 */ /* 0x000e240000000800 */
[C---:B0-----:R-:W-:Y:S01]  /*4b70*/  FADD.FTZ.RZ R5, R4.reuse, 1 ;  /* 0x3f80000004057421 */ /* 0x041fe2000001c000 */
[----:B------:R-:W-:-:S04]  /*4b80*/  ISETP.GE.U32.AND P0, PT, R4, 0x7f800000, PT ;  /* 0x7f8000000400780c */ /* 0x000fc80003f06070 */
[----:B------:R-:W-:-:S04]  /*4b90*/  IADD3 R5, R5, -0x3f400000, RZ ;  /* 0xc0c0000005057810 */ /* 0x000fc80007ffe0ff */
[----:B------:R-:W-:-:S04]  /*4ba0*/  LOP3.LUT R5, R5, 0xff800000, RZ, 0xc0, !PT ;  /* 0xff80000005057812 */ /* 0x000fc800078ec0ff */
[----:B------:R-:W-:Y:S02]  /*4bb0*/  IADD3 R7, -R5, 0x40800000, RZ ;  /* 0x4080000005077810 */ /* 0x000fe40007ffe1ff */
[----:B------:R-:W-:Y:S02]  /*4bc0*/  IADD3 R6, R4, -R5, RZ ;  /* 0x8000000504067210 */ /* 0x000fe40007ffe0ff */
[----:B------:R-:W-:Y:S01]  /*4bd0*/  I2F R5, R5 ;  /* 0x0000000500057306 */ /* 0x000fe20000201400 */
        /* <DEDUP_REMOVED lines=21> */
[----:B------:R-:W-:-:S05]  /*4d30*/  @P0 MOV R5, 0x7f800000 ;  /* 0x7f80000000050802 */ /* 0x000fca0000000f00 */
[----:B------:R-:W-:-:S05]  /*4d40*/  @P0 FFMA.FTZ R6, R4, R5, +INF ;  /* 0x7f80000004060423 */ /* 0x000fca0000010005 */
[----:B------:R-:W-:Y:S02]  /*4d50*/  FSEL R6, R6, -RZ, P1 ;  /* 0x800000ff06067208 */ /* 0x000fe40000800000 */
.L_x_833:
[----:B01----:R-:W-:Y:S05]  /*4d60*/  BSYNC B0 ;  /* 0x0000000000007941 */ /* 0x003fea0003800000 */
.L_x_832:
[----:B------:R-:W0:Y:S01]  /*4d70*/  MUFU.TANH R6, R6 ;  /* 0x0000000600067308 */ /* 0x000e220000002400 */
[----:B------:R-:W-:Y:S01]  /*4d80*/  FMUL.FTZ R10, R3, R10 ;  /* 0x0000000a030a7220 */ /* 0x000fe20000410000 */
[----:B-----5:R-:W-:Y:S01]  /*4d90*/  PRMT R2, RZ, 0x5410, R2 ;  /* 0x00005410ff027816 */ /* 0x020fe20000000002 */
[----:B0-----:R-:W-:-:S04]  /*4da0*/  FFMA.FTZ R3, -R6, R6, 1 ;  /* 0x3f80000006037423 */ /* 0x001fc80000010106 */
[----:B------:R-:W-:-:S04]  /*4db0*/  FFMA.FTZ R3, R3, R10, R6 ;  /* 0x0000000a03037223 */ /* 0x000fc80000010006 */
[----:B------:R-:W-:Y:S01]  /*4dc0*/  FMUL.FTZ R3, R2, R3 ;  /* 0x0000000302037220 */ /* 0x000fe20000410000 */
[----:B------:R-:W-:-:S04]  /*4dd0*/  IADD3 R2, P0, R0, c[0x0][0x3c8], RZ ;  /* 0x0000f20000027a10 */ /* 0x000fc80007f1e0ff */
[----:B------:R-:W-:Y:S02]  /*4de0*/  F2FP.BF16.PACK_AB R0, RZ, R3 ;  /* 0x00000003ff00723e */ /* 0x000fe400000010ff */
[----:B------:R-:W-:-:S05]  /*4df0*/  IADD3.X R3, RZ, c[0x0][0x3cc], RZ, P0, !PT ;  /* 0x0000f300ff037a10 */ /* 0x000fca00007fe4ff */
[----:B------:R-:W-:Y:S01]  /*4e00*/  STG.E.U16 [R2.64], R0 ;  /* 0x0000000002007986 */ /* 0x000fe2000c101504 */
[----:B------:R-:W-:Y:S05]  /*4e10*/  EXIT ;  /* 0x000000000000794d */ /* 0x000fea0003800000 */
.L_x_834:
        /* <DEDUP_REMOVED lines=14> */
.L_x_7612:


//--------------------- .text._ZN2at6native27unrolled_elementwise_kernelIZZZNS0_61_GLOBAL__N__b29612f4_23_ActivationMishKernel_cu_9e10b42f_310820mish_backward_kernelERNS_14TensorIteratorEENKUlvE_clEvENKUlvE2_clEvEUlN3c108BFloat16ES8_E_St5arrayIPcLm3EELi4E23TrivialOffsetCalculatorILi2EjESD_ILi1EjENS0_6memory15LoadWithoutCastENSG_16StoreWithoutCastEEEviT_T0_T2_T3_T4_T5_ --------------------------
	.section	.text._ZN2at6native27unrolled_elementwise_kernelIZZZNS0_61_GLOBAL__N__b29612f4_23_ActivationMishKernel_cu_9e10b42f_310820mish_backward_kernelERNS_14TensorIteratorEENKUlvE_clEvENKUlvE2_clEvEUlN3c108BFloat16ES8_E_St5arrayIPcLm3EELi4E23TrivialOffsetCalculatorILi2EjESD_ILi1EjENS0_6memory15LoadWithoutCastENSG_16StoreWithoutCastEEEviT_T0_T2_T3_T4_T5_,"ax",@progbits
	.sectioninfo	@"SHI_REGISTERS=26"
	.align	128
        .global         _ZN2at6native27unrolled_elementwise_kernelIZZZNS0_61_GLOBAL__N__b29612f4_23_ActivationMishKernel_cu_9e10b42f_310820mish_backward_kernelERNS_14TensorIteratorEENKUlvE_clEvENKUlvE2_clEvEUlN3c108BFloat16ES8_E_St5arrayIPcLm3EELi4E23TrivialOffsetCalculatorILi2EjESD_ILi1EjENS0_6memory15LoadWithoutCastENSG_16StoreWithoutCastEEEviT_T0_T2_T3_T4_T5_
        .type           _ZN2at6native27unrolled_elementwise_kernelIZZZNS0_61_GLOBAL__N__b29612f4_23_ActivationMishKernel_cu_9e10b42f_310820mish_backward_kernelERNS_14TensorIteratorEENKUlvE_clEvENKUlvE2_clEvEUlN3c108BFloat16ES8_E_St5arrayIPcLm3EELi4E23TrivialOffsetCalculatorILi2EjESD_ILi1EjENS0_6memory15LoadWithoutCastENSG_16StoreWithoutCastEEEviT_T0_T2_T3_T4_T5_,@function
        .size           _ZN2at6native27unrolled_elementwise_kernelIZZZNS0_61_GLOBAL__N__b29612f4_23_ActivationMishKernel_cu_9e10b42f_310820mish_backward_kernelERNS_14TensorIteratorEENKUlvE_clEvENKUlvE2_clEvEUlN3c108BFloat16ES8_E_St5arrayIPcLm3EELi4E23TrivialOffsetCalculatorILi2EjESD_ILi1EjENS0_6memory15LoadWithoutCastENSG_16StoreWithoutCastEEEviT_T0_T2_T3_T4_T5_,(.L_x_7613 - _ZN2at6native27unrolled_elementwise_kernelIZZZNS0_61_GLOBAL__N__b29612f4_23_ActivationMishKernel_cu_9e10b42f_310820mish_backward_kernelERNS_14TensorIteratorEENKUlvE_clEvENKUlvE2_clEvEUlN3c108BFloat16ES8_E_St5arrayIPcLm3EELi4E23TrivialOffsetCalculatorILi2EjESD_ILi1EjENS0_6memory15LoadWithoutCastENSG_16StoreWithoutCastEEEviT_T0_T2_T3_T4_T5_)
        .other          _ZN2at6native27unrolled_elementwise_kernelIZZZNS0_61_GLOBAL__N__b29612f4_23_ActivationMishKernel_cu_9e10b42f_310820mish_backward_kernelERNS_14TensorIteratorEENKUlvE_clEvENKUlvE2_clEvEUlN3c108BFloat16ES8_E_St5arrayIPcLm3EELi4E23TrivialOffsetCalculatorILi2EjESD_ILi1EjENS0_6memory15LoadWithoutCastENSG_16StoreWithoutCastEEEviT_T0_T2_T3_T4_T5_,@"STO_CUDA_ENTRY STV_DEFAULT"
_ZN2at6native27unrolled_elementwise_kernelIZZZNS0_61_GLOBAL__N__b29612f4_23_ActivationMishKernel_cu_9e10b42f_310820mish_backward_kernelERNS_14TensorIteratorEENKUlvE_clEvENKUlvE2_clEvEUlN3c108BFloat16ES8_E_St5arrayIPcLm3EELi4E23TrivialOffsetCalculatorILi2EjESD_ILi1EjENS0_6memory15LoadWithoutCastENSG_16StoreWithoutCastEEEviT_T0_T2_T3_T4_T5_:
.text._ZN2at6native27unrolled_elementwise_kernelIZZZNS0_61_GLOBAL__N__b29612f4_23_ActivationMishKernel_cu_9e10b42f_310820mish_backward_kernelERNS_14TensorIteratorEENKUlvE_clEvENKUlvE2_clEvEUlN3c108BFloat16ES8_E_St5arrayIPcLm3EELi4E23TrivialOffsetCalculatorILi2EjESD_ILi1EjENS0_6memory15LoadWithoutCastENSG_16StoreWithoutCastEEEviT_T0_T2_T3_T4_T5_:
[----:B------:R-:W-:Y:S02]  /*0000*/  MOV R1, c[0x0][0x28] ;  /* 0x00000a0000017a02 */ /* 0x000fe40000000f00 */
[----:B------:R-:W0:Y:S01]  /*0010*/  S2R R15, SR_CTAID.X ;  /* 0x00000000000f7919 */ /* 0x000e220000002500 */
[----:B------:R-:W-:Y:S01]  /*0020*/  MOV R14, 0xfffffe00 ;  /* 0xfffffe00000e7802 */ /* 0x000fe20000000f00 */
[----:B------:R-:W-:Y:S01]  /*0030*/  ULDC.64 UR4, c[0x0][0x118] ;  /* 0x0000460000047ab9 */ /* 0x000fe20000000a00 */
[----:B------:R-:W-:Y:S01]  /*0040*/  PRMT R19, RZ, 0x7610, R19 ;  /* 0x00007610ff137816 */ /* 0x000fe20000000013 */
[----:B------:R-:W1:Y:S01]  /*0050*/  S2R R16, SR_TID.X ;  /* 0x0000000000107919 */ /* 0x000e620000002100 */
[----:B------:R-:W-:Y:S02]  /*0060*/  PRMT R20, RZ, 0x7610, R20 ;  /* 0x00007610ff147816 */ /* 0x000fe40000000014 */
[----:B------:R-:W-:Y:S01]  /*0070*/  PRMT R17, RZ, 0x7610, R17 ;  /* 0x00007610ff117816 */ /* 0x000fe20000000011 */
[----:B0-----:R-:W-:Y:S01]  /*0080*/  IMAD R14, R15, R14, c[0x0][0x160] ;  /* 0x000058000f0e7624 */ /* 0x001fe200078e020e */
[----:B-1----:R-:W-:-:S04]  /*0090*/  MOV R0, R16 ;  /* 0x0000001000007202 */ /* 0x002fc80000000f00 */
[----:B------:R-:W-:-:S13]  /*00a0*/  ISETP.GE.AND P2, PT, R16, R14, PT ;  /* 0x0000000e1000720c */ /* 0x000fda0003f46270 */
[----:B------:R-:W-:Y:S02]  /*00b0*/  @!P2 LEA R4, R15, R0, 0x9 ;  /* 0x000000000f04a211 */ /* 0x000fe400078e48ff */
[----:B------:R-:W-:Y:S02]  /*00c0*/  @!P2 IADD3 R0, R0, 0x80, RZ ;  /* 0x000000800000a810 */ /* 0x000fe40007ffe0ff */
[----:B------:R-:W-:Y:S02]  /*00d0*/  @!P2 MOV R5, 0x2 ;  /* 0x000000020005a802 */ /* 0x000fe40000000f00 */
[----:B------:R-:W-:-:S03]  /*00e0*/  ISETP.GE.AND P0, PT, R0, R14, PT ;  /* 0x0000000e0000720c */ /* 0x000fc60003f06270 */
[----:B------:R-:W-:-:S04]  /*00f0*/  @!P2 IMAD.WIDE.U32 R2, R4, R5, c[0x0][0x170] ;  /* 0x00005c000402a625 */ /* 0x000fc800078e0005 */
[----:B------:R-:W-:Y:S01]  /*0100*/  @!P2 IMAD.WIDE.U32 R4, R4, R5, c[0x0][0x178] ;  /* 0x00005e000404a625 */ /* 0x000fe200078e0005 */
[----:B------:R0:W5:Y:S01]  /*0110*/  @!P2 LDG.E.U16 R19, [R2.64] ;  /* 0x000000040213a981 */ /* 0x000162000c1e1500 */
[----:B------:R-:W-:-:S03]  /*0120*/  PRMT R21, RZ, 0x7610, R21 ;  /* 0x00007610ff157816 */ /* 0x000fc60000000015 */
[----:B------:R1:W5:Y:S01]  /*0130*/  @!P2 LDG.E.U16 R20, [R4.64] ;  /* 0x000000040414a981 */ /* 0x000362000c1e1500 */
[----:B------:R-:W-:Y:S02]  /*0140*/  @!P0 LEA R7, R15, R0, 0x9 ;  /* 0x000000000f078211 */ /* 0x000fe400078e48ff */
[----:B------:R-:W-:Y:S02]  /*0150*/  @!P0 IADD3 R0, R0, 0x80, RZ ;  /* 0x0000008000008810 */ /* 0x000fe40007ffe0ff */
[----:B------:R-:W-:Y:S02]  /*0160*/  @!P0 MOV R22, 0x2 ;  /* 0x0000000200168802 */ /* 0x000fe40000000f00 */
[----:B------:R-:W-:-:S03]  /*0170*/  ISETP.GE.AND P3, PT, R0, R14, PT ;  /* 0x0000000e0000720c */ /* 0x000fc60003f66270 */
[CC--:B------:R-:W-:Y:S01]  /*0180*/  @!P0 IMAD.WIDE.U32 R8, R7.reuse, R22.reuse, c[0x0][0x170] ;  /* 0x00005c0007088625 */ /* 0x0c0fe200078e0016 */
[----:B------:R-:W-:Y:S02]  /*0190*/  PRMT R13, RZ, 0x7610, R13 ;  /* 0x00007610ff0d7816 */ /* 0x000fe4000000000d */
[----:B------:R-:W-:Y:S01]  /*01a0*/  PRMT R18, RZ, 0x7610, R18 ;  /* 0x00007610ff127816 */ /* 0x000fe20000000012 */
[----:B0-----:R-:W-:Y:S01]  /*01b0*/  @!P0 IMAD.WIDE.U32 R2, R7, R22, c[0x0][0x178] ;  /* 0x00005e0007028625 */ /* 0x001fe200078e0016 */
[----:B------:R0:W5:Y:S01]  /*01c0*/  @!P0 LDG.E.U16 R17, [R8.64] ;  /* 0x0000000408118981 */ /* 0x000162000c1e1500 */
[----:B------:R-:W-:-:S03]  /*01d0*/  PRMT R12, RZ, 0x7610, R12 ;  /* 0x00007610ff0c7816 */ /* 0x000fc6000000000c */
[----:B------:R2:W5:Y:S01]  /*01e0*/  @!P0 LDG.E.U16 R21, [R2.64] ;  /* 0x0000000402158981 */ /* 0x000562000c1e1500 */
[----:B------:R-:W-:Y:S02]  /*01f0*/  @!P3 LEA R6, R15, R0, 0x9 ;  /* 0x000000000f06b211 */ /* 0x000fe400078e48ff */
[----:B------:R-:W-:-:S04]  /*0200*/  @!P3 IADD3 R0, R0, 0x80, RZ ;  /* 0x000000800000b810 */ /* 0x000fc80007ffe0ff */
[----:B------:R-:W-:Y:S02]  /*0210*/  ISETP.GE.AND P1, PT, R0, R14, PT ;  /* 0x0000000e0000720c */ /* 0x000fe40003f26270 */
[----:B------:R-:W-:-:S05]  /*0220*/  @!P3 MOV R11, 0x2 ;  /* 0x00000002000bb802 */ /* 0x000fca0000000f00 */
[----:B-1----:R-:W-:-:S06]  /*0230*/  @!P3 IMAD.WIDE.U32 R4, R6, R11, c[0x0][0x170] ;  /* 0x00005c000604b625 */ /* 0x002fcc00078e000b */
[----:B------:R-:W-:Y:S02]  /*0240*/  @!P1 LEA R10, R15, R0, 0x9 ;  /* 0x000000000f0a9211 */ /* 0x000fe400078e48ff */
[----:B------:R-:W-:Y:S01]  /*0250*/  @!P1 MOV R23, 0x2 ;  /* 0x0000000200179802 */ /* 0x000fe20000000f00 */
[----:B------:R-:W-:Y:S01]  /*0260*/  @!P3 IMAD.WIDE.U32 R6, R6, R11, c[0x0][0x178] ;  /* 0x00005e000606b625 */ /* 0x000fe200078e000b */
[----:B------:R-:W-:Y:S01]  /*0270*/  PRMT R0, RZ, 0x7610, R0 ;  /* 0x00007610ff007816 */ /* 0x000fe20000000000 */
[----:B------:R2:W5:Y:S02]  /*0280*/  @!P3 LDG.E.U16 R13, [R4.64] ;  /* 0x00000004040db981 */ /* 0x000564000c1e1500 */
[CC--:B0-----:R-:W-:Y:S02]  /*0290*/  @!P1 IMAD.WIDE.U32 R8, R10.reuse, R23.reuse, c[0x0][0x170] ;  /* 0x00005c000a089625 */ /* 0x0c1fe400078e0017 */
[----:B------:R2:W5:Y:S02]  /*02a0*/  @!P3 LDG.E.U16 R18, [R6.64] ;  /* 0x000000040612b981 */ /* 0x000564000c1e1500 */
[----:B------:R-:W-:-:S02]  /*02b0*/  @!P1 IMAD.WIDE.U32 R10, R10, R23, c[0x0][0x178] ;  /* 0x00005e000a0a9625 */ /* 0x000fc400078e0017 */
[----:B------:R2:W5:Y:S04]  /*02c0*/  @!P1 LDG.E.U16 R12, [R8.64] ;  /* 0x00000004080c9981 */ /* 0x000568000c1e1500 */
[----:B------:R2:W5:Y:S01]  /*02d0*/  @!P1 LDG.E.U16 R0, [R10.64] ;  /* 0x000000040a009981 */ /* 0x000562000c1e1500 */
[----:B------:R-:W-:Y:S01]  /*02e0*/  BSSY B0, `(.L_x_835) ;  /* 0x000002f000007945 */ /* 0x000fe20003800000 */
[----:B------:R-:W-:Y:S05]  /*02f0*/  @P2 BRA `(.L_x_836) ;  /* 0x000002d000002947 */ /* 0x000fea0003800000 */
[----:B-----5:R-:W-:Y:S01]  /*0300*/  PRMT R20, RZ, 0x5410, R20 ;  /* 0x00005410ff147816 */ /* 0x020fe20000000014 */
[----:B--2---:R-:W-:Y:S01]  /*0310*/  HFMA2.MMA R6, -RZ, RZ, 1.625, 0 ;  /* 0x3e800000ff067435 */ /* 0x004fe200000001ff */
[----:B------:R-:W-:Y:S01]  /*0320*/  MOV R7, 0x3d39bf78 ;  /* 0x3d39bf7800077802 */ /* 0x000fe20000000f00 */
[----:B------:R-:W-:Y:S02]  /*0330*/  BSSY B1, `(.L_x_837) ;  /* 0x0000022000017945 */ /* 0x000fe40003800000 */
        /* <DEDUP_REMOVED lines=30> */
[----:B------:R-:W-:-:S05]  /*0520*/  @P0 MOV R3, 0x7f800000 ;  /* 0x7f80000000030802 */ /* 0x000fca0000000f00 */
[----:B------:R-:W-:-:S05]  /*0530*/  @P0 FFMA.FTZ R4, R2, R3, +INF ;  /* 0x7f80000002040423 */ /* 0x000fca0000010003 */
[----:B------:R-:W-:Y:S02]  /*0540*/  FSEL R4, R4, -RZ, P1 ;  /* 0x800000ff04047208 */ /* 0x000fe40000800000 */
.L_x_838:
[----:B0-----:R-:W-:Y:S05]  /*0550*/  BSYNC B1 ;  /* 0x0000000000017941 */ /* 0x001fea0003800000 */
.L_x_837:
[----:B------:R-:W0:Y:S01]  /*0560*/  MUFU.TANH R4, R4 ;  /* 0x0000000400047308 */ /* 0x000e220000002400 */
[----:B------:R-:W-:Y:S01]  /*0570*/  FMUL.FTZ R7, R20, R7 ;  /* 0x0000000714077220 */ /* 0x000fe20000410000 */
[----:B------:R-:W-:Y:S01]  /*0580*/  PRMT R2, RZ, 0x5410, R19 ;  /* 0x00005410ff027816 */ /* 0x000fe20000000013 */
[----:B0-----:R-:W-:-:S04]  /*0590*/  FFMA.FTZ R3, -R4, R4, 1 ;  /* 0x3f80000004037423 */ /* 0x001fc80000010104 */
[----:B------:R-:W-:-:S04]  /*05a0*/  FFMA.FTZ R3, R3, R7, R4 ;  /* 0x0000000703037223 */ /* 0x000fc80000010004 */
[----:B------:R-:W-:-:S05]  /*05b0*/  FMUL.FTZ R2, R2, R3 ;  /* 0x0000000302027220 */ /* 0x000fca0000410000 */
[----:B------:R-:W-:Y:S02]  /*05c0*/  F2FP.BF16.PACK_AB R2, RZ, R2 ;  /* 0x00000002ff02723e */ /* 0x000fe400000010ff */
.L_x_836:
[----:B------:R-:W-:Y:S05]  /*05d0*/  BSYNC B0 ;  /* 0x0000000000007941 */ /* 0x000fea0003800000 */
.L_x_835:
[----:B--2---:R-:W-:Y:S01]  /*05e0*/  IADD3 R3, R16, 0x80, RZ ;  /* 0x0000008010037810 */ /* 0x004fe20007ffe0ff */
[----:B------:R-:W-:Y:S03]  /*05f0*/  BSSY B0, `(.L_x_839) ;  /* 0x0000030000007945 */ /* 0x000fe60003800000 */
[----:B------:R-:W-:-:S13]  /*0600*/  ISETP.GE.AND P0, PT, R3, R14, PT ;  /* 0x0000000e0300720c */ /* 0x000fda0003f06270 */
[----:B------:R-:W-:Y:S05]  /*0610*/  @P0 BRA `(.L_x_840) ;  /* 0x000002d000000947 */ /* 0x000fea0003800000 */
[----:B-----5:R-:W-:Y:S01]  /*0620*/  PRMT R21, RZ, 0x5410, R21 ;  /* 0x00005410ff157816 */ /* 0x020fe20000000015 */
[----:B------:R-:W-:Y:S01]  /*0630*/  HFMA2.MMA R9, -RZ, RZ, 1.625, 0 ;  /* 0x3e800000ff097435 */ /* 0x000fe200000001ff */
        /* <DEDUP_REMOVED lines=11> */
[----:B------:R-:W-:-:S04]  /*06f0*/  FFMA.FTZ R6, R6, R9, -1 ;  /* 0xbf80000006067423 */ /* 0x000fc80000010009 */
[----:B------:R-:W-:-:S04]  /*0700*/  FADD.FTZ R5, R5, R6 ;  /* 0x0000000605057221 */ /* 0x000fc80000010000 */
[----:B------:R-:W-:Y:S02]  /*0710*/  FFMA.FTZ R6, R5, -R8, 0.10546888411045074463 ;  /* 0x3dd8001205067423 */ /* 0x000fe40000010808 */
[----:B------:R-:W-:Y:S02]  /*0720*/  FMUL.FTZ R8, R21, -1.4426950216293334961 ;  /* 0xbfb8aa3b15087820 */ /* 0x000fe40000410000 */
[----:B------:R-:W-:-:S04]  /*0730*/  FFMA.FTZ R6, R5, R6, -0.13229703903198242188 ;  /* 0xbe0778e005067423 */ /* 0x000fc80000010006 */
[C---:B------:R-:W-:Y:S01]  /*0740*/  FFMA.FTZ R6, R5.reuse, R6, 0.14491446316242218018 ;  /* 0x3e14647505067423 */ /* 0x040fe20000010006 */
[----:B------:R-:W0:Y:S03]  /*0750*/  MUFU.EX2 R8, R8 ;  /* 0x0000000800087308 */ /* 0x000e260000000800 */
[----:B------:R-:W-:-:S04]  /*0760*/  FFMA.FTZ R6, R5, R6, -0.16641564667224884033 ;  /* 0xbe2a68dd05067423 */ /* 0x000fc80000010006 */
[----:B------:R-:W-:-:S04]  /*0770*/  FFMA.FTZ R6, R5, R6, 0.19988867640495300293 ;  /* 0x3e4caf9e05067423 */ /* 0x000fc80000010006 */
[----:B------:R-:W-:-:S04]  /*0780*/  FFMA.FTZ R6, R5, R6, -0.25000196695327758789 ;  /* 0xbe80004205067423 */ /* 0x000fc80000010006 */
[C---:B------:R-:W-:Y:S02]  /*0790*/  FFMA.FTZ R6, R5.reuse, R6, 0.33333510160446166992 ;  /* 0x3eaaaae605067423 */ /* 0x040fe40000010006 */
[----:B0-----:R-:W-:Y:S02]  /*07a0*/  FADD.FTZ R9, R8, 1 ;  /* 0x3f80000008097421 */ /* 0x001fe40000010000 */
[C---:B------:R-:W-:Y:S02]  /*07b0*/  FFMA.FTZ R6, R5.reuse, R6, -0.5 ;  /* 0xbf00000005067423 */ /* 0x040fe40000010006 */
[----:B------:R0:W1:Y:S02]  /*07c0*/  MUFU.RCP R10, R9 ;  /* 0x00000009000a7308 */ /* 0x0000640000001000 */
        /* <DEDUP_REMOVED lines=10> */
.L_x_842:
[----:B0-----:R-:W-:Y:S05]  /*0870*/  BSYNC B1 ;  /* 0x0000000000017941 */ /* 0x001fea0003800000 */
.L_x_841:
[----:B------:R-:W0:Y:S01]  /*0880*/  MUFU.TANH R5, R5 ;  /* 0x0000000500057308 */ /* 0x000e220000002400 */
[----:B-1----:R-:W-:Y:S01]  /*0890*/  FMUL.FTZ R10, R21, R10 ;  /* 0x0000000a150a7220 */ /* 0x002fe20000410000 */
[----:B------:R-:W-:Y:S01]  /*08a0*/  PRMT R17, RZ, 0x5410, R17 ;  /* 0x00005410ff117816 */ /* 0x000fe20000000011 */
[----:B0-----:R-:W-:-:S04]  /*08b0*/  FFMA.FTZ R4, -R5, R5, 1 ;  /* 0x3f80000005047423 */ /* 0x001fc80000010105 */
[----:B------:R-:W-:-:S04]  /*08c0*/  FFMA.FTZ R4, R4, R10, R5 ;  /* 0x0000000a04047223 */ /* 0x000fc80000010005 */
[----:B------:R-:W-:-:S05]  /*08d0*/  FMUL.FTZ R4, R17, R4 ;  /* 0x0000000411047220 */ /* 0x000fca0000410000 */
[----:B------:R-:W-:Y:S02]  /*08e0*/  F2FP.BF16.PACK_AB R4, RZ, R4 ;  /* 0x00000004ff04723e */ /* 0x000fe400000010ff */
.L_x_840:
[----:B------:R-:W-:Y:S05]  /*08f0*/  BSYNC B0 ;  /* 0x0000000000007941 */ /* 0x000fea0003800000 */
.L_x_839:
[----:B------:R-:W-:Y:S01]  /*0900*/  IADD3 R5, R16, 0x100, RZ ;  /* 0x0000010010057810 */ /* 0x000fe20007ffe0ff */
        /* <DEDUP_REMOVED lines=40> */
.L_x_846:
[----:B01----:R-:W-:Y:S05]  /*0b90*/  BSYNC B1 ;  /* 0x0000000000017941 */ /* 0x003fea0003800000 */
.L_x_845:
[----:B------:R-:W0:Y:S01]  /*0ba0*/  MUFU.TANH R7, R7 ;  /* 0x0000000700077308 */ /* 0x000e220000002400 */
[----:B------:R-:W-:Y:S01]  /*0bb0*/  FMUL.FTZ R11, R18, R11 ;  /* 0x0000000b120b7220 */ /* 0x000fe20000410000 */
[----:B------:R-:W-:Y:S01]  /*0bc0*/  PRMT R5, RZ, 0x5410, R13 ;  /* 0x00005410ff057816 */ /* 0x000fe2000000000d */
[----:B0-----:R-:W-:-:S04]  /*0bd0*/  FFMA.FTZ R6, -R7, R7, 1 ;  /* 0x3f80000007067423 */ /* 0x001fc80000010107 */
[----:B------:R-:W-:-:S04]  /*0be0*/  FFMA.FTZ R6, R6, R11, R7 ;  /* 0x0000000b06067223 */ /* 0x000fc80000010007 */
[----:B------:R-:W-:-:S05]  /*0bf0*/  FMUL.FTZ R5, R5, R6 ;  /* 0x0000000605057220 */ /* 0x000fca0000410000 */
[----:B------:R-:W-:Y:S02]  /*0c00*/  F2FP.BF16.PACK_AB R5, RZ, R5 ;  /* 0x00000005ff05723e */ /* 0x000fe400000010ff */
.L_x_844:
[----:B------:R-:W-:Y:S05]  /*0c10*/  BSYNC B0 ;  /* 0x0000000000007941 */ /* 0x000fea0003800000 */
.L_x_843:
        /* <DEDUP_REMOVED lines=41> */
.L_x_850:
[----:B0-----:R-:W-:Y:S05]  /*0eb0*/  BSYNC B1 ;  /* 0x0000000000017941 */ /* 0x001fea0003800000 */
.L_x_849:
[----:B------:R-:W0:Y:S01]  /*0ec0*/  MUFU.TANH R8, R8 ;  /* 0x0000000800087308 */ /* 0x000e220000002400 */
[----:B------:R-:W-:Y:S01]  /*0ed0*/  FMUL.FTZ R11, R0, R11 ;  /* 0x0000000b000b7220 */ /* 0x000fe20000410000 */
[----:B------:R-:W-:Y:S01]  /*0ee0*/  PRMT R12, RZ, 0x5410, R12 ;  /* 0x00005410ff0c7816 */ /* 0x000fe2000000000c */
[----:B0-----:R-:W-:-:S04]  /*0ef0*/  FFMA.FTZ R7, -R8, R8, 1 ;  /* 0x3f80000008077423 */ /* 0x001fc80000010108 */
[----:B------:R-:W-:-:S04]  /*0f00*/  FFMA.FTZ R7, R7, R11, R8 ;  /* 0x0000000b07077223 */ /* 0x000fc80000010008 */
[----:B------:R-:W-:-:S05]  /*0f10*/  FMUL.FTZ R7, R12, R7 ;  /* 0x000000070c077220 */ /* 0x000fca0000410000 */
[----:B------:R-:W-:Y:S02]  /*0f20*/  F2FP.BF16.PACK_AB R0, RZ, R7 ;  /* 0x00000007ff00723e */ /* 0x000fe400000010ff */
.L_x_848:
[----:B------:R-:W-:Y:S05]  /*0f30*/  BSYNC B0 ;  /* 0x0000000000007941 */ /* 0x000fea0003800000 */
.L_x_847:
[----:B------:R-:W-:Y:S01]  /*0f40*/  ISETP.GE.AND P0, PT, R16, R14, PT ;  /* 0x0000000e1000720c */ /* 0x000fe20003f06270 */
[----:B------:R-:W-:Y:S01]  /*0f50*/  BSSY B0, `(.L_x_851) ;  /* 0x0000017000007945 */ /* 0x000fe20003800000 */
[----:B------:R-:W-:Y:S11]  /*0f60*/  BSSY B1, `(.L_x_852) ;  /* 0x000000f000017945 */ /* 0x000ff60003800000 */
[----:B------:R-:W-:Y:S05]  /*0f70*/  @P0 BRA `(.L_x_853) ;  /* 0x000000d000000947 */ /* 0x000fea0003800000 */
[----:B------:R-:W-:Y:S01]  /*0f80*/  HFMA2.MMA R7, -RZ, RZ, 0, 1.1920928955078125e-07 ;  /* 0x00000002ff077435 */ /* 0x000fe200000001ff */
[----:B------:R-:W-:-:S02]  /*0f90*/  LEA R6, R15, R16, 0x9 ;  /* 0x000000100f067211 */ /* 0x000fc400078e48ff */
[----:B------:R-:W-:-:S04]  /*0fa0*/  MOV R16, R3 ;  /* 0x0000000300107202 */ /* 0x000fc80000000f00 */
[----:B------:R-:W-:-:S03]  /*0fb0*/  ISETP.GE.AND P0, PT, R16, R14, PT ;  /* 0x0000000e1000720c */ /* 0x000fc60003f06270 */
[----:B------:R-:W-:-:S05]  /*0fc0*/  IMAD.WIDE.U32 R6, R6, R7, c[0x0][0x168] ;  /* 0x00005a0006067625 */ /* 0x000fca00078e0007 */
[----:B------:R0:W-:Y:S05]  /*0fd0*/  STG.E.U16 [R6.64], R2 ;  /* 0x0000000206007986 */ /* 0x0001ea000c101504 */
[----:B------:R-:W-:Y:S01]  /*0fe0*/  @P0 BREAK B1 ;  /* 0x0000000000010942 */ /* 0x000fe20003800000 */
[----:B------:R-:W-:Y:S05]  /*0ff0*/  @P0 BRA `(.L_x_854) ;  /* 0x000000c000000947 */ /* 0x000fea0003800000 */
[----:B0-----:R-:W-:Y:S02]  /*1000*/  LEA R2, R15, R16, 0x9 ;  /* 0x000000100f027211 */ /* 0x001fe400078e48ff */
[----:B------:R-:W-:Y:S02]  /*1010*/  MOV R3, 0x2 ;  /* 0x0000000200037802 */ /* 0x000fe40000000f00 */
[----:B------:R-:W-:-:S03]  /*1020*/  IADD3 R16, R16, 0x80, RZ ;  /* 0x0000008010107810 */ /* 0x000fc60007ffe0ff */
[----:B------:R-:W-:-:S05]  /*1030*/  IMAD.WIDE.U32 R2, R2, R3, c[0x0][0x168] ;  /* 0x00005a0002027625 */ /* 0x000fca00078e0003 */
[----:B------:R0:W-:Y:S02]  /*1040*/  STG.E.U16 [R2.64], R4 ;  /* 0x0000000402007986 */ /* 0x0001e4000c101504 */
.L_x_853:
[----:B------:R-:W-:Y:S05]  /*1050*/  BSYNC B1 ;  /* 0x0000000000017941 */ /* 0x000fea0003800000 */
.L_x_852:
[----:B------:R-:W-:-:S13]  /*1060*/  ISETP.GE.AND P0, PT, R16, R14, PT ;  /* 0x0000000e1000720c */ /* 0x000fda0003f06270 */
[----:B0-----:R-:W-:Y:S02]  /*1070*/  @!P0 LEA R2, R15, R16, 0x9 ;  /* 0x000000100f028211 */ /* 0x001fe400078e48ff */
[----:B------:R-:W-:Y:S02]  /*1080*/  @!P0 MOV R3, 0x2 ;  /* 0x0000000200038802 */ /* 0x000fe40000000f00 */
[----:B------:R-:W-:-:S03]  /*1090*/  @!P0 IADD3 R16, R16, 0x80, RZ ;  /* 0x0000008010108810 */ /* 0x000fc60007ffe0ff */
[----:B------:R-:W-:-:S05]  /*10a0*/  @!P0 IMAD.WIDE.U32 R2, R2, R3, c[0x0][0x168] ;  /* 0x00005a0002028625 */ /* 0x000fca00078e0003 */
[----:B------:R0:W-:Y:S02]  /*10b0*/  @!P0 STG.E.U16 [R2.64], R5 ;  /* 0x0000000502008986 */ /* 0x0001e4000c101504 */
.L_x_854:
[----:B------:R-:W-:Y:S05]  /*10c0*/  BSYNC B0 ;  /* 0x0000000000007941 */ /* 0x000fea0003800000 */
.L_x_851:
[----:B------:R-:W-:Y:S01]  /*10d0*/  WARPSYNC 0xffffffff ;  /* 0xffffffff00007948 */ /* 0x000fe20003800000 */
[----:B------:R-:W-:-:S13]  /*10e0*/  ISETP.GE.AND P0, PT, R16, R14, PT ;  /* 0x0000000e1000720c */ /* 0x000fda0003f06270 */
[----:B------:R-:W-:Y:S05]  /*10f0*/  @P0 EXIT ;  /* 0x000000000000094d */ /* 0x000fea0003800000 */
[----:B0-----:R-:W-:Y:S01]  /*1100*/  HFMA2.MMA R3, -RZ, RZ, 0, 1.1920928955078125e-07 ;  /* 0x00000002ff037435 */ /* 0x001fe200000001ff */
[----:B------:R-:W-:-:S09]  /*1110*/  LEA R2, R15, R16, 0x9 ;  /* 0x000000100f027211 */ /* 0x000fd200078e48ff */
[----:B------:R-:W-:-:S05]  /*1120*/  IMAD.WIDE.U32 R2, R2, R3, c[0x0][0x168] ;  /* 0x00005a0002027625 */ /* 0x000fca00078e0003 */
[----:B-----5:R-:W-:Y:S01]  /*1130*/  STG.E.U16 [R2.64], R0 ;  /* 0x0000000002007986 */ /* 0x020fe2000c101504 */
[----:B------:R-:W-:Y:S05]  /*1140*/  EXIT ;  /* 0x000000000000794d */ /* 0x000fea0003800000 */
.L_x_855:
        /* <DEDUP_REMOVED lines=11> */
.L_x_7613:


//--------------------- .text._ZN2at6native29vectorized_elementwise_kernelILi2EZZZNS0_61_GLOBAL__N__b29612f4_23_ActivationMishKernel_cu_9e10b42f_310820mish_backward_kernelERNS_14TensorIteratorEENKUlvE_clEvENKUlvE2_clEvEUlN3c108BFloat16ES8_E_St5arrayIPcLm3EEEEviT0_T1_ --------------------------
	.section	.text._ZN2at6native29vectorized_elementwise_kernelILi2EZZZNS0_61_GLOBAL__N__b29612f4_23_ActivationMishKernel_cu_9e10b42f_310820mish_backward_kernelERNS_14TensorIteratorEENKUlvE_clEvENKUlvE2_clEvEUlN3c108BFloat16ES8_E_St5arrayIPcLm3EEEEviT0_T1_,"ax",@progbits
	.sectioninfo	@"SHI_REGISTERS=32"
	.align	128
        .global         _ZN2at6native29vectorized_elementwise_kernelILi2EZZZNS0_61_GLOBAL__N__b29612f4_23_ActivationMishKernel_cu_9e10b42f_310820mish_backward_kernelERNS_14TensorIteratorEENKUlvE_clEvENKUlvE2_clEvEUlN3c108BFloat16ES8_E_St5arrayIPcLm3EEEEviT0_T1_
        .type           _ZN2at6native29vectorized_elementwise_kernelILi2EZZZNS0_61_GLOBAL__N__b29612f4_23_ActivationMishKernel_cu_9e10b42f_310820mish_backward_kernelERNS_14TensorIteratorEENKUlvE_clEvENKUlvE2_clEvEUlN3c108BFloat16ES8_E_St5arrayIPcLm3EEEEviT0_T1_,@function
        .size           _ZN2at6native29vectorized_elementwise_kernelILi2EZZZNS0_61_GLOBAL__N__b29612f4_23_ActivationMishKernel_cu_9e10b42f_310820mish_backward_kernelERNS_14TensorIteratorEENKUlvE_clEvENKUlvE2_clEvEUlN3c108BFloat16ES8_E_St5arrayIPcLm3EEEEviT0_T1_,(.L_x_7614 - _ZN2at6native29vectorized_elementwise_kernelILi2EZZZNS0_61_GLOBAL__N__b29612f4_23_ActivationMishKernel_cu_9e10b42f_310820mish_backward_kernelERNS_14TensorIteratorEENKUlvE_clEvENKUlvE2_clEvEUlN3c108BFloat16ES8_E_St5arrayIPcLm3EEEEviT0_T1_)
        .other          _ZN2at6native29vectorized_elementwise_kernelILi2EZZZNS0_61_GLOBAL__N__b29612f4_23_ActivationMishKernel_cu_9e10b42f_310820mish_backward_kernelERNS_14TensorIteratorEENKUlvE_clEvENKUlvE2_clEvEUlN3c108BFloat16ES8_E_St5arrayIPcLm3EEEEviT0_T1_,@"STO_CUDA_ENTRY STV_DEFAULT"
_ZN2at6native29vectorized_elementwise_kernelILi2EZZZNS0_61_GLOBAL__N__b29612f4_23_ActivationMishKernel_cu_9e10b42f_310820mish_backward_kernelERNS_14TensorIteratorEENKUlvE_clEvENKUlvE2_clEvEUlN3c108BFloat16ES8_E_St5arrayIPcLm3EEEEviT0_T1_:
.text._ZN2at6native29vectorized_elementwise_kernelILi2EZZZNS0_61_GLOBAL__N__b29612f4_23_ActivationMishKernel_cu_9e10b42f_310820mish_backward_kernelERNS_14TensorIteratorEENKUlvE_clEvENKUlvE2_clEvEUlN3c108BFloat16ES8_E_St5arrayIPcLm3EEEEviT0_T1_:
[----:B------:R-:W-:Y:S02]  /*0000*/  MOV R1, c[0x0][0x28] ;  /* 0x00000a0000017a02 */ /* 0x000fe40000000f00 */
[----:B------:R-:W0:Y:S01]  /*0010*/  S2R R0, SR_CTAID.X ;  /* 0x0000000000007919 */ /* 0x000e220000002500 */
[----:B------:R-:W-:Y:S01]  /*0020*/  ULDC.64 UR4, c[0x0][0x118] ;  /* 0x0000460000047ab9 */ /* 0x000fe20000000a00 */
[----:B0-----:R-:W-:-:S04]  /*0030*/  SHF.L.U32 R0, R0, 0xa, RZ ;  /* 0x0000000a00007819 */ /* 0x001fc800000006ff */
[----:B------:R-:W-:-:S04]  /*0040*/  IADD3 R12, -R0, c[0x0][0x160], RZ ;  /* 0x00005800000c7a10 */ /* 0x000fc80007ffe1ff */
[----:B------:R-:W-:-:S13]  /*0050*/  ISETP.GE.U32.AND P0, PT, R12, 0x400, PT ;  /* 0x000004000c00780c */ /* 0x000fda0003f06070 */
[----:B------:R-:W-:Y:S05]  /*0060*/  @!P0 BRA `(.L_x_856) ;  /* 0x000016b000008947 */ /* 0x000fea0003800000 */
[----:B------:R-:W0:Y:S01]  /*0070*/  S2R R2, SR_TID.X ;  /* 0x0000000000027919 */ /* 0x000e220000002100 */
[----:B------:R-:W-:-:S10]  /*0080*/  HFMA2.MMA R3, -RZ, RZ, 0, 1.1920928955078125e-07 ;  /* 0x00000002ff037435 */ /* 0x000fd400000001ff */
[----:B------:R-:W-:-:S06]  /*0090*/  IMAD.WIDE R4, R0, R3, c[0x0][0x178] ;  /* 0x00005e0000047625 */ /* 0x000fcc00078e0203 */
[----:B0-----:R-:W-:-:S05]  /*00a0*/  IMAD.WIDE.U32 R22, R2, 0x4, R4 ;  /* 0x0000000402167825 */ /* 0x001fca00078e0004 */
[----:B------:R-:W2:Y:S01]  /*00b0*/  LDG.E R12, [R22.64] ;  /* 0x00000004160c7981 */ /* 0x000ea2000c1e1900 */
[----:B------:R-:W-:Y:S01]  /*00c0*/  IMAD.WIDE R4, R0, R3, c[0x0][0x170] ;  /* 0x00005c0000047625 */ /* 0x000fe200078e0203 */
[----:B------:R-:W-:Y:S02]  /*00d0*/  MOV R13, 0x3e800000 ;  /* 0x3e800000000d7802 */ /* 0x000fe40000000f00 */
[----:B------:R0:W5:Y:S03]  /*00e0*/  LDG.E R15, [R22.64+0x200] ;  /* 0x00020004160f7981 */ /* 0x000166000c1e1900 */
[----:B------:R-:W-:Y:S01]  /*00f0*/  IMAD.WIDE.U32 R20, R2, 0x4, R4 ;  /* 0x0000000402147825 */ /* 0x000fe200078e0004 */
[----:B------:R0:W5:Y:S04]  /*0100*/  LDG.E R8, [R22.64+0x400] ;  /* 0x0004000416087981 */ /* 0x000168000c1e1900 */
[----:B------:R1:W5:Y:S04]  /*0110*/  LDG.E R10, [R20.64] ;  /* 0x00000004140a7981 */ /* 0x000368000c1e1900 */
[----:B------:R1:W5:Y:S04]  /*0120*/  LDG.E R4, [R20.64+0x200] ;  /* 0x0002000414047981 */ /* 0x000368000c1e1900 */
[----:B------:R1:W5:Y:S04]  /*0130*/  LDG.E R5, [R20.64+0x400] ;  /* 0x0004000414057981 */ /* 0x000368000c1e1900 */
[----:B------:R1:W5:Y:S04]  /*0140*/  LDG.E R6, [R20.64+0x600] ;  /* 0x0006000414067981 */ /* 0x000368000c1e1900 */
[----:B------:R0:W5:Y:S01]  /*0150*/  LDG.E R17, [R22.64+0x600] ;  /* 0x0006000416117981 */ /* 0x000162000c1e1900 */
[----:B------:R-:W-:Y:S01]  /*0160*/  BSSY B0, `(.L_x_857) ;  /* 0x000002a000007945 */ /* 0x000fe20003800000 */
[----:B--2---:R-:W-:-:S05]  /*0170*/  PRMT R14, RZ, 0x5410, R12 ;  /* 0x00005410ff0e7816 */ /* 0x004fca000000000c */
[----:B------:R-:W-:-:S06]  /*0180*/  FMUL.FTZ R7, R14, 1.4426950216293334961 ;  /* 0x3fb8aa3b0e077820 */ /* 0x000fcc0000410000 */
[----:B------:R-:W2:Y:S02]  /*0190*/  MUFU.EX2 R7, R7 ;  /* 0x0000000700077308 */ /* 0x000ea40000000800 */
[----:B--2---:R-:W-:-:S05]  /*01a0*/  FADD.FTZ.RZ R9, R7, 1 ;  /* 0x3f80000007097421 */ /* 0x004fca000001c000 */
[----:B------:R-:W-:-:S04]  /*01b0*/  IADD3 R9, R9, -0x3f400000, RZ ;  /* 0xc0c0000009097810 */ /* 0x000fc80007ffe0ff */
[----:B------:R-:W-:Y:S01]  /*01c0*/  LOP3.LUT R18, R9, 0xff800000, RZ, 0xc0, !PT ;  /* 0xff80000009127812 */ /* 0x000fe200078ec0ff */
[----:B------:R-:W-:-:S03]  /*01d0*/  HFMA2.MMA R9, -RZ, RZ, 1.3056640625, -1.8671875 ;  /* 0x3d39bf78ff097435 */ /* 0x000fc600000001ff */
[----:B-1----:R-:W-:Y:S02]  /*01e0*/  IADD3 R20, -R18, 0x40800000, RZ ;  /* 0x4080000012147810 */ /* 0x002fe40007ffe1ff */
[----:B------:R-:W-:-:S03]  /*01f0*/  IADD3 R16, R7, -R18, RZ ;  /* 0x8000001207107210 */ /* 0x000fc60007ffe0ff */
[----:B------:R-:W-:-:S04]  /*0200*/  FFMA.FTZ R11, R20, R13, -1 ;  /* 0xbf800000140b7423 */ /* 0x000fc8000001000d */
[----:B------:R-:W-:-:S04]  /*0210*/  FADD.FTZ R16, R16, R11 ;  /* 0x0000000b10107221 */ /* 0x000fc80000010000 */
[----:B------:R-:W-:Y:S02]  /*0220*/  FFMA.FTZ R11, R16, -R9, 0.10546888411045074463 ;  /* 0x3dd80012100b7423 */ /* 0x000fe40000010809 */
[----:B------:R-:W-:Y:S02]  /*0230*/  FMUL.FTZ R20, R14, -1.4426950216293334961 ;  /* 0xbfb8aa3b0e147820 */ /* 0x000fe40000410000 */
[----:B------:R-:W-:Y:S01]  /*0240*/  FFMA.FTZ R11, R16, R11, -0.13229703903198242188 ;  /* 0xbe0778e0100b7423 */ /* 0x000fe2000001000b */
[----:B------:R-:W-:-:S03]  /*0250*/  PRMT R12, RZ, 0x7610, R12 ;  /* 0x00007610ff0c7816 */ /* 0x000fc6000000000c */
[----:B------:R-:W-:Y:S01]  /*0260*/  FFMA.FTZ R11, R16, R11, 0.14491446316242218018 ;  /* 0x3e146475100b7423 */ /* 0x000fe2000001000b */
[----:B------:R-:W1:Y:S01]  /*0270*/  MUFU.EX2 R20, R20 ;  /* 0x0000001400147308 */ /* 0x000e620000000800 */
[----:B0-----:R-:W-:Y:S02]  /*0280*/  FMUL.FTZ R23, R12, 1.4426950216293334961 ;  /* 0x3fb8aa3b0c177820 */ /* 0x001fe40000410000 */
[----:B------:R-:W-:-:S04]  /*0290*/  FFMA.FTZ R19, R16, R11, -0.16641564667224884033 ;  /* 0xbe2a68dd10137423 */ /* 0x000fc8000001000b */
[C---:B------:R-:W-:Y:S01]  /*02a0*/  FFMA.FTZ R19, R16.reuse, R19, 0.19988867640495300293 ;  /* 0x3e4caf9e10137423 */ /* 0x040fe20000010013 */
[----:B------:R-:W0:Y:S03]  /*02b0*/  MUFU.EX2 R11, R23 ;  /* 0x00000017000b7308 */ /* 0x000e260000000800 */
[----:B------:R-:W-:-:S05]  /*02c0*/  FFMA.FTZ R19, R16, R19, -0.25000196695327758789 ;  /* 0xbe80004210137423 */ /* 0x000fca0000010013 */
[----:B------:R-:W2:Y:S01]  /*02d0*/  I2F R18, R18 ;  /* 0x0000001200127306 */ /* 0x000ea20000201400 */
[----:B------:R-:W-:Y:S01]  /*02e0*/  FFMA.FTZ R19, R16, R19, 0.33333510160446166992 ;  /* 0x3eaaaae610137423 */ /* 0x000fe20000010013 */
[----:B------:R-:W-:Y:S01]  /*02f0*/  ISETP.GE.U32.AND P0, PT, R7, 0x7f800000, PT ;  /* 0x7f8000000700780c */ /* 0x000fe20003f06070 */
[----:B-1----:R-:W-:Y:S02]  /*0300*/  FADD.FTZ R22, R20, 1 ;  /* 0x3f80000014167421 */ /* 0x002fe40000010000 */
[----:B------:R-:W-:-:S03]  /*0310*/  FFMA.FTZ R21, R16, R19, -0.5 ;  /* 0xbf00000010157423 */ /* 0x000fc60000010013 */
[----:B------:R1:W3:Y:S01]  /*0320*/  MUFU.RCP R19, R22 ;  /* 0x0000001600137308 */ /* 0x0002e20000001000 */
[----:B0-----:R-:W-:Y:S02]  /*0330*/  FADD.FTZ.RZ R20, R11, 1 ;  /* 0x3f8000000b147421 */ /* 0x001fe4000001c000 */
[----:B------:R-:W-:-:S03]  /*0340*/  FMUL.FTZ R21, R16, R21 ;  /* 0x0000001510157220 */ /* 0x000fc60000410000 */
[----:B------:R-:W-:Y:S01]  /*0350*/  IADD3 R20, R20, -0x3f400000, RZ ;  /* 0xc0c0000014147810 */ /* 0x000fe20007ffe0ff */
[----:B------:R-:W-:Y:S02]  /*0360*/  FFMA.FTZ R21, R16, R21, R16 ;  /* 0x0000001510157223 */ /* 0x000fe40000010010 */
[----:B--2---:R-:W-:Y:S01]  /*0370*/  FMUL.FTZ R16, R18, 1.1920928955078125e-07 ;  /* 0x3400000012107820 */ /* 0x004fe20000410000 */
[----:B------:R-:W-:-:S03]  /*0380*/  LOP3.LUT R18, R20, 0xff800000, RZ, 0xc0, !PT ;  /* 0xff80000014127812 */ /* 0x000fc600078ec0ff */
[----:B------:R-:W-:Y:S01]  /*0390*/  FFMA.FTZ R20, R16, 0.69314718246459960938, R21 ;  /* 0x3f31721810147823 */ /* 0x000fe20000010015 */
[----:B------:R-:W-:Y:S05]  /*03a0*/  @!P0 BRA `(.L_x_858) ;  /* 0x0000005000008947 */ /* 0x000fea0003800000 */
[C---:B-1----:R-:W-:Y:S02]  /*03b0*/  ISETP.GE.AND P0, PT, R7.reuse, -0x407fffff, PT ;  /* 0xbf8000010700780c */ /* 0x042fe40003f06270 */
[----:B------:R-:W-:-:S11]  /*03c0*/  FSETP.NEU.FTZ.AND P1, PT, R7, RZ, PT ;  /* 0x000000ff0700720b */ /* 0x000fd60003f3d000 */
[----:B------:R-:W-:-:S05]  /*03d0*/  @P0 MOV R16, 0x7f800000 ;  /* 0x7f80000000100802 */ /* 0x000fca0000000f00 */
[----:B------:R-:W-:-:S05]  /*03e0*/  @P0 FFMA.FTZ R20, R7, R16, +INF ;  /* 0x7f80000007140423 */ /* 0x000fca0000010010 */
[----:B------:R-:W-:Y:S02]  /*03f0*/  FSEL R20, R20, -RZ, P1 ;  /* 0x800000ff14147208 */ /* 0x000fe40000800000 */
.L_x_858:
[----:B-1----:R-:W-:Y:S05]  /*0400*/  BSYNC B0 ;  /* 0x0000000000007941 */ /* 0x002fea0003800000 */
.L_x_857:
[--C-:B-----5:R-:W-:Y:S01]  /*0410*/  PRMT R7, RZ, 0x5410, R15.reuse ;  /* 0x00005410ff077816 */ /* 0x120fe2000000000f */
[----:B------:R-:W0:Y:S01]  /*0420*/  MUFU.TANH R20, R20 ;  /* 0x0000001400147308 */ /* 0x000e220000002400 */
[----:B------:R-:W-:Y:S01]  /*0430*/  IADD3 R16, -R18, 0x40800000, RZ ;  /* 0x4080000012107810 */ /* 0x000fe20007ffe1ff */
[----:B---3--:R-:W-:Y:S01]  /*0440*/  FMUL.FTZ R14, R14, R19 ;  /* 0x000000130e0e7220 */ /* 0x008fe20000410000 */
[----:B------:R-:W-:Y:S01]  /*0450*/  IADD3 R22, R11, -R18, RZ ;  /* 0x800000120b167210 */ /* 0x000fe20007ffe0ff */
[----:B------:R-:W-:Y:S01]  /*0460*/  FMUL.FTZ R25, R7, 1.4426950216293334961 ;  /* 0x3fb8aa3b07197820 */ /* 0x000fe20000410000 */
[----:B------:R-:W-:Y:S01]  /*0470*/  PRMT R15, RZ, 0x7610, R15 ;  /* 0x00007610ff0f7816 */ /* 0x000fe2000000000f */
[----:B------:R-:W-:Y:S01]  /*0480*/  FFMA.FTZ R21, R16, R13, -1 ;  /* 0xbf80000010157423 */ /* 0x000fe2000001000d */
[----:B------:R-:W-:Y:S01]  /*0490*/  ISETP.GE.U32.AND P0, PT, R11, 0x7f800000, PT ;  /* 0x7f8000000b00780c */ /* 0x000fe20003f06070 */
[----:B------:R-:W1:Y:S01]  /*04a0*/  MUFU.EX2 R16, R25 ;  /* 0x0000001900107308 */ /* 0x000e620000000800 */
[----:B------:R-:W-:Y:S01]  /*04b0*/  FMUL.FTZ R24, R12, -1.4426950216293334961 ;  /* 0xbfb8aa3b0c187820 */ /* 0x000fe20000410000 */
[----:B------:R-:W-:Y:S01]  /*04c0*/  BSSY B0, `(.L_x_859) ;  /* 0x0000034000007945 */ /* 0x000fe20003800000 */
[----:B------:R-:W-:-:S02]  /*04d0*/  FADD.FTZ R22, R22, R21 ;  /* 0x0000001516167221 */ /* 0x000fc40000010000 */
[----:B------:R-:W-:Y:S02]  /*04e0*/  FMUL.FTZ R28, R7, -1.4426950216293334961 ;  /* 0xbfb8aa3b071c7820 */ /* 0x000fe40000410000 */
[----:B------:R-:W-:Y:S01]  /*04f0*/  FFMA.FTZ R21, R22, -R9, 0.10546888411045074463 ;  /* 0x3dd8001216157423 */ /* 0x000fe20000010809 */
[----:B------:R-:W2:Y:S01]  /*0500*/  I2F R18, R18 ;  /* 0x0000001200127306 */ /* 0x000ea20000201400 */
[----:B0-----:R-:W-:Y:S02]  /*0510*/  FFMA.FTZ R19, -R20, R20, 1 ;  /* 0x3f80000014137423 */ /* 0x001fe40000010114 */
[C---:B------:R-:W-:Y:S02]  /*0520*/  FFMA.FTZ R23, R22.reuse, R21, -0.13229703903198242188 ;  /* 0xbe0778e016177423 */ /* 0x040fe40000010015 */
[----:B------:R-:W-:Y:S02]  /*0530*/  FFMA.FTZ R20, R19, R14, R20 ;  /* 0x0000000e13147223 */ /* 0x000fe40000010014 */
[----:B------:R-:W-:Y:S01]  /*0540*/  FFMA.FTZ R23, R22, R23, 0.14491446316242218018 ;  /* 0x3e14647516177423 */ /* 0x000fe20000010017 */
[----:B------:R0:W3:Y:S01]  /*0550*/  MUFU.EX2 R21, R24 ;  /* 0x0000001800157308 */ /* 0x0000e20000000800 */
[----:B-1----:R-:W-:-:S02]  /*0560*/  FADD.FTZ.RZ R26, R16, 1 ;  /* 0x3f800000101a7421 */ /* 0x002fc4000001c000 */
[----:B------:R-:W-:Y:S02]  /*0570*/  FFMA.FTZ R23, R22, R23, -0.16641564667224884033 ;  /* 0xbe2a68dd16177423 */ /* 0x000fe40000010017 */
[----:B------:R-:W-:Y:S01]  /*0580*/  FMUL.FTZ R14, R15, 1.4426950216293334961 ;  /* 0x3fb8aa3b0f0e7820 */ /* 0x000fe20000410000 */
[----:B------:R-:W-:Y:S01]  /*0590*/  IADD3 R19, R26, -0x3f400000, RZ ;  /* 0xc0c000001a137810 */ /* 0x000fe20007ffe0ff */
[C---:B------:R-:W-:Y:S02]  /*05a0*/  FFMA.FTZ R25, R22.reuse, R23, 0.19988867640495300293 ;  /* 0x3e4caf9e16197423 */ /* 0x040fe40000010017 */
[----:B------:R-:W1:Y:S01]  /*05b0*/  MUFU.EX2 R23, R28 ;  /* 0x0000001c00177308 */ /* 0x000e620000000800 */
[----:B------:R-:W-:Y:S01]  /*05c0*/  LOP3.LUT R19, R19, 0xff800000, RZ, 0xc0, !PT ;  /* 0xff80000013137812 */ /* 0x000fe200078ec0ff */
[----:B------:R-:W-:Y:S02]  /*05d0*/  FFMA.FTZ R25, R22, R25, -0.25000196695327758789 ;  /* 0xbe80004216197423 */ /* 0x000fe40000010019 */
[----:B--2---:R-:W-:Y:S01]  /*05e0*/  FMUL.FTZ R26, R18, 1.1920928955078125e-07 ;  /* 0x34000000121a7820 */ /* 0x004fe20000410000 */
[----:B0-----:R-:W-:Y:S01]  /*05f0*/  IADD3 R24, -R19, 0x40800000, RZ ;  /* 0x4080000013187810 */ /* 0x001fe20007ffe1ff */
[----:B------:R-:W-:-:S02]  /*0600*/  FFMA.FTZ R25, R22, R25, 0.33333510160446166992 ;  /* 0x3eaaaae616197423 */ /* 0x000fc40000010019 */
[----:B------:R-:W0:Y:S01]  /*0610*/  MUFU.EX2 R14, R14 ;  /* 0x0000000e000e7308 */ /* 0x000e220000000800 */
[----:B---3--:R-:W-:Y:S02]  /*0620*/  FADD.FTZ R21, R21, 1 ;  /* 0x3f80000015157421 */ /* 0x008fe40000010000 */
[----:B------:R-:W-:Y:S01]  /*0630*/  FFMA.FTZ R27, R24, R13, -1 ;  /* 0xbf800000181b7423 */ /* 0x000fe2000001000d */
[----:B------:R-:W-:Y:S01]  /*0640*/  IADD3 R24, R16, -R19, RZ ;  /* 0x8000001310187210 */ /* 0x000fe20007ffe0ff */
[----:B------:R-:W-:-:S03]  /*0650*/  FFMA.FTZ R25, R22, R25, -0.5 ;  /* 0xbf00000016197423 */ /* 0x000fc60000010019 */
[----:B------:R-:W2:Y:S01]  /*0660*/  MUFU.RCP R21, R21 ;  /* 0x0000001500157308 */ /* 0x000ea20000001000 */
[----:B------:R-:W-:Y:S02]  /*0670*/  FADD.FTZ R24, R24, R27 ;  /* 0x0000001b18187221 */ /* 0x000fe40000010000 */
[----:B------:R-:W-:Y:S02]  /*0680*/  FMUL.FTZ R25, R22, R25 ;  /* 0x0000001916197220 */ /* 0x000fe40000410000 */
[----:B------:R-:W-:Y:S02]  /*0690*/  FFMA.FTZ R27, R24, -R9, 0.10546888411045074463 ;  /* 0x3dd80012181b7423 */ /* 0x000fe40000010809 */
[----:B------:R-:W-:Y:S01]  /*06a0*/  FFMA.FTZ R25, R22, R25, R22 ;  /* 0x0000001916197223 */ /* 0x000fe20000010016 */
[----:B------:R-:W3:Y:S01]  /*06b0*/  I2F R19, R19 ;  /* 0x0000001300137306 */ /* 0x000ee20000201400 */
[----:B------:R-:W-:Y:S02]  /*06c0*/  FFMA.FTZ R27, R24, R27, -0.13229703903198242188 ;  /* 0xbe0778e0181b7423 */ /* 0x000fe4000001001b */
[----:B-1----:R-:W-:-:S02]  /*06d0*/  FADD.FTZ R22, R23, 1 ;  /* 0x3f80000017167421 */ /* 0x002fc40000010000 */
[----:B------:R-:W-:Y:S02]  /*06e0*/  FFMA.FTZ R27, R24, R27, 0.14491446316242218018 ;  /* 0x3e146475181b7423 */ /* 0x000fe4000001001b */
[----:B0-----:R-:W-:Y:S02]  /*06f0*/  FADD.FTZ.RZ R18, R14, 1 ;  /* 0x3f8000000e127421 */ /* 0x001fe4000001c000 */
[----:B------:R-:W-:Y:S01]  /*0700*/  FFMA.FTZ R27, R24, R27, -0.16641564667224884033 ;  /* 0xbe2a68dd181b7423 */ /* 0x000fe2000001001b */
[----:B------:R-:W0:Y:S01]  /*0710*/  MUFU.RCP R22, R22 ;  /* 0x0000001600167308 */ /* 0x000e220000001000 */
[----:B------:R-:W-:Y:S01]  /*0720*/  FFMA.FTZ R25, R26, 0.69314718246459960938, R25 ;  /* 0x3f3172181a197823 */ /* 0x000fe20000010019 */
[----:B------:R-:W-:Y:S01]  /*0730*/  IADD3 R18, R18, -0x3f400000, RZ ;  /* 0xc0c0000012127810 */ /* 0x000fe20007ffe0ff */
[----:B------:R-:W-:-:S03]  /*0740*/  FFMA.FTZ R27, R24, R27, 0.19988867640495300293 ;  /* 0x3e4caf9e181b7423 */ /* 0x000fc6000001001b */
[----:B------:R-:W-:Y:S01]  /*0750*/  LOP3.LUT R23, R18, 0xff800000, RZ, 0xc0, !PT ;  /* 0xff80000012177812 */ /* 0x000fe200078ec0ff */
[----:B------:R-:W-:-:S04]  /*0760*/  FFMA.FTZ R27, R24, R27, -0.25000196695327758789 ;  /* 0xbe800042181b7423 */ /* 0x000fc8000001001b */
[----:B------:R-:W-:-:S04]  /*0770*/  FFMA.FTZ R27, R24, R27, 0.33333510160446166992 ;  /* 0x3eaaaae6181b7423 */ /* 0x000fc8000001001b */
[----:B------:R-:W-:-:S04]  /*0780*/  FFMA.FTZ R27, R24, R27, -0.5 ;  /* 0xbf000000181b7423 */ /* 0x000fc8000001001b */
[----:B------:R-:W-:Y:S01]  /*0790*/  FMUL.FTZ R27, R24, R27 ;  /* 0x0000001b181b7220 */ /* 0x000fe20000410000 */
[----:B------:R-:W-:Y:S05]  /*07a0*/  @!P0 BRA `(.L_x_860) ;  /* 0x0000005000008947 */ /* 0x000fea0003800000 */
[----:B0-23--:R-:W-:-:S13]  /*07b0*/  ISETP.GE.AND P0, PT, R11, -0x407fffff, PT ;  /* 0xbf8000010b00780c */ /* 0x00dfda0003f06270 */
[----:B------:R-:W-:-:S05]  /*07c0*/  @P0 MOV R18, 0x7f800000 ;  /* 0x7f80000000120802 */ /* 0x000fca0000000f00 */
[C---:B------:R-:W-:Y:S01]  /*07d0*/  @P0 FFMA.FTZ R25, R11.reuse, R18, +INF ;  /* 0x7f8000000b190423 */ /* 0x040fe20000010012 */
[----:B------:R-:W-:-:S04]  /*07e0*/  FSETP.NEU.FTZ.AND P0, PT, R11, RZ, PT ;  /* 0x000000ff0b00720b */ /* 0x000fc80003f1d000 */
[----:B------:R-:W-:-:S04]  /*07f0*/  FSEL R25, R25, -RZ, P0 ;  /* 0x800000ff19197208 */ /* 0x000fc80000000000 */
.L_x_860:
[----:B0-23--:R-:W-:Y:S05]  /*0800*/  BSYNC B0 ;  /* 0x0000000000007941 */ /* 0x00dfea0003800000 */
.L_x_859:
[----:B------:R-:W-:Y:S01]  /*0810*/  ISETP.GE.U32.AND P0, PT, R16, 0x7f800000, PT ;  /* 0x7f8000001000780c */ /* 0x000fe20003f06070 */
[----:B------:R-:W0:Y:S01]  /*0820*/  MUFU.TANH R25, R25 ;  /* 0x0000001900197308 */ /* 0x000e220000002400 */
[----:B------:R-:W-:Y:S01]  /*0830*/  IADD3 R26, -R23, 0x40800000, RZ ;  /* 0x40800000171a7810 */ /* 0x000fe20007ffe1ff */
[----:B------:R-:W-:Y:S01]  /*0840*/  FFMA.FTZ R18, R24, R27, R24 ;  /* 0x0000001b18127223 */ /* 0x000fe20000010018 */
[----:B------:R-:W-:Y:S01]  /*0850*/  IADD3 R24, R14, -R23, RZ ;  /* 0x800000170e187210 */ /* 0x000fe20007ffe0ff */
[----:B------:R-:W-:Y:S01]  /*0860*/  FMUL.FTZ R19, R19, 1.1920928955078125e-07 ;  /* 0x3400000013137820 */ /* 0x000fe20000410000 */
[----:B------:R-:W-:Y:S01]  /*0870*/  BSSY B0, `(.L_x_861) ;  /* 0x000000a000007945 */ /* 0x000fe20003800000 */
[----:B------:R-:W-:Y:S02]  /*0880*/  FFMA.FTZ R11, R26, R13, -1 ;  /* 0xbf8000001a0b7423 */ /* 0x000fe4000001000d */
[----:B------:R-:W-:Y:S02]  /*0890*/  FFMA.FTZ R19, R19, 0.69314718246459960938, R18 ;  /* 0x3f31721813137823 */ /* 0x000fe40000010012 */
[----:B------:R-:W-:-:S02]  /*08a0*/  FADD.FTZ R24, R24, R11 ;  /* 0x0000000b18187221 */ /* 0x000fc40000010000 */
[----:B------:R-:W-:Y:S05]  /*08b0*/  @!P0 BRA `(.L_x_862) ;  /* 0x0000005000008947 */ /* 0x000fea0003800000 */
[C---:B------:R-:W-:Y:S02]  /*08c0*/  ISETP.GE.AND P0, PT, R16.reuse, -0x407fffff, PT ;  /* 0xbf8000011000780c */ /* 0x040fe40003f06270 */
[----:B------:R-:W-:-:S11]  /*08d0*/  FSETP.NEU.FTZ.AND P1, PT, R16, RZ, PT ;  /* 0x000000ff1000720b */ /* 0x000fd60003f3d000 */
[----:B------:R-:W-:-:S05]  /*08e0*/  @P0 MOV R11, 0x7f800000 ;  /* 0x7f800000000b0802 */ /* 0x000fca0000000f00 */
[----:B------:R-:W-:-:S05]  /*08f0*/  @P0 FFMA.FTZ R19, R16, R11, +INF ;  /* 0x7f80000010130423 */ /* 0x000fca000001000b */
[----:B------:R-:W-:Y:S02]  /*0900*/  FSEL R19, R19, -RZ, P1 ;  /* 0x800000ff13137208 */ /* 0x000fe40000800000 */
.L_x_862:
[----:B------:R-:W-:Y:S05]  /*0910*/  BSYNC B0 ;  /* 0x0000000000007941 */ /* 0x000fea0003800000 */
.L_x_861:
[----:B------:R-:W1:Y:S01]  /*0920*/  MUFU.TANH R16, R19 ;  /* 0x0000001300107308 */ /* 0x000e620000002400 */
[--C-:B------:R-:W-:Y:S01]  /*0930*/  PRMT R11, RZ, 0x5410, R8.reuse ;  /* 0x00005410ff0b7816 */ /* 0x100fe20000000008 */
[----:B------:R-:W-:Y:S01]  /*0940*/  FFMA.FTZ R27, R24, -R9, 0.10546888411045074463 ;  /* 0x3dd80012181b7423 */ /* 0x000fe20000010809 */
[----:B------:R-:W-:Y:S01]  /*0950*/  PRMT R8, RZ, 0x7610, R8 ;  /* 0x00007610ff087816 */ /* 0x000fe20000000008 */
[----:B------:R-:W-:Y:S01]  /*0960*/  FMUL.FTZ R21, R12, R21 ;  /* 0x000000150c157220 */ /* 0x000fe20000410000 */
[----:B------:R-:W-:Y:S01]  /*0970*/  ISETP.GE.U32.AND P0, PT, R14, 0x7f800000, PT ;  /* 0x7f8000000e00780c */ /* 0x000fe20003f06070 */
[----:B------:R-:W-:Y:S01]  /*0980*/  FMUL.FTZ R18, R11, 1.4426950216293334961 ;  /* 0x3fb8aa3b0b127820 */ /* 0x000fe20000410000 */
[----:B------:R-:W-:Y:S01]  /*0990*/  BSSY B0, `(.L_x_863) ;  /* 0x0000028000007945 */ /* 0x000fe20003800000 */
[----:B------:R-:W-:Y:S01]  /*09a0*/  FFMA.FTZ R27, R24, R27, -0.13229703903198242188 ;  /* 0xbe0778e0181b7423 */ /* 0x000fe2000001001b */
[----:B------:R-:W-:Y:S01]  /*09b0*/  I2F R23, R23 ;  /* 0x0000001700177306 */ /* 0x000fe20000201400 */
[----:B0-----:R-:W-:-:S02]  /*09c0*/  FFMA.FTZ R12, -R25, R25, 1 ;  /* 0x3f800000190c7423 */ /* 0x001fc40000010119 */
[----:B------:R-:W-:Y:S02]  /*09d0*/  FFMA.FTZ R27, R24, R27, 0.14491446316242218018 ;  /* 0x3e146475181b7423 */ /* 0x000fe4000001001b */
[----:B------:R-:W-:Y:S02]  /*09e0*/  FMUL.FTZ R22, R7, R22 ;  /* 0x0000001607167220 */ /* 0x000fe40000410000 */
[----:B------:R-:W-:Y:S01]  /*09f0*/  FFMA.FTZ R12, R12, R21, R25 ;  /* 0x000000150c0c7223 */ /* 0x000fe20000010019 */
[----:B------:R-:W0:Y:S01]  /*0a00*/  MUFU.EX2 R18, R18 ;  /* 0x0000001200127308 */ /* 0x000e220000000800 */
[----:B-1----:R-:W-:Y:S02]  /*0a10*/  FFMA.FTZ R7, -R16, R16, 1 ;  /* 0x3f80000010077423 */ /* 0x002fe40000010110 */
[----:B------:R-:W-:Y:S02]  /*0a20*/  FMUL.FTZ R25, R15, -1.4426950216293334961 ;  /* 0xbfb8aa3b0f197820 */ /* 0x000fe40000410000 */
[----:B------:R-:W-:-:S02]  /*0a30*/  FFMA.FTZ R27, R24, R27, -0.16641564667224884033 ;  /* 0xbe2a68dd181b7423 */ /* 0x000fc4000001001b */
[----:B------:R-:W-:Y:S02]  /*0a40*/  FFMA.FTZ R7, R7, R22, R16 ;  /* 0x0000001607077223 */ /* 0x000fe40000010010 */
[----:B------:R-:W1:Y:S01]  /*0a50*/  MUFU.EX2 R16, R25 ;  /* 0x0000001900107308 */ /* 0x000e620000000800 */
[----:B------:R-:W-:Y:S02]  /*0a60*/  FFMA.FTZ R27, R24, R27, 0.19988867640495300293 ;  /* 0x3e4caf9e181b7423 */ /* 0x000fe4000001001b */
[----:B------:R-:W-:Y:S02]  /*0a70*/  FMUL.FTZ R21, R8, 1.4426950216293334961 ;  /* 0x3fb8aa3b08157820 */ /* 0x000fe40000410000 */
[----:B------:R-:W-:Y:S02]  /*0a80*/  FFMA.FTZ R27, R24, R27, -0.25000196695327758789 ;  /* 0xbe800042181b7423 */ /* 0x000fe4000001001b */
[----:B0-----:R-:W-:Y:S02]  /*0a90*/  FADD.FTZ.RZ R19, R18, 1 ;  /* 0x3f80000012137421 */ /* 0x001fe4000001c000 */
[C---:B------:R-:W-:Y:S01]  /*0aa0*/  FFMA.FTZ R27, R24.reuse, R27, 0.33333510160446166992 ;  /* 0x3eaaaae6181b7423 */ /* 0x040fe2000001001b */
[----:B------:R-:W0:Y:S01]  /*0ab0*/  MUFU.EX2 R21, R21 ;  /* 0x0000001500157308 */ /* 0x000e220000000800 */
[----:B------:R-:W-:Y:S01]  /*0ac0*/  FMUL.FTZ R23, R23, 1.1920928955078125e-07 ;  /* 0x3400000017177820 */ /* 0x000fe20000410000 */
[----:B------:R-:W-:Y:S01]  /*0ad0*/  IADD3 R19, R19, -0x3f400000, RZ ;  /* 0xc0c0000013137810 */ /* 0x000fe20007ffe0ff */
[----:B------:R-:W-:-:S02]  /*0ae0*/  FFMA.FTZ R27, R24, R27, -0.5 ;  /* 0xbf000000181b7423 */ /* 0x000fc4000001001b */
[----:B-1----:R-:W-:Y:S01]  /*0af0*/  FADD.FTZ R16, R16, 1 ;  /* 0x3f80000010107421 */ /* 0x002fe20000010000 */
[----:B------:R-:W-:Y:S01]  /*0b00*/  LOP3.LUT R19, R19, 0xff800000, RZ, 0xc0, !PT ;  /* 0xff80000013137812 */ /* 0x000fe200078ec0ff */
[----:B------:R-:W-:-:S03]  /*0b10*/  FMUL.FTZ R27, R24, R27 ;  /* 0x0000001b181b7220 */ /* 0x000fc60000410000 */
[----:B------:R-:W-:Y:S01]  /*0b20*/  IADD3 R26, R18, -R19, RZ ;  /* 0x80000013121a7210 */ /* 0x000fe20007ffe0ff */
[----:B------:R-:W-:Y:S01]  /*0b30*/  FFMA.FTZ R22, R24, R27, R24 ;  /* 0x0000001b18167223 */ /* 0x000fe20000010018 */
[----:B------:R-:W1:Y:S01]  /*0b40*/  MUFU.RCP R16, R16 ;  /* 0x0000001000107308 */ /* 0x000e620000001000 */
[----:B------:R-:W-:Y:S02]  /*0b50*/  IADD3 R24, -R19, 0x40800000, RZ ;  /* 0x4080000013187810 */ /* 0x000fe40007ffe1ff */
[----:B------:R-:W-:-:S03]  /*0b60*/  FFMA.FTZ R22, R23, 0.69314718246459960938, R22 ;  /* 0x3f31721817167823 */ /* 0x000fc60000010016 */
[----:B------:R-:W-:Y:S02]  /*0b70*/  FFMA.FTZ R23, R24, R13, -1 ;  /* 0xbf80000018177423 */ /* 0x000fe4000001000d */
[----:B0-----:R-:W-:Y:S02]  /*0b80*/  FADD.FTZ.RZ R24, R21, 1 ;  /* 0x3f80000015187421 */ /* 0x001fe4000001c000 */
[----:B------:R-:W-:-:S03]  /*0b90*/  FADD.FTZ R26, R26, R23 ;  /* 0x000000171a1a7221 */ /* 0x000fc60000010000 */
[----:B------:R-:W-:Y:S01]  /*0ba0*/  IADD3 R24, R24, -0x3f400000, RZ ;  /* 0xc0c0000018187810 */ /* 0x000fe20007ffe0ff */
[----:B------:R-:W-:Y:S05]  /*0bb0*/  @!P0 BRA `(.L_x_864) ;  /* 0x0000005000008947 */ /* 0x000fea0003800000 */
[----:B------:R-:W-:-:S13]  /*0bc0*/  ISETP.GE.AND P0, PT, R14, -0x407fffff, PT ;  /* 0xbf8000010e00780c */ /* 0x000fda0003f06270 */
[----:B------:R-:W-:-:S05]  /*0bd0*/  @P0 MOV R23, 0x7f800000 ;  /* 0x7f80000000170802 */ /* 0x000fca0000000f00 */
[C---:B------:R-:W-:Y:S01]  /*0be0*/  @P0 FFMA.FTZ R22, R14.reuse, R23, +INF ;  /* 0x7f8000000e160423 */ /* 0x040fe20000010017 */
[----:B------:R-:W-:-:S04]  /*0bf0*/  FSETP.NEU.FTZ.AND P0, PT, R14, RZ, PT ;  /* 0x000000ff0e00720b */ /* 0x000fc80003f1d000 */
[----:B------:R-:W-:-:S04]  /*0c00*/  FSEL R22, R22, -RZ, P0 ;  /* 0x800000ff16167208 */ /* 0x000fc80000000000 */
.L_x_864:
[----:B------:R-:W-:Y:S05]  /*0c10*/  BSYNC B0 ;  /* 0x0000000000007941 */ /* 0x000fea0003800000 */
.L_x_863:
[----:B------:R-:W0:Y:S01]  /*0c20*/  MUFU.TANH R22, R22 ;  /* 0x0000001600167308 */ /* 0x000e220000002400 */
[----:B------:R-:W-:Y:S01]  /*0c30*/  LOP3.LUT R24, R24, 0xff800000, RZ, 0xc0, !PT ;  /* 0xff80000018187812 */ /* 0x000fe200078ec0ff */
[----:B------:R-:W-:Y:S01]  /*0c40*/  FFMA.FTZ R23, R26, -R9, 0.10546888411045074463 ;  /* 0x3dd800121a177423 */ /* 0x000fe20000010809 */
[----:B------:R-:W-:Y:S01]  /*0c50*/  ISETP.GE.U32.AND P0, PT, R18, 0x7f800000, PT ;  /* 0x7f8000001200780c */ /* 0x000fe20003f06070 */
[----:B-1----:R-:W-:Y:S01]  /*0c60*/  FMUL.FTZ R15, R15, R16 ;  /* 0x000000100f0f7220 */ /* 0x002fe20000410000 */
[----:B------:R-:W-:Y:S01]  /*0c70*/  IADD3 R28, -R24, 0x40800000, RZ ;  /* 0x40800000181c7810 */ /* 0x000fe20007ffe1ff */
[----:B------:R-:W-:Y:S01]  /*0c80*/  FFMA.FTZ R23, R26, R23, -0.13229703903198242188 ;  /* 0xbe0778e01a177423 */ /* 0x000fe20000010017 */
[----:B------:R-:W-:Y:S01]  /*0c90*/  IADD3 R14, R21, -R24, RZ ;  /* 0x80000018150e7210 */ /* 0x000fe20007ffe0ff */
[----:B------:R-:W-:Y:S01]  /*0ca0*/  I2F R19, R19 ;  /* 0x0000001300137306 */ /* 0x000fe20000201400 */
[----:B------:R-:W-:Y:S01]  /*0cb0*/  BSSY B0, `(.L_x_865) ;  /* 0x0000029000007945 */ /* 0x000fe20003800000 */
[----:B------:R-:W-:-:S02]  /*0cc0*/  FFMA.FTZ R25, R28, R13, -1 ;  /* 0xbf8000001c197423 */ /* 0x000fc4000001000d */
[----:B------:R-:W-:Y:S02]  /*0cd0*/  FFMA.FTZ R23, R26, R23, 0.14491446316242218018 ;  /* 0x3e1464751a177423 */ /* 0x000fe40000010017 */
[----:B------:R-:W-:Y:S02]  /*0ce0*/  FADD.FTZ R14, R14, R25 ;  /* 0x000000190e0e7221 */ /* 0x000fe40000010000 */
[----:B0-----:R-:W-:Y:S02]  /*0cf0*/  FFMA.FTZ R16, -R22, R22, 1 ;  /* 0x3f80000016107423 */ /* 0x001fe40000010116 */
[----:B------:R-:W-:Y:S02]  /*0d00*/  FFMA.FTZ R23, R26, R23, -0.16641564667224884033 ;  /* 0xbe2a68dd1a177423 */ /* 0x000fe40000010017 */
[----:B------:R-:W-:Y:S01]  /*0d10*/  FFMA.FTZ R16, R16, R15, R22 ;  /* 0x0000000f10107223 */ /* 0x000fe20000010016 */
[----:B------:R-:W-:Y:S01]  /*0d20*/  PRMT R15, RZ, 0x5410, R17 ;  /* 0x00005410ff0f7816 */ /* 0x000fe20000000011 */
[----:B------:R-:W-:-:S02]  /*0d30*/  FFMA.FTZ R25, R14, -R9, 0.10546888411045074463 ;  /* 0x3dd800120e197423 */ /* 0x000fc40000010809 */
[----:B------:R-:W-:Y:S02]  /*0d40*/  FFMA.FTZ R23, R26, R23, 0.19988867640495300293 ;  /* 0x3e4caf9e1a177423 */ /* 0x000fe40000010017 */
[----:B------:R-:W-:Y:S02]  /*0d50*/  FMUL.FTZ R22, R15, 1.4426950216293334961 ;  /* 0x3fb8aa3b0f167820 */ /* 0x000fe40000410000 */
[----:B------:R-:W-:Y:S02]  /*0d60*/  FFMA.FTZ R25, R14, R25, -0.13229703903198242188 ;  /* 0xbe0778e00e197423 */ /* 0x000fe40000010019 */
[----:B------:R-:W-:Y:S02]  /*0d70*/  FFMA.FTZ R23, R26, R23, -0.25000196695327758789 ;  /* 0xbe8000421a177423 */ /* 0x000fe40000010017 */
[----:B------:R-:W0:Y:S01]  /*0d80*/  MUFU.EX2 R22, R22 ;  /* 0x0000001600167308 */ /* 0x000e220000000800 */
[----:B------:R-:W-:Y:S02]  /*0d90*/  FFMA.FTZ R25, R14, R25, 0.14491446316242218018 ;  /* 0x3e1464750e197423 */ /* 0x000fe40000010019 */
[----:B------:R-:W-:-:S02]  /*0da0*/  FFMA.FTZ R23, R26, R23, 0.33333510160446166992 ;  /* 0x3eaaaae61a177423 */ /* 0x000fc40000010017 */
[----:B------:R-:W-:Y:S02]  /*0db0*/  FFMA.FTZ R25, R14, R25, -0.16641564667224884033 ;  /* 0xbe2a68dd0e197423 */ /* 0x000fe40000010019 */
[----:B------:R-:W-:Y:S02]  /*0dc0*/  FFMA.FTZ R23, R26, R23, -0.5 ;  /* 0xbf0000001a177423 */ /* 0x000fe40000010017 */
[----:B------:R-:W-:Y:S02]  /*0dd0*/  FFMA.FTZ R25, R14, R25, 0.19988867640495300293 ;  /* 0x3e4caf9e0e197423 */ /* 0x000fe40000010019 */
[----:B------:R-:W-:Y:S02]  /*0de0*/  FMUL.FTZ R23, R26, R23 ;  /* 0x000000171a177220 */ /* 0x000fe40000410000 */
[----:B------:R-:W-:Y:S02]  /*0df0*/  FFMA.FTZ R25, R14, R25, -0.25000196695327758789 ;  /* 0xbe8000420e197423 */ /* 0x000fe40000010019 */
[----:B------:R-:W-:-:S02]  /*0e00*/  FFMA.FTZ R27, R26, R23, R26 ;  /* 0x000000171a1b7223 */ /* 0x000fc4000001001a */
[----:B0-----:R-:W-:Y:S02]  /*0e10*/  FADD.FTZ.RZ R23, R22, 1 ;  /* 0x3f80000016177421 */ /* 0x001fe4000001c000 */
[----:B------:R-:W-:-:S03]  /*0e20*/  FFMA.FTZ R25, R14, R25, 0.33333510160446166992 ;  /* 0x3eaaaae60e197423 */ /* 0x000fc60000010019 */
[----:B------:R-:W-:Y:S01]  /*0e30*/  IADD3 R23, R23, -0x3f400000, RZ ;  /* 0xc0c0000017177810 */ /* 0x000fe20007ffe0ff */
[----:B------:R-:W-:-:S03]  /*0e40*/  FFMA.FTZ R25, R14, R25, -0.5 ;  /* 0xbf0000000e197423 */ /* 0x000fc60000010019 */
[----:B------:R-:W-:Y:S01]  /*0e50*/  LOP3.LUT R23, R23, 0xff800000, RZ, 0xc0, !PT ;  /* 0xff80000017177812 */ /* 0x000fe200078ec0ff */
[----:B------:R-:W-:-:S03]  /*0e60*/  FMUL.FTZ R25, R14, R25 ;  /* 0x000000190e197220 */ /* 0x000fc60000410000 */
[----:B------:R-:W-:Y:S01]  /*0e70*/  IADD3 R26, R22, -R23, RZ ;  /* 0x80000017161a7210 */ /* 0x000fe20007ffe0ff */
[----:B------:R-:W-:Y:S01]  /*0e80*/  FFMA.FTZ R25, R14, R25, R14 ;  /* 0x000000190e197223 */ /* 0x000fe2000001000e */
[----:B------:R-:W-:-:S05]  /*0e90*/  IADD3 R14, -R23, 0x40800000, RZ ;  /* 0x40800000170e7810 */ /* 0x000fca0007ffe1ff */
[----:B------:R-:W-:Y:S02]  /*0ea0*/  FFMA.FTZ R29, R14, R13, -1 ;  /* 0xbf8000000e1d7423 */ /* 0x000fe4000001000d */
[----:B------:R-:W-:Y:S02]  /*0eb0*/  FMUL.FTZ R14, R19, 1.1920928955078125e-07 ;  /* 0x34000000130e7820 */ /* 0x000fe40000410000 */
[----:B------:R-:W-:Y:S02]  /*0ec0*/  FADD.FTZ R26, R26, R29 ;  /* 0x0000001d1a1a7221 */ /* 0x000fe40000010000 */
[----:B------:R-:W-:Y:S01]  /*0ed0*/  FFMA.FTZ R14, R14, 0.69314718246459960938, R27 ;  /* 0x3f3172180e0e7823 */ /* 0x000fe2000001001b */
[----:B------:R-:W-:Y:S05]  /*0ee0*/  @!P0 BRA `(.L_x_866) ;  /* 0x0000005000008947 */ /* 0x000fea0003800000 */
[----:B------:R-:W-:-:S13]  /*0ef0*/  ISETP.GE.AND P0, PT, R18, -0x407fffff, PT ;  /* 0xbf8000011200780c */ /* 0x000fda0003f06270 */
[----:B------:R-:W-:-:S05]  /*0f00*/  @P0 MOV R19, 0x7f800000 ;  /* 0x7f80000000130802 */ /* 0x000fca0000000f00 */
[C---:B------:R-:W-:Y:S01]  /*0f10*/  @P0 FFMA.FTZ R14, R18.reuse, R19, +INF ;  /* 0x7f800000120e0423 */ /* 0x040fe20000010013 */
[----:B------:R-:W-:-:S04]  /*0f20*/  FSETP.NEU.FTZ.AND P0, PT, R18, RZ, PT ;  /* 0x000000ff1200720b */ /* 0x000fc80003f1d000 */
[----:B------:R-:W-:-:S04]  /*0f30*/  FSEL R14, R14, -RZ, P0 ;  /* 0x800000ff0e0e7208 */ /* 0x000fc80000000000 */
.L_x_866:
[----:B------:R-:W-:Y:S05]  /*0f40*/  BSYNC B0 ;  /* 0x0000000000007941 */ /* 0x000fea0003800000 */
.L_x_865:
[C---:B------:R-:W-:Y:S01]  /*0f50*/  FFMA.FTZ R19, R26.reuse, -R9, 0.10546888411045074463 ;  /* 0x3dd800121a137423 */ /* 0x040fe20000010809 */
[----:B------:R-:W-:Y:S01]  /*0f60*/  PRMT R17, RZ, 0x7610, R17 ;  /* 0x00007610ff117816 */ /* 0x000fe20000000011 */
[----:B------:R-:W0:Y:S01]  /*0f70*/  I2F R24, R24 ;  /* 0x0000001800187306 */ /* 0x000e220000201400 */
[----:B------:R-:W-:Y:S01]  /*0f80*/  ISETP.GE.U32.AND P0, PT, R21, 0x7f800000, PT ;  /* 0x7f8000001500780c */ /* 0x000fe20003f06070 */
[C---:B------:R-:W-:Y:S01]  /*0f90*/  FFMA.FTZ R19, R26.reuse, R19, -0.13229703903198242188 ;  /* 0xbe0778e01a137423 */ /* 0x040fe20000010013 */
[----:B------:R-:W-:Y:S01]  /*0fa0*/  BSSY B0, `(.L_x_867) ;  /* 0x0000012000007945 */ /* 0x000fe20003800000 */
[----:B------:R-:W-:Y:S02]  /*0fb0*/  FMUL.FTZ R18, R17, 1.4426950216293334961 ;  /* 0x3fb8aa3b11127820 */ /* 0x000fe40000410000 */
[C---:B------:R-:W-:Y:S02]  /*0fc0*/  FFMA.FTZ R19, R26.reuse, R19, 0.14491446316242218018 ;  /* 0x3e1464751a137423 */ /* 0x040fe40000010013 */
[----:B------:R-:W1:Y:S02]  /*0fd0*/  I2F R23, R23 ;  /* 0x0000001700177306 */ /* 0x000e640000201400 */
[----:B------:R-:W-:-:S04]  /*0fe0*/  FFMA.FTZ R19, R26, R19, -0.16641564667224884033 ;  /* 0xbe2a68dd1a137423 */ /* 0x000fc80000010013 */
[----:B------:R-:W-:Y:S02]  /*0ff0*/  FFMA.FTZ R19, R26, R19, 0.19988867640495300293 ;  /* 0x3e4caf9e1a137423 */ /* 0x000fe40000010013 */
[----:B------:R-:W2:Y:S01]  /*1000*/  MUFU.EX2 R18, R18 ;  /* 0x0000001200127308 */ /* 0x000ea20000000800 */
[----:B0-----:R-:W-:Y:S02]  /*1010*/  FMUL.FTZ R28, R24, 1.1920928955078125e-07 ;  /* 0x34000000181c7820 */ /* 0x001fe40000410000 */
[----:B------:R-:W-:-:S04]  /*1020*/  FFMA.FTZ R19, R26, R19, -0.25000196695327758789 ;  /* 0xbe8000421a137423 */ /* 0x000fc80000010013 */
[----:B------:R-:W-:Y:S02]  /*1030*/  FFMA.FTZ R27, R26, R19, 0.33333510160446166992 ;  /* 0x3eaaaae61a1b7423 */ /* 0x000fe40000010013 */
[----:B------:R-:W-:Y:S02]  /*1040*/  FFMA.FTZ R19, R28, 0.69314718246459960938, R25 ;  /* 0x3f3172181c137823 */ /* 0x000fe40000010019 */
[----:B------:R-:W-:Y:S01]  /*1050*/  FFMA.FTZ R27, R26, R27, -0.5 ;  /* 0xbf0000001a1b7423 */ /* 0x000fe2000001001b */
[----:B------:R-:W-:Y:S05]  /*1060*/  @!P0 BRA `(.L_x_868) ;  /* 0x0000005000008947 */ /* 0x000fea0003800000 */
[----:B-1----:R-:W-:-:S13]  /*1070*/  ISETP.GE.AND P0, PT, R21, -0x407fffff, PT ;  /* 0xbf8000011500780c */ /* 0x002fda0003f06270 */
[----:B------:R-:W-:-:S05]  /*1080*/  @P0 MOV R24, 0x7f800000 ;  /* 0x7f80000000180802 */ /* 0x000fca0000000f00 */
[C---:B------:R-:W-:Y:S01]  /*1090*/  @P0 FFMA.FTZ R19, R21.reuse, R24, +INF ;  /* 0x7f80000015130423 */ /* 0x040fe20000010018 */
[----:B------:R-:W-:-:S04]  /*10a0*/  FSETP.NEU.FTZ.AND P0, PT, R21, RZ, PT ;  /* 0x000000ff1500720b */ /* 0x000fc80003f1d000 */
[----:B------:R-:W-:-:S04]  /*10b0*/  FSEL R19, R19, -RZ, P0 ;  /* 0x800000ff13137208 */ /* 0x000fc80000000000 */
.L_x_868:
[----:B-1----:R-:W-:Y:S05]  /*10c0*/  BSYNC B0 ;  /* 0x0000000000007941 */ /* 0x002fea0003800000 */
.L_x_867:
[----:B------:R-:W-:Y:S01]  /*10d0*/  FMUL.FTZ R24, R11, -1.4426950216293334961 ;  /* 0xbfb8aa3b0b187820 */ /* 0x000fe20000410000 */
[----:B------:R-:W-:Y:S01]  /*10e0*/  ISETP.GE.U32.AND P0, PT, R22, 0x7f800000, PT ;  /* 0x7f8000001600780c */ /* 0x000fe20003f06070 */
[----:B------:R-:W-:Y:S01]  /*10f0*/  FMUL.FTZ R27, R26, R27 ;  /* 0x0000001b1a1b7220 */ /* 0x000fe20000410000 */
[----:B------:R-:W-:Y:S01]  /*1100*/  BSSY B0, `(.L_x_869) ;  /* 0x000000e000007945 */ /* 0x000fe20003800000 */
[----:B--2---:R-:W-:Y:S02]  /*1110*/  FADD.FTZ.RZ R21, R18, 1 ;  /* 0x3f80000012157421 */ /* 0x004fe4000001c000 */
[----:B------:R-:W0:Y:S01]  /*1120*/  MUFU.EX2 R24, R24 ;  /* 0x0000001800187308 */ /* 0x000e220000000800 */
[----:B------:R-:W-:Y:S02]  /*1130*/  FFMA.FTZ R26, R26, R27, R26 ;  /* 0x0000001b1a1a7223 */ /* 0x000fe4000001001a */
[----:B------:R-:W-:Y:S01]  /*1140*/  FMUL.FTZ R23, R23, 1.1920928955078125e-07 ;  /* 0x3400000017177820 */ /* 0x000fe20000410000 */
[----:B------:R-:W-:-:S03]  /*1150*/  IADD3 R25, R21, -0x3f400000, RZ ;  /* 0xc0c0000015197810 */ /* 0x000fc60007ffe0ff */
[----:B------:R-:W-:Y:S01]  /*1160*/  FFMA.FTZ R21, R23, 0.69314718246459960938, R26 ;  /* 0x3f31721817157823 */ /* 0x000fe2000001001a */
[----:B------:R-:W-:Y:S01]  /*1170*/  LOP3.LUT R23, R25, 0xff800000, RZ, 0xc0, !PT ;  /* 0xff80000019177812 */ /* 0x000fe200078ec0ff */
[----:B------:R-:W-:Y:S05]  /*1180*/  @!P0 BRA `(.L_x_870) ;  /* 0x0000005000008947 */ /* 0x000fea0003800000 */
[----:B------:R-:W-:-:S13]  /*1190*/  ISETP.GE.AND P0, PT, R22, -0x407fffff, PT ;  /* 0xbf8000011600780c */ /* 0x000fda0003f06270 */
[----:B------:R-:W-:-:S05]  /*11a0*/  @P0 MOV R25, 0x7f800000 ;  /* 0x7f80000000190802 */ /* 0x000fca0000000f00 */
[C---:B------:R-:W-:Y:S01]  /*11b0*/  @P0 FFMA.FTZ R21, R22.reuse, R25, +INF ;  /* 0x7f80000016150423 */ /* 0x040fe20000010019 */
[----:B------:R-:W-:-:S04]  /*11c0*/  FSETP.NEU.FTZ.AND P0, PT, R22, RZ, PT ;  /* 0x000000ff1600720b */ /* 0x000fc80003f1d000 */
[----:B------:R-:W-:-:S04]  /*11d0*/  FSEL R21, R21, -RZ, P0 ;  /* 0x800000ff15157208 */ /* 0x000fc80000000000 */
.L_x_870:
[----:B------:R-:W-:Y:S05]  /*11e0*/  BSYNC B0 ;  /* 0x0000000000007941 */ /* 0x000fea0003800000 */
.L_x_869:
[----:B------:R-:W-:Y:S01]  /*11f0*/  IADD3 R22, -R23, 0x40800000, RZ ;  /* 0x4080000017167810 */ /* 0x000fe20007ffe1ff */
[----:B------:R-:W-:Y:S01]  /*1200*/  FMUL.FTZ R27, R8, -1.4426950216293334961 ;  /* 0xbfb8aa3b081b7820 */ /* 0x000fe20000410000 */
[----:B------:R-:W-:Y:S01]  /*1210*/  PRMT R25, RZ, 0x5410, R10 ;  /* 0x00005410ff197816 */ /* 0x000fe2000000000a */
[----:B------:R-:W-:Y:S01]  /*1220*/  FMUL.FTZ R29, R15, -1.4426950216293334961 ;  /* 0xbfb8aa3b0f1d7820 */ /* 0x000fe20000410000 */
[----:B------:R-:W-:Y:S01]  /*1230*/  ISETP.GE.U32.AND P0, PT, R18, 0x7f800000, PT ;  /* 0x7f8000001200780c */ /* 0x000fe20003f06070 */
[----:B------:R-:W-:Y:S01]  /*1240*/  FFMA.FTZ R13, R22, R13, -1 ;  /* 0xbf800000160d7423 */ /* 0x000fe2000001000d */
[----:B------:R-:W-:Y:S01]  /*1250*/  IADD3 R22, R18, -R23, RZ ;  /* 0x8000001712167210 */ /* 0x000fe20007ffe0ff */
[----:B------:R-:W-:Y:S01]  /*1260*/  FMUL.FTZ R20, R25, R20 ;  /* 0x0000001419147220 */ /* 0x000fe20000410000 */
[----:B------:R-:W1:Y:S01]  /*1270*/  MUFU.EX2 R27, R27 ;  /* 0x0000001b001b7308 */ /* 0x000e620000000800 */
[----:B------:R-:W-:Y:S01]  /*1280*/  FMUL.FTZ R25, R17, -1.4426950216293334961 ;  /* 0xbfb8aa3b11197820 */ /* 0x000fe20000410000 */
[----:B------:R-:W-:Y:S01]  /*1290*/  BSSY B0, `(.L_x_871) ;  /* 0x0000025000007945 */ /* 0x000fe20003800000 */
[----:B------:R-:W-:-:S02]  /*12a0*/  FADD.FTZ R22, R22, R13 ;  /* 0x0000000d16167221 */ /* 0x000fc40000010000 */
[----:B0-----:R-:W-:Y:S02]  /*12b0*/  FADD.FTZ R28, R24, 1 ;  /* 0x3f800000181c7421 */ /* 0x001fe40000010000 */
[C---:B------:R-:W-:Y:S01]  /*12c0*/  FFMA.FTZ R9, R22.reuse, -R9, 0.10546888411045074463 ;  /* 0x3dd8001216097423 */ /* 0x040fe20000010809 */
[----:B------:R-:W0:Y:S03]  /*12d0*/  MUFU.EX2 R26, R29 ;  /* 0x0000001d001a7308 */ /* 0x000e260000000800 */
[----:B------:R-:W-:-:S04]  /*12e0*/  FFMA.FTZ R9, R22, R9, -0.13229703903198242188 ;  /* 0xbe0778e016097423 */ /* 0x000fc80000010009 */
[C---:B------:R-:W-:Y:S01]  /*12f0*/  FFMA.FTZ R9, R22.reuse, R9, 0.14491446316242218018 ;  /* 0x3e14647516097423 */ /* 0x040fe20000010009 */
[----:B------:R-:W2:Y:S01]  /*1300*/  MUFU.EX2 R25, R25 ;  /* 0x0000001900197308 */ /* 0x000ea20000000800 */
[----:B-1----:R-:W-:Y:S02]  /*1310*/  FADD.FTZ R13, R27, 1 ;  /* 0x3f8000001b0d7421 */ /* 0x002fe40000010000 */
[----:B------:R-:W-:-:S04]  /*1320*/  FFMA.FTZ R9, R22, R9, -0.16641564667224884033 ;  /* 0xbe2a68dd16097423 */ /* 0x000fc80000010009 */
[----:B------:R-:W-:Y:S01]  /*1330*/  FFMA.FTZ R9, R22, R9, 0.19988867640495300293 ;  /* 0x3e4caf9e16097423 */ /* 0x000fe20000010009 */
[----:B------:R-:W1:Y:S01]  /*1340*/  I2F R23, R23 ;  /* 0x0000001700177306 */ /* 0x000e620000201400 */
[----:B0-----:R-:W-:Y:S02]  /*1350*/  FADD.FTZ R26, R26, 1 ;  /* 0x3f8000001a1a7421 */ /* 0x001fe40000010000 */
[----:B------:R-:W-:-:S04]  /*1360*/  FFMA.FTZ R9, R22, R9, -0.25000196695327758789 ;  /* 0xbe80004216097423 */ /* 0x000fc80000010009 */
[C---:B------:R-:W-:Y:S01]  /*1370*/  FFMA.FTZ R9, R22.reuse, R9, 0.33333510160446166992 ;  /* 0x3eaaaae616097423 */ /* 0x040fe20000010009 */
[----:B------:R-:W0:Y:S01]  /*1380*/  MUFU.RCP R28, R28 ;  /* 0x0000001c001c7308 */ /* 0x000e220000001000 */
[----:B--2---:R-:W-:Y:S02]  /*1390*/  FADD.FTZ R24, R25, 1 ;  /* 0x3f80000019187421 */ /* 0x004fe40000010000 */
[----:B------:R-:W-:-:S04]  /*13a0*/  FFMA.FTZ R9, R22, R9, -0.5 ;  /* 0xbf00000016097423 */ /* 0x000fc80000010009 */
[C---:B------:R-:W-:Y:S01]  /*13b0*/  FMUL.FTZ R9, R22.reuse, R9 ;  /* 0x0000000916097220 */ /* 0x040fe20000410000 */
[----:B------:R-:W2:Y:S01]  /*13c0*/  MUFU.RCP R13, R13 ;  /* 0x0000000d000d7308 */ /* 0x000ea20000001000 */
[----:B-1----:R-:W-:Y:S02]  /*13d0*/  FMUL.FTZ R23, R23, 1.1920928955078125e-07 ;  /* 0x3400000017177820 */ /* 0x002fe40000410000 */
[----:B------:R-:W-:Y:S01]  /*13e0*/  FFMA.FTZ R22, R22, R9, R22 ;  /* 0x0000000916167223 */ /* 0x000fe20000010016 */
[----:B------:R-:W-:-:S03]  /*13f0*/  PRMT R9, RZ, 0x7610, R10 ;  /* 0x00007610ff097816 */ /* 0x000fc6000000000a */
[----:B------:R-:W-:Y:S01]  /*1400*/  FFMA.FTZ R10, R23, 0.69314718246459960938, R22 ;  /* 0x3f317218170a7823 */ /* 0x000fe20000010016 */
[----:B------:R-:W1:Y:S01]  /*1410*/  MUFU.RCP R26, R26 ;  /* 0x0000001a001a7308 */ /* 0x000e620000001000 */
[----:B------:R-:W-:Y:S02]  /*1420*/  FMUL.FTZ R9, R9, R12 ;  /* 0x0000000c09097220 */ /* 0x000fe40000410000 */
[----:B0-----:R-:W-:-:S05]  /*1430*/  FMUL.FTZ R11, R11, R28 ;  /* 0x0000001c0b0b7220 */ /* 0x001fca0000410000 */
[----:B------:R-:W0:Y:S08]  /*1440*/  MUFU.RCP R24, R24 ;  /* 0x0000001800187308 */ /* 0x000e300000001000 */
[----:B------:R-:W3:Y:S08]  /*1450*/  MUFU.TANH R14, R14 ;  /* 0x0000000e000e7308 */ /* 0x000ef00000002400 */
[----:B------:R-:W4:Y:S08]  /*1460*/  MUFU.TANH R19, R19 ;  /* 0x0000001300137308 */ /* 0x000f300000002400 */
[----:B------:R-:W0:Y:S01]  /*1470*/  MUFU.TANH R21, R21 ;  /* 0x0000001500157308 */ /* 0x000e220000002400 */
[----:B------:R-:W-:Y:S05]  /*1480*/  @!P0 BRA `(.L_x_872) ;  /* 0x0000005000008947 */ /* 0x000fea0003800000 */
[C---:B-123--:R-:W-:Y:S02]  /*1490*/  ISETP.GE.AND P0, PT, R18.reuse, -0x407fffff, PT ;  /* 0xbf8000011200780c */ /* 0x04efe40003f06270 */
[----:B------:R-:W-:-:S11]  /*14a0*/  FSETP.NEU.FTZ.AND P1, PT, R18, RZ, PT ;  /* 0x000000ff1200720b */ /* 0x000fd60003f3d000 */
[----:B------:R-:W-:-:S05]  /*14b0*/  @P0 MOV R23, 0x7f800000 ;  /* 0x7f80000000170802 */ /* 0x000fca0000000f00 */
[----:B------:R-:W-:-:S05]  /*14c0*/  @P0 FFMA.FTZ R10, R18, R23, +INF ;  /* 0x7f800000120a0423 */ /* 0x000fca0000010017 */
[----:B------:R-:W-:Y:S02]  /*14d0*/  FSEL R10, R10, -RZ, P1 ;  /* 0x800000ff0a0a7208 */ /* 0x000fe40000800000 */
.L_x_872:
[----:B-123--:R-:W-:Y:S05]  /*14e0*/  BSYNC B0 ;  /* 0x0000000000007941 */ /* 0x00efea0003800000 */
.L_x_871:
[----:B------:R-:W1:Y:S01]  /*14f0*/  MUFU.TANH R10, R10 ;  /* 0x0000000a000a7308 */ /* 0x000e620000002400 */
[----:B------:R-:W-:Y:S01]  /*1500*/  PRMT R12, RZ, 0x5410, R4 ;  /* 0x00005410ff0c7816 */ /* 0x000fe20000000004 */
[----:B------:R-:W-:Y:S01]  /*1510*/  FFMA.FTZ R18, -R14, R14, 1 ;  /* 0x3f8000000e127423 */ /* 0x000fe2000001010e */
[----:B------:R-:W-:Y:S01]  /*1520*/  F2FP.BF16.PACK_AB R9, R9, R20 ;  /* 0x000000140909723e */ /* 0x000fe200000010ff */
[----:B------:R-:W-:Y:S02]  /*1530*/  FMUL.FTZ R26, R15, R26 ;  /* 0x0000001a0f1a7220 */ /* 0x000fe40000410000 */
[----:B------:R-:W-:Y:S02]  /*1540*/  FMUL.FTZ R7, R12, R7 ;  /* 0x000000070c077220 */ /* 0x000fe40000410000 */
[----:B------:R-:W-:Y:S02]  /*1550*/  FMUL.FTZ R12, R8, R13 ;  /* 0x0000000d080c7220 */ /* 0x000fe40000410000 */
[----:B----4-:R-:W-:-:S02]  /*1560*/  FFMA.FTZ R8, -R19, R19, 1 ;  /* 0x3f80000013087423 */ /* 0x010fc40000010113 */
[----:B------:R-:W-:Y:S01]  /*1570*/  FFMA.FTZ R13, R18, R11, R14 ;  /* 0x0000000b120d7223 */ /* 0x000fe2000001000e */
[----:B------:R-:W-:Y:S01]  /*1580*/  PRMT R11, RZ, 0x7610, R4 ;  /* 0x00007610ff0b7816 */ /* 0x000fe20000000004 */
[----:B------:R-:W-:Y:S01]  /*1590*/  FFMA.FTZ R8, R8, R12, R19 ;  /* 0x0000000c08087223 */ /* 0x000fe20000010013 */
[--C-:B------:R-:W-:Y:S01]  /*15a0*/  PRMT R4, RZ, 0x5410, R5.reuse ;  /* 0x00005410ff047816 */ /* 0x100fe20000000005 */
[----:B0-----:R-:W-:Y:S01]  /*15b0*/  FFMA.FTZ R12, -R21, R21, 1 ;  /* 0x3f800000150c7423 */ /* 0x001fe20000010115 */
[----:B------:R-:W-:Y:S01]  /*15c0*/  PRMT R5, RZ, 0x7610, R5 ;  /* 0x00007610ff057816 */ /* 0x000fe20000000005 */
[----:B------:R-:W-:Y:S02]  /*15d0*/  FMUL.FTZ R16, R11, R16 ;  /* 0x000000100b107220 */ /* 0x000fe40000410000 */
[----:B------:R-:W-:Y:S02]  /*15e0*/  FMUL.FTZ R4, R4, R13 ;  /* 0x0000000d04047220 */ /* 0x000fe40000410000 */
[----:B------:R-:W-:Y:S01]  /*15f0*/  FMUL.FTZ R24, R17, R24 ;  /* 0x0000001811187220 */ /* 0x000fe20000410000 */
[----:B------:R-:W-:Y:S01]  /*1600*/  F2FP.BF16.PACK_AB R7, R16, R7 ;  /* 0x000000071007723e */ /* 0x000fe200000010ff */
[----:B-1----:R-:W-:-:S02]  /*1610*/  FFMA.FTZ R11, -R10, R10, 1 ;  /* 0x3f8000000a0b7423 */ /* 0x002fc4000001010a */
[----:B------:R-:W-:Y:S02]  /*1620*/  FFMA.FTZ R21, R12, R26, R21 ;  /* 0x0000001a0c157223 */ /* 0x000fe40000010015 */
[----:B------:R-:W-:Y:S01]  /*1630*/  IMAD.WIDE.U32 R12, R0, R3, c[0x0][0x168] ;  /* 0x00005a00000c7625 */ /* 0x000fe200078e0003 */
[--C-:B------:R-:W-:Y:S02]  /*1640*/  PRMT R0, RZ, 0x5410, R6.reuse ;  /* 0x00005410ff007816 */ /* 0x100fe40000000006 */
[----:B------:R-:W-:Y:S01]  /*1650*/  PRMT R6, RZ, 0x7610, R6 ;  /* 0x00007610ff067816 */ /* 0x000fe20000000006 */
[----:B------:R-:W-:Y:S02]  /*1660*/  FFMA.FTZ R11, R11, R24, R10 ;  /* 0x000000180b0b7223 */ /* 0x000fe4000001000a */
[----:B------:R-:W-:Y:S02]  /*1670*/  FMUL.FTZ R5, R5, R8 ;  /* 0x0000000805057220 */ /* 0x000fe40000410000 */
[----:B------:R-:W-:-:S02]  /*1680*/  FMUL.FTZ R21, R0, R21 ;  /* 0x0000001500157220 */ /* 0x000fc40000410000 */
[----:B------:R-:W-:Y:S01]  /*1690*/  FMUL.FTZ R6, R6, R11 ;  /* 0x0000000b06067220 */ /* 0x000fe20000410000 */
[----:B------:R-:W-:Y:S01]  /*16a0*/  F2FP.BF16.PACK_AB R3, R5, R4 ;  /* 0x000000040503723e */ /* 0x000fe200000010ff */
[----:B------:R-:W-:-:S03]  /*16b0*/  IMAD.WIDE R12, R2, 0x4, R12 ;  /* 0x00000004020c7825 */ /* 0x000fc600078e020c */
[----:B------:R-:W-:Y:S02]  /*16c0*/  F2FP.BF16.PACK_AB R5, R6, R21 ;  /* 0x000000150605723e */ /* 0x000fe400000010ff */
[----:B------:R-:W-:Y:S04]  /*16d0*/  STG.E [R12.64], R9 ;  /* 0x000000090c007986 */ /* 0x000fe8000c101904 */
[----:B------:R-:W-:Y:S04]  /*16e0*/  STG.E [R12.64+0x200], R7 ;  /* 0x000200070c007986 */ /* 0x000fe8000c101904 */
[----:B------:R-:W-:Y:S04]  /*16f0*/  STG.E [R12.64+0x400], R3 ;  /* 0x000400030c007986 */ /* 0x000fe8000c101904 */
[----:B------:R-:W-:Y:S01]  /*1700*/  STG.E [R12.64+0x600], R5 ;  /* 0x000600050c007986 */ /* 0x000fe2000c101904 */
[----:B------:R-:W-:Y:S05]  /*1710*/  EXIT ;  /* 0x000000000000794d */ /* 0x000fea0003800000 */
.L_x_856:
[----:B------:R-:W0:Y:S01]  /*1720*/  S2R R13, SR_TID.X ;  /* 0x00000000000d7919 */ /* 0x000e220000002100 */
[----:B------:R-:W-:-:S02]  /*1730*/  PRMT R16, RZ, 0x7610, R16 ;  /* 0x00007610ff107816 */ /* 0x000fc40000000010 */
[----:B------:R-:W-:Y:S02]  /*1740*/  PRMT R17, RZ, 0x7610, R17 ;  /* 0x00007610ff117816 */ /* 0x000fe40000000011 */
[----:B------:R-:W-:Y:S02]  /*1750*/  PRMT R14, RZ, 0x7610, R14 ;  /* 0x00007610ff0e7816 */ /* 0x000fe4000000000e */
[----:B------:R-:W-:Y:S02]  /*1760*/  PRMT R15, RZ, 0x7610, R15 ;  /* 0x00007610ff0f7816 */ /* 0x000fe4000000000f */
[----:B0-----:R-:W-:Y:S02]  /*1770*/  ISETP.GE.AND P0, PT, R13, R12, PT ;  /* 0x0000000c0d00720c */ /* 0x001fe40003f06270 */
[----:B------:R-:W-:-:S11]  /*1780*/  MOV R23, R13 ;  /* 0x0000000d00177202 */ /* 0x000fd60000000f00 */
[----:B------:R-:W-:Y:S02]  /*1790*/  @!P0 IADD3 R4, R0, R23, RZ ;  /* 0x0000001700048210 */ /* 0x000fe40007ffe0ff */
        /* <DEDUP_REMOVED lines=8> */
[----:B------:R-:W-:Y:S02]  /*1820*/  @!P5 IADD3 R24, R0, R23, RZ ;  /* 0x000000170018d210 */ /* 0x000fe40007ffe0ff */
[----:B------:R-:W-:Y:S02]  /*1830*/  @!P5 IADD3 R23, R23, 0x80, RZ ;  /* 0x000000801717d810 */ /* 0x000fe40007ffe0ff */
[----:B------:R-:W-:Y:S02]  /*1840*/  @!P5 MOV R25, 0x2 ;  /* 0x000000020019d802 */ /* 0x000fe40000000f00 */
[----:B------:R-:W-:-:S03]  /*1850*/  ISETP.GE.AND P1, PT, R23, R12, PT ;  /* 0x0000000c1700720c */ /* 0x000fc60003f26270 */
[----:B------:R-:W-:-:S04]  /*1860*/  @!P5 IMAD.WIDE.U32 R6, R24, R25, c[0x0][0x170] ;  /* 0x00005c001806d625 */ /* 0x000fc800078e0019 */
[----:B------:R-:W-:Y:S01]  /*1870*/  @!P5 IMAD.WIDE.U32 R24, R24, R25, c[0x0][0x178] ;  /* 0x00005e001818d625 */ /* 0x000fe200078e0019 */
[----:B------:R2:W5:Y:S04]  /*1880*/  @!P5 LDG.E.U16 R16, [R6.64] ;  /* 0x000000040610d981 */ /* 0x000568000c1e1500 */
[----:B------:R3:W5:Y:S01]  /*1890*/  @!P5 LDG.E.U16 R17, [R24.64] ;  /* 0x000000041811d981 */ /* 0x000762000c1e1500 */
[----:B------:R-:W-:Y:S02]  /*18a0*/  @!P1 IADD3 R9, R0, R23, RZ ;  /* 0x0000001700099210 */ /* 0x000fe40007ffe0ff */
[----:B------:R-:W-:-:S04]  /*18b0*/  @!P1 IADD3 R23, R23, 0x80, RZ ;  /* 0x0000008017179810 */ /* 0x000fc80007ffe0ff */
[----:B------:R-:W-:-:S13]  /*18c0*/  ISETP.GE.AND P2, PT, R23, R12, PT ;  /* 0x0000000c1700720c */ /* 0x000fda0003f46270 */
[----:B------:R-:W-:Y:S02]  /*18d0*/  @!P2 IADD3 R8, R0, R23, RZ ;  /* 0x000000170008a210 */ /* 0x000fe40007ffe0ff */
[----:B------:R-:W-:-:S04]  /*18e0*/  @!P2 IADD3 R23, R23, 0x80, RZ ;  /* 0x000000801717a810 */ /* 0x000fc80007ffe0ff */
[----:B------:R-:W-:-:S13]  /*18f0*/  ISETP.GE.AND P3, PT, R23, R12, PT ;  /* 0x0000000c1700720c */ /* 0x000fda0003f66270 */
[----:B------:R-:W-:Y:S02]  /*1900*/  @!P3 IADD3 R10, R0, R23, RZ ;  /* 0x00000017000ab210 */ /* 0x000fe40007ffe0ff */
[----:B------:R-:W-:-:S04]  /*1910*/  @!P3 IADD3 R23, R23, 0x80, RZ ;  /* 0x000000801717b810 */ /* 0x000fc80007ffe0ff */
[----:B------:R-:W-:Y:S02]  /*1920*/  ISETP.GE.AND P4, PT, R23, R12, PT ;  /* 0x0000000c1700720c */ /* 0x000fe40003f86270 */
[----:B------:R-:W-:Y:S02]  /*1930*/  @!P1 MOV R22, 0x2 ;  /* 0x0000000200169802 */ /* 0x000fe40000000f00 */
[----:B------:R-:W-:-:S09]  /*1940*/  @!P2 MOV R11, 0x2 ;  /* 0x00000002000ba802 */ /* 0x000fd20000000f00 */
[----:B------:R-:W-:Y:S02]  /*1950*/  @!P4 IADD3 R27, R0, R23, RZ ;  /* 0x00000017001bc210 */ /* 0x000fe40007ffe0ff */
[----:B------:R-:W-:-:S04]  /*1960*/  @!P4 IADD3 R23, R23, 0x80, RZ ;  /* 0x000000801717c810 */ /* 0x000fc80007ffe0ff */
[----:B------:R-:W-:Y:S01]  /*1970*/  ISETP.GE.AND P5, PT, R23, R12, PT ;  /* 0x0000000c1700720c */ /* 0x000fe20003fa6270 */
[----:B0-----:R-:W-:-:S04]  /*1980*/  @!P1 IMAD.WIDE.U32 R2, R9, R22, c[0x0][0x170] ;  /* 0x00005c0009029625 */ /* 0x001fc800078e0016 */
[----:B-1----:R-:W-:-:S04]  /*1990*/  @!P1 IMAD.WIDE.U32 R4, R9, R22, c[0x0][0x178] ;  /* 0x00005e0009049625 */ /* 0x002fc800078e0016 */
[----:B--2---:R-:W-:-:S04]  /*19a0*/  @!P2 IMAD.WIDE.U32 R6, R8, R11, c[0x0][0x170] ;  /* 0x00005c000806a625 */ /* 0x004fc800078e000b */
[----:B------:R-:W-:Y:S01]  /*19b0*/  @!P2 IMAD.WIDE.U32 R8, R8, R11, c[0x0][0x178] ;  /* 0x00005e000808a625 */ /* 0x000fe200078e000b */
[----:B------:R-:W-:Y:S02]  /*19c0*/  PRMT R18, RZ, 0x7610, R18 ;  /* 0x00007610ff127816 */ /* 0x000fe40000000012 */
[----:B------:R-:W-:Y:S02]  /*19d0*/  PRMT R19, RZ, 0x7610, R19 ;  /* 0x00007610ff137816 */ /* 0x000fe40000000013 */
[----:B------:R0:W5:Y:S01]  /*19e0*/  @!P2 LDG.E.U16 R21, [R8.64] ;  /* 0x000000040815a981 */ /* 0x000162000c1e1500 */
[----:B------:R-:W-:-:S03]  /*19f0*/  @!P3 MOV R11, 0x2 ;  /* 0x00000002000bb802 */ /* 0x000fc60000000f00 */
[----:B------:R1:W5:Y:S04]  /*1a00*/  @!P1 LDG.E.U16 R18, [R2.64] ;  /* 0x0000000402129981 */ /* 0x000368000c1e1500 */
[----:B------:R2:W5:Y:S01]  /*1a10*/  @!P1 LDG.E.U16 R19, [R4.64] ;  /* 0x0000000404139981 */ /* 0x000562000c1e1500 */
[----:B0-----:R-:W-:Y:S02]  /*1a20*/  @!P5 IADD3 R8, R0, R23, RZ ;  /* 0x000000170008d210 */ /* 0x001fe40007ffe0ff */
[----:B------:R-:W-:-:S04]  /*1a30*/  @!P5 IADD3 R23, R23, 0x80, RZ ;  /* 0x000000801717d810 */ /* 0x000fc80007ffe0ff */
[----:B------:R-:W-:Y:S02]  /*1a40*/  ISETP.GE.AND P1, PT, R23, R12, PT ;  /* 0x0000000c1700720c */ /* 0x000fe40003f26270 */
[----:B--2---:R-:W-:Y:S01]  /*1a50*/  @!P4 MOV R4, 0x2 ;  /* 0x000000020004c802 */ /* 0x004fe20000000f00 */
[CC--:B---3--:R-:W-:Y:S01]  /*1a60*/  @!P3 IMAD.WIDE.U32 R24, R10.reuse, R11.reuse, c[0x0][0x170] ;  /* 0x00005c000a18b625 */ /* 0x0c8fe200078e000b */
[----:B------:R-:W-:Y:S02]  /*1a70*/  PRMT R26, RZ, 0x7610, R26 ;  /* 0x00007610ff1a7816 */ /* 0x000fe4000000001a */
[----:B------:R-:W-:Y:S01]  /*1a80*/  PRMT R28, RZ, 0x7610, R28 ;  /* 0x00007610ff1c7816 */ /* 0x000fe2000000001c */
[----:B-1----:R-:W-:Y:S01]  /*1a90*/  @!P4 IMAD.WIDE.U32 R2, R27, R4, c[0x0][0x170] ;  /* 0x00005c001b02c625 */ /* 0x002fe200078e0004 */
[----:B------:R-:W-:Y:S02]  /*1aa0*/  PRMT R22, RZ, 0x7610, R22 ;  /* 0x00007610ff167816 */ /* 0x000fe40000000016 */
[----:B------:R0:W5:Y:S01]  /*1ab0*/  @!P3 LDG.E.U16 R26, [R24.64] ;  /* 0x00000004181ab981 */ /* 0x000162000c1e1500 */
[----:B------:R-:W-:Y:S01]  /*1ac0*/  @!P3 IMAD.WIDE.U32 R10, R10, R11, c[0x0][0x178] ;  /* 0x00005e000a0ab625 */ /* 0x000fe200078e000b */
[----:B------:R-:W-:-:S02]  /*1ad0*/  PRMT R20, RZ, 0x7610, R20 ;  /* 0x00007610ff147816 */ /* 0x000fc40000000014 */
[----:B------:R1:W5:Y:S01]  /*1ae0*/  @!P4 LDG.E.U16 R28, [R2.64] ;  /* 0x00000004021cc981 */ /* 0x000362000c1e1500 */
[----:B------:R-:W-:Y:S01]  /*1af0*/  @!P5 MOV R9, 0x2 ;  /* 0x000000020009d802 */ /* 0x000fe20000000f00 */
[----:B------:R-:W-:Y:S02]  /*1b00*/  @!P4 IMAD.WIDE.U32 R4, R27, R4, c[0x0][0x178] ;  /* 0x00005e001b04c625 */ /* 0x000fe400078e0004 */
[----:B------:R2:W5:Y:S01]  /*1b10*/  @!P3 LDG.E.U16 R22, [R10.64] ;  /* 0x000000040a16b981 */ /* 0x000562000c1e1500 */
[----:B0-----:R-:W-:-:S03]  /*1b20*/  @!P1 IADD3 R25, R0, R23, RZ ;  /* 0x0000001700199210 */ /* 0x001fc60007ffe0ff */
[----:B------:R0:W5:Y:S01]  /*1b30*/  @!P2 LDG.E.U16 R20, [R6.64] ;  /* 0x000000040614a981 */ /* 0x000162000c1e1500 */
[----:B-1----:R-:W-:Y:S02]  /*1b40*/  @!P1 MOV R2, 0x2 ;  /* 0x0000000200029802 */ /* 0x002fe40000000f00 */
[----:B------:R-:W-:-:S03]  /*1b50*/  PRMT R29, RZ, 0x7610, R29 ;  /* 0x00007610ff1d7816 */ /* 0x000fc6000000001d */
[CC--:B--2---:R-:W-:Y:S01]  /*1b60*/  @!P1 IMAD.WIDE.U32 R10, R25.reuse, R2.reuse, c[0x0][0x170] ;  /* 0x00005c00190a9625 */ /* 0x0c4fe200078e0002 */
[----:B------:R-:W-:Y:S02]  /*1b70*/  PRMT R27, RZ, 0x7610, R27 ;  /* 0x00007610ff1b7816 */ /* 0x000fe4000000001b */
[----:B------:R-:W-:Y:S01]  /*1b80*/  PRMT R24, RZ, 0x7610, R24 ;  /* 0x00007610ff187816 */ /* 0x000fe20000000018 */
[----:B------:R-:W-:Y:S01]  /*1b90*/  @!P1 IMAD.WIDE.U32 R2, R25, R2, c[0x0][0x178] ;  /* 0x00005e0019029625 */ /* 0x000fe200078e0002 */
[----:B------:R-:W-:Y:S01]  /*1ba0*/  PRMT R23, RZ, 0x7610, R23 ;  /* 0x00007610ff177816 */ /* 0x000fe20000000017 */
[----:B------:R1:W5:Y:S01]  /*1bb0*/  @!P4 LDG.E.U16 R29, [R4.64] ;  /* 0x00000004041dc981 */ /* 0x000362000c1e1500 */
[----:B------:R-:W-:Y:S01]  /*1bc0*/  PRMT R25, RZ, 0x7610, R25 ;  /* 0x00007610ff197816 */ /* 0x000fe20000000019 */
[----:B0-----:R-:W-:-:S03]  /*1bd0*/  @!P5 IMAD.WIDE.U32 R6, R8, R9, c[0x0][0x170] ;  /* 0x00005c000806d625 */ /* 0x001fc600078e0009 */
[----:B------:R1:W5:Y:S01]  /*1be0*/  @!P1 LDG.E.U16 R23, [R10.64] ;  /* 0x000000040a179981 */ /* 0x000362000c1e1500 */
[----:B------:R-:W-:-:S03]  /*1bf0*/  @!P5 IMAD.WIDE.U32 R8, R8, R9, c[0x0][0x178] ;  /* 0x00005e000808d625 */ /* 0x000fc600078e0009 */
[----:B------:R1:W5:Y:S04]  /*1c00*/  @!P5 LDG.E.U16 R27, [R6.64] ;  /* 0x00000004061bd981 */ /* 0x000368000c1e1500 */
[----:B------:R1:W5:Y:S04]  /*1c10*/  @!P5 LDG.E.U16 R24, [R8.64] ;  /* 0x000000040818d981 */ /* 0x000368000c1e1500 */
[----:B------:R1:W5:Y:S01]  /*1c20*/  @!P1 LDG.E.U16 R25, [R2.64] ;  /* 0x0000000402199981 */ /* 0x000362000c1e1500 */
[----:B------:R-:W-:Y:S01]  /*1c30*/  BSSY B0, `(.L_x_873) ;  /* 0x000002f000007945 */ /* 0x000fe20003800000 */
[----:B------:R-:W-:Y:S05]  /*1c40*/  @P0 BRA `(.L_x_874) ;  /* 0x000002d000000947 */ /* 0x000fea0003800000 */
[----:B-----5:R-:W-:Y:S01]  /*1c50*/  PRMT R15, RZ, 0x5410, R15 ;  /* 0x00005410ff0f7816 */ /* 0x020fe2000000000f */
[----:B-1----:R-:W-:Y:S01]  /*1c60*/  HFMA2.MMA R6, -RZ, RZ, 1.625, 0 ;  /* 0x3e800000ff067435 */ /* 0x002fe200000001ff */
        /* <DEDUP_REMOVED lines=32> */
[----:B------:R-:W-:-:S05]  /*1e70*/  @P0 MOV R3, 0x7f800000 ;  /* 0x7f80000000030802 */ /* 0x000fca0000000f00 */
[----:B------:R-:W-:-:S05]  /*1e80*/  @P0 FFMA.FTZ R4, R2, R3, +INF ;  /* 0x7f80000002040423 */ /* 0x000fca0000010003 */
[----:B------:R-:W-:Y:S02]  /*1e90*/  FSEL R4, R4, -RZ, P1 ;  /* 0x800000ff04047208 */ /* 0x000fe40000800000 */
.L_x_876:
[----:B------:R-:W-:Y:S05]  /*1ea0*/  BSYNC B1 ;  /* 0x0000000000017941 */ /* 0x000fea0003800000 */
.L_x_875:
[----:B------:R-:W1:Y:S01]  /*1eb0*/  MUFU.TANH R4, R4 ;  /* 0x0000000400047308 */ /* 0x000e620000002400 */
[----:B0-----:R-:W-:Y:S01]  /*1ec0*/  FMUL.FTZ R6, R15, R6 ;  /* 0x000000060f067220 */ /* 0x001fe20000410000 */
[----:B------:R-:W-:Y:S01]  /*1ed0*/  PRMT R2, RZ, 0x5410, R14 ;  /* 0x00005410ff027816 */ /* 0x000fe2000000000e */
[----:B-1----:R-:W-:-:S04]  /*1ee0*/  FFMA.FTZ R3, -R4, R4, 1 ;  /* 0x3f80000004037423 */ /* 0x002fc80000010104 */
[----:B------:R-:W-:-:S04]  /*1ef0*/  FFMA.FTZ R3, R3, R6, R4 ;  /* 0x0000000603037223 */ /* 0x000fc80000010004 */
[----:B------:R-:W-:-:S05]  /*1f00*/  FMUL.FTZ R2, R2, R3 ;  /* 0x0000000302027220 */ /* 0x000fca0000410000 */
[----:B------:R-:W-:Y:S02]  /*1f10*/  F2FP.BF16.PACK_AB R2, RZ, R2 ;  /* 0x00000002ff02723e */ /* 0x000fe400000010ff */
.L_x_874:
[----:B------:R-:W-:Y:S05]  /*1f20*/  BSYNC B0 ;  /* 0x0000000000007941 */ /* 0x000fea0003800000 */
.L_x_873:
[----:B-1----:R-:W-:Y:S01]  /*1f30*/  IADD3 R3, R13, 0x80, RZ ;  /* 0x000000800d037810 */ /* 0x002fe20007ffe0ff */
[----:B------:R-:W-:Y:S03]  /*1f40*/  BSSY B0, `(.L_x_877) ;  /* 0x0000030000007945 */ /* 0x000fe60003800000 */
[----:B------:R-:W-:-:S13]  /*1f50*/  ISETP.GE.AND P0, PT, R3, R12, PT ;  /* 0x0000000c0300720c */ /* 0x000fda0003f06270 */
[----:B------:R-:W-:Y:S05]  /*1f60*/  @P0 BRA `(.L_x_878) ;  /* 0x000002d000000947 */ /* 0x000fea0003800000 */
[----:B-----5:R-:W-:Y:S01]  /*1f70*/  PRMT R17, RZ, 0x5410, R17 ;  /* 0x00005410ff117816 */ /* 0x020fe20000000011 */
[----:B------:R-:W-:Y:S01]  /*1f80*/  HFMA2.MMA R8, -RZ, RZ, 1.625, 0 ;  /* 0x3e800000ff087435 */ /* 0x000fe200000001ff */
[----:B------:R-:W-:Y:S01]  /*1f90*/  MOV R9, 0x3d39bf78 ;  /* 0x3d39bf7800097802 */ /* 0x000fe20000000f00 */
[----:B------:R-:W-:Y:S02]  /*1fa0*/  BSSY B1, `(.L_x_879) ;  /* 0x0000022000017945 */ /* 0x000fe40003800000 */
[C---:B------:R-:W-:Y:S02]  /*1fb0*/  FMUL.FTZ R4, R17.reuse, 1.4426950216293334961 ;  /* 0x3fb8aa3b11047820 */ /* 0x040fe40000410000 */
[----:B------:R-:W-:-:S04]  /*1fc0*/  FMUL.FTZ R10, R17, -1.4426950216293334961 ;  /* 0xbfb8aa3b110a7820 */ /* 0x000fc80000410000 */
        /* <DEDUP_REMOVED lines=10> */
[----:B------:R-:W-:-:S04]  /*2070*/  FFMA.FTZ R7, R6, -R9, 0.10546888411045074463 ;  /* 0x3dd8001206077423 */ /* 0x000fc80000010809 */
[----:B------:R-:W-:-:S04]  /*2080*/  FFMA.FTZ R7, R6, R7, -0.13229703903198242188 ;  /* 0xbe0778e006077423 */ /* 0x000fc80000010007 */
[C---:B------:R-:W-:Y:S02]  /*2090*/  FFMA.FTZ R9, R6.reuse, R7, 0.14491446316242218018 ;  /* 0x3e14647506097423 */ /* 0x040fe40000010007 */
[----:B------:R-:W0:Y:S02]  /*20a0*/  MUFU.EX2 R7, R10 ;  /* 0x0000000a00077308 */ /* 0x000e240000000800 */
        /* <DEDUP_REMOVED lines=17> */
.L_x_880:
[----:B0-----:R-:W-:Y:S05]  /*21c0*/  BSYNC B1 ;  /* 0x0000000000017941 */ /* 0x001fea0003800000 */
.L_x_879:
[----:B------:R-:W0:Y:S01]  /*21d0*/  MUFU.TANH R6, R6 ;  /* 0x0000000600067308 */ /* 0x000e220000002400 */
[----:B-1----:R-:W-:Y:S01]  /*21e0*/  FMUL.FTZ R8, R17, R8 ;  /* 0x0000000811087220 */ /* 0x002fe20000410000 */
[----:B------:R-:W-:Y:S01]  /*21f0*/  PRMT R4, RZ, 0x5410, R16 ;  /* 0x00005410ff047816 */ /* 0x000fe20000000010 */
[----:B0-----:R-:W-:-:S04]  /*2200*/  FFMA.FTZ R5, -R6, R6, 1 ;  /* 0x3f80000006057423 */ /* 0x001fc80000010106 */
[----:B------:R-:W-:-:S04]  /*2210*/  FFMA.FTZ R5, R5, R8, R6 ;  /* 0x0000000805057223 */ /* 0x000fc80000010006 */
[----:B------:R-:W-:-:S05]  /*2220*/  FMUL.FTZ R4, R4, R5 ;  /* 0x0000000504047220 */ /* 0x000fca0000410000 */
[----:B------:R-:W-:Y:S02]  /*2230*/  F2FP.BF16.PACK_AB R4, RZ, R4 ;  /* 0x00000004ff04723e */ /* 0x000fe400000010ff */
.L_x_878:
[----:B------:R-:W-:Y:S05]  /*2240*/  BSYNC B0 ;  /* 0x0000000000007941 */ /* 0x000fea0003800000 */
.L_x_877:
        /* <DEDUP_REMOVED lines=28> */
[----:B------:R-:W-:-:S04]  /*2410*/  FFMA.FTZ R8, R7, R8, 0.33333510160446166992 ;  /* 0x3eaaaae607087423 */ /* 0x000fc80000010008 */
        /* <DEDUP_REMOVED lines=12> */
.L_x_884:
[----:B0-----:R-:W-:Y:S05]  /*24e0*/  BSYNC B1 ;  /* 0x0000000000017941 */ /* 0x001fea0003800000 */
.L_x_883:
[----:B------:R-:W0:Y:S01]  /*24f0*/  MUFU.TANH R7, R7 ;  /* 0x0000000700077308 */ /* 0x000e220000002400 */
[----:B-1----:R-:W-:Y:S01]  /*2500*/  FMUL.FTZ R8, R19, R8 ;  /* 0x0000000813087220 */ /* 0x002fe20000410000 */
[----:B------:R-:W-:Y:S01]  /*2510*/  PRMT R5, RZ, 0x5410, R18 ;  /* 0x00005410ff057816 */ /* 0x000fe20000000012 */
[----:B0-----:R-:W-:-:S04]  /*2520*/  FFMA.FTZ R6, -R7, R7, 1 ;  /* 0x3f80000007067423 */ /* 0x001fc80000010107 */
[----:B------:R-:W-:-:S04]  /*2530*/  FFMA.FTZ R6, R6, R8, R7 ;  /* 0x0000000806067223 */ /* 0x000fc80000010007 */
[----:B------:R-:W-:-:S05]  /*2540*/  FMUL.FTZ R5, R5, R6 ;  /* 0x0000000605057220 */ /* 0x000fca0000410000 */
[----:B------:R-:W-:Y:S02]  /*2550*/  F2FP.BF16.PACK_AB R5, RZ, R5 ;  /* 0x00000005ff05723e */ /* 0x000fe400000010ff */
.L_x_882:
[----:B------:R-:W-:Y:S05]  /*2560*/  BSYNC B0 ;  /* 0x0000000000007941 */ /* 0x000fea0003800000 */
.L_x_881:
        /* <DEDUP_REMOVED lines=41> */
.L_x_888:
[----:B01----:R-:W-:Y:S05]  /*2800*/  BSYNC B1 ;  /* 0x0000000000017941 */ /* 0x003fea0003800000 */
.L_x_887:
[----:B------:R-:W0:Y:S01]  /*2810*/  MUFU.TANH R8, R8 ;  /* 0x0000000800087308 */ /* 0x000e220000002400 */
[----:B------:R-:W-:Y:S01]  /*2820*/  FMUL.FTZ R14, R21, R14 ;  /* 0x0000000e150e7220 */ /* 0x000fe20000410000 */
[----:B------:R-:W-:Y:S01]  /*2830*/  PRMT R6, RZ, 0x5410, R20 ;  /* 0x00005410ff067816 */ /* 0x000fe20000000014 */
[----:B0-----:R-:W-:-:S04]  /*2840*/  FFMA.FTZ R7, -R8, R8, 1 ;  /* 0x3f80000008077423 */ /* 0x001fc80000010108 */
[----:B------:R-:W-:-:S04]  /*2850*/  FFMA.FTZ R7, R7, R14, R8 ;  /* 0x0000000e07077223 */ /* 0x000fc80000010008 */
[----:B------:R-:W-:-:S05]  /*2860*/  FMUL.FTZ R6, R6, R7 ;  /* 0x0000000706067220 */ /* 0x000fca0000410000 */
[----:B------:R-:W-:Y:S02]  /*2870*/  F2FP.BF16.PACK_AB R6, RZ, R6 ;  /* 0x00000006ff06723e */ /* 0x000fe400000010ff */
.L_x_886:
[----:B------:R-:W-:Y:S05]  /*2880*/  BSYNC B0 ;  /* 0x0000000000007941 */ /* 0x000fea0003800000 */
.L_x_885:
        /* <DEDUP_REMOVED lines=41> */
.L_x_892:
[----:B0-----:R-:W-:Y:S05]  /*2b20*/  BSYNC B1 ;  /* 0x0000000000017941 */ /* 0x001fea0003800000 */
.L_x_891:
[----:B------:R-:W0:Y:S01]  /*2b30*/  MUFU.TANH R8, R8 ;  /* 0x0000000800087308 */ /* 0x000e220000002400 */
[----:B-1----:R-:W-:Y:S01]  /*2b40*/  FMUL.FTZ R15, R22, R15 ;  /* 0x0000000f160f7220 */ /* 0x002fe20000410000 */
[----:B------:R-:W-:Y:S01]  /*2b50*/  PRMT R26, RZ, 0x5410, R26 ;  /* 0x00005410ff1a7816 */ /* 0x000fe2000000001a */
[----:B0-----:R-:W-:-:S04]  /*2b60*/  FFMA.FTZ R7, -R8, R8, 1 ;  /* 0x3f80000008077423 */ /* 0x001fc80000010108 */
[----:B------:R-:W-:-:S04]  /*2b70*/  FFMA.FTZ R7, R7, R15, R8 ;  /* 0x0000000f07077223 */ /* 0x000fc80000010008 */
[----:B------:R-:W-:-:S05]  /*2b80*/  FMUL.FTZ R7, R26, R7 ;  /* 0x000000071a077220 */ /* 0x000fca0000410000 */
[----:B------:R-:W-:Y:S02]  /*2b90*/  F2FP.BF16.PACK_AB R7, RZ, R7 ;  /* 0x00000007ff07723e */ /* 0x000fe400000010ff */
.L_x_890:
[----:B------:R-:W-:Y:S05]  /*2ba0*/  BSYNC B0 ;  /* 0x0000000000007941 */ /* 0x000fea0003800000 */
.L_x_889:
        /* <DEDUP_REMOVED lines=41> */
.L_x_896:
[----:B0-----:R-:W-:Y:S05]  /*2e40*/  BSYNC B1 ;  /* 0x0000000000017941 */ /* 0x001fea0003800000 */
.L_x_895:
[----:B------:R-:W0:Y:S01]  /*2e50*/  MUFU.TANH R9, R9 ;  /* 0x0000000900097308 */ /* 0x000e220000002400 */
[----:B-1----:R-:W-:Y:S02]  /*2e60*/  FMUL.FTZ R16, R29, R16 ;  /* 0x000000101d107220 */ /* 0x002fe40000410000 */
[----:B0-----:R-:W-:-:S04]  /*2e70*/  FFMA.FTZ R8, -R9, R9, 1 ;  /* 0x3f80000009087423 */ /* 0x001fc80000010109 */
[----:B------:R-:W-:Y:S01]  /*2e80*/  FFMA.FTZ R8, R8, R16, R9 ;  /* 0x0000001008087223 */ /* 0x000fe20000010009 */
[----:B------:R-:W-:-:S05]  /*2e90*/  PRMT R9, RZ, 0x5410, R28 ;  /* 0x00005410ff097816 */ /* 0x000fca000000001c */
[----:B------:R-:W-:-:S05]  /*2ea0*/  FMUL.FTZ R8, R9, R8 ;  /* 0x0000000809087220 */ /* 0x000fca0000410000 */
[----:B------:R-:W-:Y:S02]  /*2eb0*/  F2FP.BF16.PACK_AB R8, RZ, R8 ;  /* 0x00000008ff08723e */ /* 0x000fe400000010ff */
.L_x_894:
[----:B------:R-:W-:Y:S05]  /*2ec0*/  BSYNC B0 ;  /* 0x0000000000007941 */ /* 0x000fea0003800000 */
.L_x_893:
        /* <DEDUP_REMOVED lines=41> */
.L_x_900:
[----:B0-----:R-:W-:Y:S05]  /*3160*/  BSYNC B1 ;  /* 0x0000000000017941 */ /* 0x001fea0003800000 */
.L_x_899:
[----:B------:R-:W0:Y:S01]  /*3170*/  MUFU.TANH R10, R10 ;  /* 0x0000000a000a7308 */ /* 0x000e220000002400 */
[----:B-1----:R-:W-:Y:S02]  /*3180*/  FMUL.FTZ R17, R24, R17 ;  /* 0x0000001118117220 */ /* 0x002fe40000410000 */
[----:B0-----:R-:W-:-:S04]  /*3190*/  FFMA.FTZ R9, -R10, R10, 1 ;  /* 0x3f8000000a097423 */ /* 0x001fc8000001010a */
[----:B------:R-:W-:Y:S01]  /*31a0*/  FFMA.FTZ R9, R9, R17, R10 ;  /* 0x0000001109097223 */ /* 0x000fe2000001000a */
[----:B------:R-:W-:-:S05]  /*31b0*/  PRMT R10, RZ, 0x5410, R27 ;  /* 0x00005410ff0a7816 */ /* 0x000fca000000001b */
[----:B------:R-:W-:-:S05]  /*31c0*/  FMUL.FTZ R9, R10, R9 ;  /* 0x000000090a097220 */ /* 0x000fca0000410000 */
[----:B------:R-:W-:Y:S02]  /*31d0*/  F2FP.BF16.PACK_AB R9, RZ, R9 ;  /* 0x00000009ff09723e */ /* 0x000fe400000010ff */
.L_x_898:
[----:B------:R-:W-:Y:S05]  /*31e0*/  BSYNC B0 ;  /* 0x0000000000007941 */ /* 0x000fea0003800000 */
.L_x_897:
        /* <DEDUP_REMOVED lines=41> */
.L_x_904:
[----:B0-----:R-:W-:Y:S05]  /*3480*/  BSYNC B1 ;  /* 0x0000000000017941 */ /* 0x001fea0003800000 */
.L_x_903:
[----:B------:R-:W0:Y:S01]  /*3490*/  MUFU.TANH R11, R11 ;  /* 0x0000000b000b7308 */ /* 0x000e220000002400 */
[----:B-1----:R-:W-:Y:S01]  /*34a0*/  FMUL.FTZ R18, R25, R18 ;  /* 0x0000001219127220 */ /* 0x002fe20000410000 */
[----:B------:R-:W-:Y:S01]  /*34b0*/  PRMT R23, RZ, 0x5410, R23 ;  /* 0x00005410ff177816 */ /* 0x000fe20000000017 */
[----:B0-----:R-:W-:-:S04]  /*34c0*/  FFMA.FTZ R10, -R11, R11, 1 ;  /* 0x3f8000000b0a7423 */ /* 0x001fc8000001010b */
[----:B------:R-:W-:-:S04]  /*34d0*/  FFMA.FTZ R10, R10, R18, R11 ;  /* 0x000000120a0a7223 */ /* 0x000fc8000001000b */
[----:B------:R-:W-:-:S05]  /*34e0*/  FMUL.FTZ R10, R23, R10 ;  /* 0x0000000a170a7220 */ /* 0x000fca0000410000 */
[----:B------:R-:W-:Y:S02]  /*34f0*/  F2FP.BF16.PACK_AB R10, RZ, R10 ;  /* 0x0000000aff0a723e */ /* 0x000fe400000010ff */
.L_x_902:
[----:B------:R-:W-:Y:S05]  /*3500*/  BSYNC B0 ;  /* 0x0000000000007941 */ /* 0x000fea0003800000 */
.L_x_901:
[----:B------:R-:W-:Y:S01]  /*3510*/  ISETP.GE.AND P0, PT, R13, R12, PT ;  /* 0x0000000c0d00720c */ /* 0x000fe20003f06270 */
[----:B------:R-:W-:Y:S01]  /*3520*/  BSSY B0, `(.L_x_905) ;  /* 0x0000033000007945 */ /* 0x000fe20003800000 */
[----:B------:R-:W-:Y:S11]  /*3530*/  BSSY B1, `(.L_x_906) ;  /* 0x000002b000017945 */ /* 0x000ff60003800000 */
[----:B------:R-:W-:Y:S05]  /*3540*/  @P0 BRA `(.L_x_907) ;  /* 0x000000c000000947 */ /* 0x000fea0003800000 */
[----:B-----5:R-:W-:Y:S01]  /*3550*/  HFMA2.MMA R15, -RZ, RZ, 0, 1.1920928955078125e-07 ;  /* 0x00000002ff0f7435 */ /* 0x020fe200000001ff */
[----:B------:R-:W-:-:S02]  /*3560*/  IADD3 R14, R0, R13, RZ ;  /* 0x0000000d000e7210 */ /* 0x000fc40007ffe0ff */
[----:B------:R-:W-:-:S04]  /*3570*/  MOV R13, R3 ;  /* 0x00000003000d7202 */ /* 0x000fc80000000f00 */
[----:B------:R-:W-:-:S03]  /*3580*/  ISETP.GE.AND P0, PT, R13, R12, PT ;  /* 0x0000000c0d00720c */ /* 0x000fc60003f06270 */
[----:B------:R-:W-:-:S05]  /*3590*/  IMAD.WIDE.U32 R14, R14, R15, c[0x0][0x168] ;  /* 0x00005a000e0e7625 */ /* 0x000fca00078e000f */
[----:B------:R0:W-:Y:S05]  /*35a0*/  STG.E.U16 [R14.64], R2 ;  /* 0x000000020e007986 */ /* 0x0001ea000c101504 */
[----:B------:R-:W-:Y:S05]  /*35b0*/  @P0 BRA `(.L_x_908) ;  /* 0x000000c000000947 */ /* 0x000fea0003800000 */
[----:B0-----:R-:W-:Y:S02]  /*35c0*/  IADD3 R2, R0, R13, RZ ;  /* 0x0000000d00027210 */ /* 0x001fe40007ffe0ff */
[----:B------:R-:W-:Y:S02]  /*35d0*/  MOV R3, 0x2 ;  /* 0x0000000200037802 */ /* 0x000fe40000000f00 */
[----:B------:R-:W-:-:S03]  /*35e0*/  IADD3 R13, R13, 0x80, RZ ;  /* 0x000000800d0d7810 */ /* 0x000fc60007ffe0ff */
[----:B------:R-:W-:-:S05]  /*35f0*/  IMAD.WIDE.U32 R2, R2, R3, c[0x0][0x168] ;  /* 0x00005a0002027625 */ /* 0x000fca00078e0003 */
[----:B------:R0:W-:Y:S02]  /*3600*/  STG.E.U16 [R2.64], R4 ;  /* 0x0000000402007986 */ /* 0x0001e4000c101504 */
.L_x_907:
[----:B------:R-:W-:-:S13]  /*3610*/  ISETP.GE.AND P0, PT, R13, R12, PT ;  /* 0x0000000c0d00720c */ /* 0x000fda0003f06270 */
[----:B------:R-:W-:Y:S05]  /*3620*/  @P0 BRA `(.L_x_909) ;  /* 0x000000c000000947 */ /* 0x000fea0003800000 */
[----:B0-----:R-:W-:Y:S01]  /*3630*/  HFMA2.MMA R3, -RZ, RZ, 0, 1.1920928955078125e-07 ;  /* 0x00000002ff037435 */ /* 0x001fe200000001ff */
[----:B------:R-:W-:Y:S02]  /*3640*/  IADD3 R2, R0, R13, RZ ;  /* 0x0000000d00027210 */ /* 0x000fe40007ffe0ff */
[----:B------:R-:W-:-:S07]  /*3650*/  IADD3 R13, R13, 0x80, RZ ;  /* 0x000000800d0d7810 */ /* 0x000fce0007ffe0ff */
[----:B------:R-:W-:-:S05]  /*3660*/  IMAD.WIDE.U32 R2, R2, R3, c[0x0][0x168] ;  /* 0x00005a0002027625 */ /* 0x000fca00078e0003 */
[----:B------:R0:W-:Y:S02]  /*3670*/  STG.E.U16 [R2.64], R5 ;  /* 0x0000000502007986 */ /* 0x0001e4000c101504 */
.L_x_908:
[----:B------:R-:W-:-:S13]  /*3680*/  ISETP.GE.AND P0, PT, R13, R12, PT ;  /* 0x0000000c0d00720c */ /* 0x000fda0003f06270 */
[----:B------:R-:W-:Y:S05]  /*3690*/  @P0 BRA `(.L_x_910) ;  /* 0x000000c000000947 */ /* 0x000fea0003800000 */
[----:B0-----:R-:W-:Y:S02]  /*36a0*/  IADD3 R2, R0, R13, RZ ;  /* 0x0000000d00027210 */ /* 0x001fe40007ffe0ff */
[----:B------:R-:W-:Y:S02]  /*36b0*/  MOV R3, 0x2 ;  /* 0x0000000200037802 */ /* 0x000fe40000000f00 */
[----:B------:R-:W-:-:S03]  /*36c0*/  IADD3 R13, R13, 0x80, RZ ;  /* 0x000000800d0d7810 */ /* 0x000fc60007ffe0ff */
[----:B------:R-:W-:-:S05]  /*36d0*/  IMAD.WIDE.U32 R2, R2, R3, c[0x0][0x168] ;  /* 0x00005a0002027625 */ /* 0x000fca00078e0003 */
[----:B------:R0:W-:Y:S02]  /*36e0*/  STG.E.U16 [R2.64], R6 ;  /* 0x0000000602007986 */ /* 0x0001e4000c101504 */
.L_x_909:
[----:B------:R-:W-:-:S13]  /*36f0*/  ISETP.GE.AND P0, PT, R13, R12, PT ;  /* 0x0000000c0d00720c */ /* 0x000fda0003f06270 */
[----:B------:R-:W-:Y:S05]  /*3700*/  @P0 BRA `(.L_x_911) ;  /* 0x000000d000000947 */ /* 0x000fea0003800000 */
[----:B0-----:R-:W-:Y:S01]  /*3710*/  HFMA2.MMA R3, -RZ, RZ, 0, 1.1920928955078125e-07 ;  /* 0x00000002ff037435 */ /* 0x001fe200000001ff */
[----:B------:R-:W-:Y:S02]  /*3720*/  IADD3 R2, R0, R13, RZ ;  /* 0x0000000d00027210 */ /* 0x000fe40007ffe0ff */
[----:B------:R-:W-:-:S07]  /*3730*/  IADD3 R13, R13, 0x80, RZ ;  /* 0x000000800d0d7810 */ /* 0x000fce0007ffe0ff */
[----:B------:R-:W-:-:S05]  /*3740*/  IMAD.WIDE.U32 R2, R2, R3, c[0x0][0x168] ;  /* 0x00005a0002027625 */ /* 0x000fca00078e0003 */
[----:B------:R0:W-:Y:S02]  /*3750*/  STG.E.U16 [R2.64], R7 ;  /* 0x0000000702007986 */ /* 0x0001e4000c101504 */
.L_x_910:
[----:B------:R-:W-:-:S13]  /*3760*/  ISETP.GE.AND P0, PT, R13, R12, PT ;  /* 0x0000000c0d00720c */ /* 0x000fda0003f06270 */
[----:B------:R-:W-:Y:S01]  /*3770*/  @P0 BREAK B1 ;  /* 0x0000000000010942 */ /* 0x000fe20003800000 */
[----:B------:R-:W-:Y:S05]  /*3780*/  @P0 BRA `(.L_x_912) ;  /* 0x000000c000000947 */ /* 0x000fea0003800000 */
[----:B0-----:R-:W-:Y:S02]  /*3790*/  IADD3 R2, R0, R13, RZ ;  /* 0x0000000d00027210 */ /* 0x001fe40007ffe0ff */
[----:B------:R-:W-:Y:S02]  /*37a0*/  MOV R3, 0x2 ;  /* 0x0000000200037802 */ /* 0x000fe40000000f00 */
[----:B------:R-:W-:-:S03]  /*37b0*/  IADD3 R13, R13, 0x80, RZ ;  /* 0x000000800d0d7810 */ /* 0x000fc60007ffe0ff */
[----:B------:R-:W-:-:S05]  /*37c0*/  IMAD.WIDE.U32 R2, R2, R3, c[0x0][0x168] ;  /* 0x00005a0002027625 */ /* 0x000fca00078e0003 */
[----:B------:R0:W-:Y:S02]  /*37d0*/  STG.E.U16 [R2.64], R8 ;  /* 0x0000000802007986 */ /* 0x0001e4000c101504 */
.L_x_911:
[----:B------:R-:W-:Y:S05]  /*37e0*/  BSYNC B1 ;  /* 0x0000000000017941 */ /* 0x000fea0003800000 */
.L_x_906:
[----:B------:R-:W-:-:S13]  /*37f0*/  ISETP.GE.AND P0, PT, R13, R12, PT ;  /* 0x0000000c0d00720c */ /* 0x000fda0003f06270 */
[----:B0-----:R-:W-:Y:S02]  /*3800*/  @!P0 IADD3 R2, R0, R13, RZ ;  /* 0x0000000d00028210 */ /* 0x001fe40007ffe0ff */
[----:B------:R-:W-:Y:S02]  /*3810*/  @!P0 MOV R3, 0x2 ;  /* 0x0000000200038802 */ /* 0x000fe40000000f00 */
[----:B------:R-:W-:-:S03]  /*3820*/  @!P0 IADD3 R13, R13, 0x80, RZ ;  /* 0x000000800d0d8810 */ /* 0x000fc60007ffe0ff */
[----:B------:R-:W-:-:S05]  /*3830*/  @!P0 IMAD.WIDE.U32 R2, R2, R3, c[0x0][0x168] ;  /* 0x00005a0002028625 */ /* 0x000fca00078e0003 */
[----:B------:R0:W-:Y:S02]  /*3840*/  @!P0 STG.E.U16 [R2.64], R9 ;  /* 0x0000000902008986 */ /* 0x0001e4000c101504 */
.L_x_912:
[----:B------:R-:W-:Y:S05]  /*3850*/  BSYNC B0 ;  /* 0x0000000000007941 */ /* 0x000fea0003800000 */
.L_x_905:
[----:B------:R-:W-:Y:S01]  /*3860*/  WARPSYNC 0xffffffff ;  /* 0xffffffff00007948 */ /* 0x000fe20003800000 */
[----:B------:R-:W-:-:S13]  /*3870*/  ISETP.GE.AND P0, PT, R13, R12, PT ;  /* 0x0000000c0d00720c */ /* 0x000fda0003f06270 */
[----:B------:R-:W-:Y:S05]  /*3880*/  @P0 EXIT ;  /* 0x000000000000094d */ /* 0x000fea0003800000 */
[----:B0-----:R-:W-:Y:S01]  /*3890*/  HFMA2.MMA R3, -RZ, RZ, 0, 1.1920928955078125e-07 ;  /* 0x00000002ff037435 */ /* 0x001fe200000001ff */
[----:B------:R-:W-:-:S09]  /*38a0*/  IADD3 R2, R0, R13, RZ ;  /* 0x0000000d00027210 */ /* 0x000fd20007ffe0ff */
[----:B------:R-:W-:-:S05]  /*38b0*/  IMAD.WIDE.U32 R2, R2, R3, c[0x0][0x168] ;  /* 0x00005a0002027625 */ /* 0x000fca00078e0003 */
[----:B------:R-:W-:Y:S01]  /*38c0*/  STG.E.U16 [R2.64], R10 ;  /* 0x0000000a02007986 */ /* 0x000fe2000c101504 */
[----:B------:R-:W-:Y:S05]  /*38d0*/  EXIT ;  /* 0x000000000000794d */ /* 0x000fea0003800000 */
.L_x_913:
        /* <DEDUP_REMOVED lines=10> */
.L_x_7614:


//--------------------- .text._ZN2at6native29vectorized_elementwise_kernelILi4EZZZNS0_61_GLOBAL__N__b29612f4_23_ActivationMishKernel_cu_9e10b42f_310820mish_backward_kernelERNS_14TensorIteratorEENKUlvE_clEvENKUlvE2_clEvEUlN3c108BFloat16ES8_E_St5arrayIPcLm3EEEEviT0_T1_ --------------------------
	.section	.text._ZN2at6native29vectorized_elementwise_kernelILi4EZZZNS0_61_GLOBAL__N__b29612f4_23_ActivationMishKernel_cu_9e10b42f_310820mish_backward_kernelERNS_14TensorIteratorEENKUlvE_clEvENKUlvE2_clEvEUlN3c108BFloat16ES8_E_St5arrayIPcLm3EEEEviT0_T1_,"ax",@progbits
	.sectioninfo	@"SHI_REGISTERS=32"
	.align	128
        .global         _ZN2at6native29vectorized_elementwise_kernelILi4EZZZNS0_61_GLOBAL__N__b29612f4_23_ActivationMishKernel_cu_9e10b42f_310820mish_backward_kernelERNS_14TensorIteratorEENKUlvE_clEvENKUlvE2_clEvEUlN3c108BFloat16ES8_E_St5arrayIPcLm3EEEEviT0_T1_
        .type           _ZN2at6native29vectorized_elementwise_kernelILi4EZZZNS0_61_GLOBAL__N__b29612f4_23_ActivationMishKernel_cu_9e10b42f_310820mish_backward_kernelERNS_14TensorIteratorEENKUlvE_clEvENKUlvE2_clEvEUlN3c108BFloat16ES8_E_St5arrayIPcLm3EEEEviT0_T1_,@function
        .size           _ZN2at6native29vectorized_elementwise_kernelILi4EZZZNS0_61_GLOBAL__N__b29612f4_23_ActivationMishKernel_cu_9e10b42f_310820mish_backward_kernelERNS_14TensorIteratorEENKUlvE_clEvENKUlvE2_clEvEUlN3c108BFloat16ES8_E_St5arrayIPcLm3EEEEviT0_T1_,(.L_x_7615 - _ZN2at6native29vectorized_elementwise_kernelILi4EZZZNS0_61_GLOBAL__N__b29612f4_23_ActivationMishKernel_cu_9e10b42f_310820mish_backward_kernelERNS_14TensorIteratorEENKUlvE_clEvENKUlvE2_clEvEUlN3c108BFloat16ES8_E_St5arrayIPcLm3EEEEviT0_T1_)
        .other          _ZN2at6native29vectorized_elementwise_kernelILi4EZZZNS0_61_GLOBAL__N__b29612f4_23_ActivationMishKernel_cu_9e10b42f_310820mish_backward_kernelERNS_14TensorIteratorEENKUlvE_clEvENKUlvE2_clEvEUlN3c108BFloat16ES8_E_St5arrayIPcLm3EEEEviT0_T1_,@"STO_CUDA_ENTRY STV_DEFAULT"
_ZN2at6native29vectorized_elementwise_kernelILi4EZZZNS0_61_GLOBAL__N__b29612f4_23_ActivationMishKernel_cu_9e10b42f_310820mish_backward_kernelERNS_14TensorIteratorEENKUlvE_clEvENKUlvE2_clEvEUlN3c108BFloat16ES8_E_St5arrayIPcLm3EEEEviT0_T1_:
.text._ZN2at6native29vectorized_elementwise_kernelILi4EZZZNS0_61_GLOBAL__N__b29612f4_23_ActivationMishKernel_cu_9e10b42f_310820mish_backward_kernelERNS_14TensorIteratorEENKUlvE_clEvENKUlvE2_clEvEUlN3c108BFloat16ES8_E_St5arrayIPcLm3EEEEviT0_T1_:
        /* <DEDUP_REMOVED lines=11> */
[----:B------:R-:W2:Y:S01]  /*00b0*/  LDG.E.64 R12, [R18.64] ;  /* 0x00000004120c7981 */ /* 0x000ea2000c1e1b00 */
[----:B------:R-:W-:-:S03]  /*00c0*/  IMAD.WIDE R2, R0, R9, c[0x0][0x170] ;  /* 0x00005c0000027625 */ /* 0x000fc600078e0209 */
[----:B------:R0:W5:Y:S03]  /*00d0*/  LDG.E.64 R6, [R18.64+0x400] ;  /* 0x0004000412067981 */ /* 0x000166000c1e1b00 */
[----:B------:R-:W-:-:S05]  /*00e0*/  IMAD.WIDE.U32 R16, R10, 0x8, R2 ;  /* 0x000000080a107825 */ /* 0x000fca00078e0002 */
[----:B------:R1:W5:Y:S04]  /*00f0*/  LDG.E.64 R4, [R16.64] ;  /* 0x0000000410047981 */ /* 0x000368000c1e1b00 */
[----:B------:R1:W5:Y:S01]  /*0100*/  LDG.E.64 R2, [R16.64+0x400] ;  /* 0x0004000410027981 */ /* 0x000362000c1e1b00 */
[----:B------:R-:W-:Y:S01]  /*0110*/  BSSY B0, `(.L_x_915) ;  /* 0x0000046000007945 */ /* 0x000fe20003800000 */
[----:B--2---:R-:W-:-:S05]  /*0120*/  PRMT R14, RZ, 0x5410, R12 ;  /* 0x00005410ff0e7816 */ /* 0x004fca000000000c */
[----:B------:R-:W-:-:S06]  /*0130*/  FMUL.FTZ R15, R14, 1.4426950216293334961 ;  /* 0x3fb8aa3b0e0f7820 */ /* 0x000fcc0000410000 */
[----:B------:R-:W2:Y:S01]  /*0140*/  MUFU.EX2 R15, R15 ;  /* 0x0000000f000f7308 */ /* 0x000ea20000000800 */
[----:B------:R-:W-:-:S05]  /*0150*/  PRMT R12, RZ, 0x7610, R12 ;  /* 0x00007610ff0c7816 */ /* 0x000fca000000000c */
[----:B------:R-:W-:Y:S02]  /*0160*/  FMUL.FTZ R20, R12, 1.4426950216293334961 ;  /* 0x3fb8aa3b0c147820 */ /* 0x000fe40000410000 */
[----:B--2---:R-:W-:-:S04]  /*0170*/  FADD.FTZ.RZ R8, R15, 1 ;  /* 0x3f8000000f087421 */ /* 0x004fc8000001c000 */
[----:B------:R-:W2:Y:S01]  /*0180*/  MUFU.EX2 R20, R20 ;  /* 0x0000001400147308 */ /* 0x000ea20000000800 */
[----:B------:R-:W-:-:S04]  /*0190*/  IADD3 R8, R8, -0x3f400000, RZ ;  /* 0xc0c0000008087810 */ /* 0x000fc80007ffe0ff */
[----:B------:R-:W-:Y:S02]  /*01a0*/  LOP3.LUT R26, R8, 0xff800000, RZ, 0xc0, !PT ;  /* 0xff800000081a7812 */ /* 0x000fe400078ec0ff */
[----:B------:R-:W-:Y:S02]  /*01b0*/  MOV R8, 0x3e800000 ;  /* 0x3e80000000087802 */ /* 0x000fe40000000f00 */
[----:B------:R-:W-:Y:S02]  /*01c0*/  IADD3 R11, -R26, 0x40800000, RZ ;  /* 0x408000001a0b7810 */ /* 0x000fe40007ffe1ff */
[----:B------:R-:W-:-:S03]  /*01d0*/  IADD3 R22, R15, -R26, RZ ;  /* 0x8000001a0f167210 */ /* 0x000fc60007ffe0ff */
[----:B-1----:R-:W-:Y:S01]  /*01e0*/  FFMA.FTZ R17, R11, R8, -1 ;  /* 0xbf8000000b117423 */ /* 0x002fe20000010008 */
[----:B------:R-:W-:Y:S01]  /*01f0*/  HFMA2.MMA R11, -RZ, RZ, 1.3056640625, -1.8671875 ;  /* 0x3d39bf78ff0b7435 */ /* 0x000fe200000001ff */
[----:B--2---:R-:W-:Y:S02]  /*0200*/  FADD.FTZ.RZ R16, R20, 1 ;  /* 0x3f80000014107421 */ /* 0x004fe4000001c000 */
[----:B------:R-:W-:-:S03]  /*0210*/  FADD.FTZ R22, R22, R17 ;  /* 0x0000001116167221 */ /* 0x000fc60000010000 */
[----:B------:R-:W-:-:S04]  /*0220*/  IADD3 R16, R16, -0x3f400000, RZ ;  /* 0xc0c0000010107810 */ /* 0x000fc80007ffe0ff */
[----:B------:R-:W-:Y:S01]  /*0230*/  FFMA.FTZ R17, R22, -R11, 0.10546888411045074463 ;  /* 0x3dd8001216117423 */ /* 0x000fe2000001080b */
[----:B------:R-:W-:-:S03]  /*0240*/  LOP3.LUT R21, R16, 0xff800000, RZ, 0xc0, !PT ;  /* 0xff80000010157812 */ /* 0x000fc600078ec0ff */
[----:B------:R-:W-:Y:S01]  /*0250*/  FFMA.FTZ R17, R22, R17, -0.13229703903198242188 ;  /* 0xbe0778e016117423 */ /* 0x000fe20000010011 */
[----:B0-----:R-:W-:Y:S02]  /*0260*/  IADD3 R19, -R21, 0x40800000, RZ ;  /* 0x4080000015137810 */ /* 0x001fe40007ffe1ff */
[----:B------:R-:W-:Y:S01]  /*0270*/  IADD3 R24, R20, -R21, RZ ;  /* 0x8000001514187210 */ /* 0x000fe20007ffe0ff */
[C---:B------:R-:W-:Y:S02]  /*0280*/  FFMA.FTZ R17, R22.reuse, R17, 0.14491446316242218018 ;  /* 0x3e14647516117423 */ /* 0x040fe40000010011 */
[----:B------:R-:W-:Y:S02]  /*0290*/  FFMA.FTZ R19, R19, R8, -1 ;  /* 0xbf80000013137423 */ /* 0x000fe40000010008 */
[----:B------:R-:W-:Y:S02]  /*02a0*/  FFMA.FTZ R17, R22, R17, -0.16641564667224884033 ;  /* 0xbe2a68dd16117423 */ /* 0x000fe40000010011 */
[----:B------:R-:W-:-:S02]  /*02b0*/  FADD.FTZ R24, R24, R19 ;  /* 0x0000001318187221 */ /* 0x000fc40000010000 */
[----:B------:R-:W-:Y:S02]  /*02c0*/  FFMA.FTZ R17, R22, R17, 0.19988867640495300293 ;  /* 0x3e4caf9e16117423 */ /* 0x000fe40000010011 */
[----:B------:R-:W-:Y:S02]  /*02d0*/  FFMA.FTZ R27, R24, -R11, 0.10546888411045074463 ;  /* 0x3dd80012181b7423 */ /* 0x000fe4000001080b */
[----:B------:R-:W-:Y:S02]  /*02e0*/  FMUL.FTZ R23, R14, -1.4426950216293334961 ;  /* 0xbfb8aa3b0e177820 */ /* 0x000fe40000410000 */
[----:B------:R-:W-:Y:S02]  /*02f0*/  FFMA.FTZ R17, R22, R17, -0.25000196695327758789 ;  /* 0xbe80004216117423 */ /* 0x000fe40000010011 */
[----:B------:R-:W-:Y:S02]  /*0300*/  FMUL.FTZ R25, R12, -1.4426950216293334961 ;  /* 0xbfb8aa3b0c197820 */ /* 0x000fe40000410000 */
[----:B------:R-:W-:Y:S01]  /*0310*/  FFMA.FTZ R27, R24, R27, -0.13229703903198242188 ;  /* 0xbe0778e0181b7423 */ /* 0x000fe2000001001b */
[----:B------:R-:W0:Y:S01]  /*0320*/  MUFU.EX2 R23, R23 ;  /* 0x0000001700177308 */ /* 0x000e220000000800 */
[----:B------:R-:W-:-:S02]  /*0330*/  FFMA.FTZ R17, R22, R17, 0.33333510160446166992 ;  /* 0x3eaaaae616117423 */ /* 0x000fc40000010011 */
[----:B------:R-:W-:Y:S01]  /*0340*/  FFMA.FTZ R27, R24, R27, 0.14491446316242218018 ;  /* 0x3e146475181b7423 */ /* 0x000fe2000001001b */
[----:B------:R-:W-:Y:S01]  /*0350*/  PRMT R18, RZ, 0x5410, R13 ;  /* 0x00005410ff127816 */ /* 0x000fe2000000000d */
[----:B------:R-:W-:-:S03]  /*0360*/  FFMA.FTZ R17, R22, R17, -0.5 ;  /* 0xbf00000016117423 */ /* 0x000fc60000010011 */
[----:B------:R-:W1:Y:S01]  /*0370*/  MUFU.EX2 R25, R25 ;  /* 0x0000001900197308 */ /* 0x000e620000000800 */
[----:B------:R-:W-:Y:S02]  /*0380*/  FFMA.FTZ R27, R24, R27, -0.16641564667224884033 ;  /* 0xbe2a68dd181b7423 */ /* 0x000fe4000001001b */
[----:B------:R-:W-:Y:S02]  /*0390*/  FMUL.FTZ R17, R22, R17 ;  /* 0x0000001116117220 */ /* 0x000fe40000410000 */
[----:B------:R-:W-:Y:S02]  /*03a0*/  FMUL.FTZ R19, R18, 1.4426950216293334961 ;  /* 0x3fb8aa3b12137820 */ /* 0x000fe40000410000 */
[----:B------:R-:W-:Y:S02]  /*03b0*/  FFMA.FTZ R27, R24, R27, 0.19988867640495300293 ;  /* 0x3e4caf9e181b7423 */ /* 0x000fe4000001001b */
[----:B------:R-:W-:Y:S01]  /*03c0*/  FFMA.FTZ R22, R22, R17, R22 ;  /* 0x0000001116167223 */ /* 0x000fe20000010016 */
[----:B------:R-:W-:Y:S01]  /*03d0*/  PRMT R17, RZ, 0x7610, R13 ;  /* 0x00007610ff117816 */ /* 0x000fe2000000000d */
[----:B------:R-:W-:Y:S01]  /*03e0*/  FFMA.FTZ R27, R24, R27, -0.25000196695327758789 ;  /* 0xbe800042181b7423 */ /* 0x000fe2000001001b */
[----:B------:R-:W-:Y:S01]  /*03f0*/  MUFU.EX2 R19, R19 ;  /* 0x0000001300137308 */ /* 0x000fe20000000800 */
[----:B0-----:R-:W-:-:S02]  /*0400*/  FADD.FTZ R13, R23, 1 ;  /* 0x3f800000170d7421 */ /* 0x001fc40000010000 */
[----:B------:R-:W-:Y:S02]  /*0410*/  FMUL.FTZ R16, R17, 1.4426950216293334961 ;  /* 0x3fb8aa3b11107820 */ /* 0x000fe40000410000 */
[----:B------:R-:W-:-:S03]  /*0420*/  FFMA.FTZ R27, R24, R27, 0.33333510160446166992 ;  /* 0x3eaaaae6181b7423 */ /* 0x000fc6000001001b */
[----:B------:R-:W0:Y:S01]  /*0430*/  I2F R26, R26 ;  /* 0x0000001a001a7306 */ /* 0x000e220000201400 */
[----:B-1----:R-:W-:Y:S01]  /*0440*/  FADD.FTZ R23, R25, 1 ;  /* 0x3f80000019177421 */ /* 0x002fe20000010000 */
[----:B------:R-:W-:Y:S01]  /*0450*/  ISETP.GE.U32.AND P0, PT, R15, 0x7f800000, PT ;  /* 0x7f8000000f00780c */ /* 0x000fe20003f06070 */
[----:B------:R-:W-:-:S05]  /*0460*/  FFMA.FTZ R27, R24, R27, -0.5 ;  /* 0xbf000000181b7423 */ /* 0x000fca000001001b */
[----:B------:R-:W1:Y:S01]  /*0470*/  MUFU.EX2 R16, R16 ;  /* 0x0000001000107308 */ /* 0x000e620000000800 */
[----:B------:R-:W-:-:S07]  /*0480*/  FMUL.FTZ R27, R24, R27 ;  /* 0x0000001b181b7220 */ /* 0x000fce0000410000 */
[----:B------:R-:W2:Y:S01]  /*0490*/  MUFU.RCP R13, R13 ;  /* 0x0000000d000d7308 */ /* 0x000ea20000001000 */
[----:B------:R-:W-:-:S07]  /*04a0*/  FFMA.FTZ R24, R24, R27, R24 ;  /* 0x0000001b18187223 */ /* 0x000fce0000010018 */
[----:B------:R-:W3:Y:S01]  /*04b0*/  MUFU.RCP R23, R23 ;  /* 0x0000001700177308 */ /* 0x000ee20000001000 */
[----:B0-----:R-:W-:-:S07]  /*04c0*/  FMUL.FTZ R25, R26, 1.1920928955078125e-07 ;  /* 0x340000001a197820 */ /* 0x001fce0000410000 */
[----:B------:R-:W0:Y:S01]  /*04d0*/  I2F R21, R21 ;  /* 0x0000001500157306 */ /* 0x000e220000201400 */
[----:B------:R-:W-:Y:S02]  /*04e0*/  FADD.FTZ.RZ R27, R19, 1 ;  /* 0x3f800000131b7421 */ /* 0x000fe4000001c000 */
[----:B------:R-:W-:-:S03]  /*04f0*/  FFMA.FTZ R25, R25, 0.69314718246459960938, R22 ;  /* 0x3f31721819197823 */ /* 0x000fc60000010016 */
[----:B------:R-:W-:Y:S01]  /*0500*/  IADD3 R22, R27, -0x3f400000, RZ ;  /* 0xc0c000001b167810 */ /* 0x000fe20007ffe0ff */
[----:B------:R-:W-:Y:S05]  /*0510*/  @!P0 BRA `(.L_x_916) ;  /* 0x0000005000008947 */ /* 0x000fea0003800000 */
[----:B-12---:R-:W-:-:S13]  /*0520*/  ISETP.GE.AND P0, PT, R15, -0x407fffff, PT ;  /* 0xbf8000010f00780c */ /* 0x006fda0003f06270 */
[----:B------:R-:W-:-:S05]  /*0530*/  @P0 MOV R26, 0x7f800000 ;  /* 0x7f800000001a0802 */ /* 0x000fca0000000f00 */
[C---:B------:R-:W-:Y:S01]  /*0540*/  @P0 FFMA.FTZ R25, R15.reuse, R26, +INF ;  /* 0x7f8000000f190423 */ /* 0x040fe2000001001a */
[----:B------:R-:W-:-:S04]  /*0550*/  FSETP.NEU.FTZ.AND P0, PT, R15, RZ, PT ;  /* 0x000000ff0f00720b */ /* 0x000fc80003f1d000 */
[----:B------:R-:W-:-:S04]  /*0560*/  FSEL R25, R25, -RZ, P0 ;  /* 0x800000ff19197208 */ /* 0x000fc80000000000 */
.L_x_916:
[----:B-12---:R-:W-:Y:S05]  /*0570*/  BSYNC B0 ;  /* 0x0000000000007941 */ /* 0x006fea0003800000 */
.L_x_915:
[----:B------:R-:W-:Y:S01]  /*0580*/  ISETP.GE.U32.AND P0, PT, R20, 0x7f800000, PT ;  /* 0x7f8000001400780c */ /* 0x000fe20003f06070 */
[----:B------:R1:W2:Y:S01]  /*0590*/  MUFU.TANH R15, R25 ;  /* 0x00000019000f7308 */ /* 0x0002a20000002400 */
[----:B------:R-:W-:Y:S01]  /*05a0*/  LOP3.LUT R22, R22, 0xff800000, RZ, 0xc0, !PT ;  /* 0xff80000016167812 */ /* 0x000fe200078ec0ff */
[----:B0-----:R-:W-:Y:S01]  /*05b0*/  FMUL.FTZ R21, R21, 1.1920928955078125e-07 ;  /* 0x3400000015157820 */ /* 0x001fe20000410000 */
[----:B------:R-:W-:Y:S02]  /*05c0*/  BSSY B0, `(.L_x_917) ;  /* 0x000000b000007945 */ /* 0x000fe40003800000 */
[----:B------:R-:W-:Y:S01]  /*05d0*/  IADD3 R27, -R22, 0x40800000, RZ ;  /* 0x40800000161b7810 */ /* 0x000fe20007ffe1ff */
[----:B------:R-:W-:Y:S01]  /*05e0*/  FFMA.FTZ R21, R21, 0.69314718246459960938, R24 ;  /* 0x3f31721815157823 */ /* 0x000fe20000010018 */
[----:B------:R-:W-:-:S03]  /*05f0*/  IADD3 R24, R19, -R22, RZ ;  /* 0x8000001613187210 */ /* 0x000fc60007ffe0ff */
[----:B------:R-:W-:Y:S02]  /*0600*/  FFMA.FTZ R27, R27, R8, -1 ;  /* 0xbf8000001b1b7423 */ /* 0x000fe40000010008 */
[----:B------:R-:W-:Y:S05]  /*0610*/  @!P0 BRA `(.L_x_918) ;  /* 0x0000005000008947 */ /* 0x000fea0003800000 */
[----:B-1----:R-:W-:-:S13]  /*0620*/  ISETP.GE.AND P0, PT, R20, -0x407fffff, PT ;  /* 0xbf8000011400780c */ /* 0x002fda0003f06270 */
[----:B------:R-:W-:-:S05]  /*0630*/  @P0 MOV R25, 0x7f800000 ;  /* 0x7f80000000190802 */ /* 0x000fca0000000f00 */
[C---:B------:R-:W-:Y:S01]  /*0640*/  @P0 FFMA.FTZ R21, R20.reuse, R25, +INF ;  /* 0x7f80000014150423 */ /* 0x040fe20000010019 */
[----:B------:R-:W-:-:S04]  /*0650*/  FSETP.NEU.FTZ.AND P0, PT, R20, RZ, PT ;  /* 0x000000ff1400720b */ /* 0x000fc80003f1d000 */
[----:B------:R-:W-:-:S04]  /*0660*/  FSEL R21, R21, -RZ, P0 ;  /* 0x800000ff15157208 */ /* 0x000fc80000000000 */
.L_x_918:
[----:B-1----:R-:W-:Y:S05]  /*0670*/  BSYNC B0 ;  /* 0x0000000000007941 */ /* 0x002fea0003800000 */
.L_x_917:
[----:B------:R-:W-:Y:S01]  /*0680*/  FADD.FTZ R20, R24, R27 ;  /* 0x0000001b18147221 */ /* 0x000fe20000010000 */
[----:B------:R-:W0:Y:S01]  /*0690*/  MUFU.TANH R21, R21 ;  /* 0x0000001500157308 */ /* 0x000e220000002400 */
[----:B------:R-:W-:Y:S01]  /*06a0*/  FADD.FTZ.RZ R24, R16, 1 ;  /* 0x3f80000010187421 */ /* 0x000fe2000001c000 */
[----:B------:R-:W-:Y:S01]  /*06b0*/  ISETP.GE.U32.AND P0, PT, R19, 0x7f800000, PT ;  /* 0x7f8000001300780c */ /* 0x000fe20003f06070 */
[----:B------:R-:W-:Y:S01]  /*06c0*/  FFMA.FTZ R25, R20, -R11, 0.10546888411045074463 ;  /* 0x3dd8001214197423 */ /* 0x000fe2000001080b */
[----:B------:R-:W-:Y:S01]  /*06d0*/  BSSY B0, `(.L_x_919) ;  /* 0x0000030000007945 */ /* 0x000fe20003800000 */
[----:B------:R-:W-:Y:S02]  /*06e0*/  FMUL.FTZ R13, R14, R13 ;  /* 0x0000000d0e0d7220 */ /* 0x000fe40000410000 */
[----:B------:R-:W-:Y:S01]  /*06f0*/  FFMA.FTZ R25, R20, R25, -0.13229703903198242188 ;  /* 0xbe0778e014197423 */ /* 0x000fe20000010019 */
[----:B------:R-:W-:Y:S01]  /*0700*/  I2F R22, R22 ;  /* 0x0000001600167306 */ /* 0x000fe20000201400 */
[----:B--2---:R-:W-:-:S02]  /*0710*/  FFMA.FTZ R14, -R15, R15, 1 ;  /* 0x3f8000000f0e7423 */ /* 0x004fc4000001010f */
[----:B------:R-:W-:Y:S02]  /*0720*/  FFMA.FTZ R25, R20, R25, 0.14491446316242218018 ;  /* 0x3e14647514197423 */ /* 0x000fe40000010019 */
[----:B---3--:R-:W-:Y:S01]  /*0730*/  FMUL.FTZ R12, R12, R23 ;  /* 0x000000170c0c7220 */ /* 0x008fe20000410000 */
[----:B------:R-:W-:Y:S01]  /*0740*/  IADD3 R23, R24, -0x3f400000, RZ ;  /* 0xc0c0000018177810 */ /* 0x000fe20007ffe0ff */
[----:B------:R-:W-:Y:S02]  /*0750*/  FFMA.FTZ R14, R14, R13, R15 ;  /* 0x0000000d0e0e7223 */ /* 0x000fe4000001000f */
[C---:B------:R-:W-:Y:S01]  /*0760*/  FFMA.FTZ R25, R20.reuse, R25, -0.16641564667224884033 ;  /* 0xbe2a68dd14197423 */ /* 0x040fe20000010019 */
[----:B------:R-:W-:Y:S01]  /*0770*/  LOP3.LUT R23, R23, 0xff800000, RZ, 0xc0, !PT ;  /* 0xff80000017177812 */ /* 0x000fe200078ec0ff */
[----:B0-----:R-:W-:Y:S02]  /*0780*/  FFMA.FTZ R13, -R21, R21, 1 ;  /* 0x3f800000150d7423 */ /* 0x001fe40000010115 */
[----:B------:R-:W-:Y:S01]  /*0790*/  FFMA.FTZ R15, R20, R25, 0.19988867640495300293 ;  /* 0x3e4caf9e140f7423 */ /* 0x000fe20000010019 */
[----:B------:R-:W-:Y:S01]  /*07a0*/  IADD3 R24, R16, -R23, RZ ;  /* 0x8000001710187210 */ /* 0x000fe20007ffe0ff */
[----:B------:R-:W-:Y:S01]  /*07b0*/  FFMA.FTZ R13, R13, R12, R21 ;  /* 0x0000000c0d0d7223 */ /* 0x000fe20000010015 */
[----:B------:R-:W-:Y:S01]  /*07c0*/  IADD3 R21, -R23, 0x40800000, RZ ;  /* 0x4080000017157810 */ /* 0x000fe20007ffe1ff */
[----:B------:R-:W-:Y:S01]  /*07d0*/  FFMA.FTZ R15, R20, R15, -0.25000196695327758789 ;  /* 0xbe800042140f7423 */ /* 0x000fe2000001000f */
[----:B------:R-:W-:Y:S01]  /*07e0*/  I2F R23, R23 ;  /* 0x0000001700177306 */ /* 0x000fe20000201400 */
[----:B------:R-:W-:-:S02]  /*07f0*/  FMUL.FTZ R26, R18, -1.4426950216293334961 ;  /* 0xbfb8aa3b121a7820 */ /* 0x000fc40000410000 */
[----:B------:R-:W-:Y:S02]  /*0800*/  FFMA.FTZ R27, R21, R8, -1 ;  /* 0xbf800000151b7423 */ /* 0x000fe40000010008 */
[----:B------:R-:W-:Y:S02]  /*0810*/  FFMA.FTZ R15, R20, R15, 0.33333510160446166992 ;  /* 0x3eaaaae6140f7423 */ /* 0x000fe4000001000f */
[----:B------:R-:W-:Y:S01]  /*0820*/  FADD.FTZ R24, R24, R27 ;  /* 0x0000001b18187221 */ /* 0x000fe20000010000 */
[----:B------:R-:W0:Y:S01]  /*0830*/  MUFU.EX2 R25, R26 ;  /* 0x0000001a00197308 */ /* 0x000e220000000800 */
[C---:B------:R-:W-:Y:S02]  /*0840*/  FFMA.FTZ R27, R20.reuse, R15, -0.5 ;  /* 0xbf000000141b7423 */ /* 0x040fe4000001000f */
[----:B------:R-:W-:Y:S02]  /*0850*/  FMUL.FTZ R12, R17, -1.4426950216293334961 ;  /* 0xbfb8aa3b110c7820 */ /* 0x000fe40000410000 */
[----:B------:R-:W-:-:S03]  /*0860*/  FMUL.FTZ R27, R20, R27 ;  /* 0x0000001b141b7220 */ /* 0x000fc60000410000 */
[----:B------:R1:W2:Y:S01]  /*0870*/  MUFU.EX2 R21, R12 ;  /* 0x0000000c00157308 */ /* 0x0002a20000000800 */
[----:B------:R-:W-:Y:S02]  /*0880*/  FFMA.FTZ R20, R20, R27, R20 ;  /* 0x0000001b14147223 */ /* 0x000fe40000010014 */
[----:B------:R-:W-:-:S04]  /*0890*/  FFMA.FTZ R27, R24, -R11, 0.10546888411045074463 ;  /* 0x3dd80012181b7423 */ /* 0x000fc8000001080b */
[C---:B------:R-:W-:Y:S01]  /*08a0*/  FFMA.FTZ R27, R24.reuse, R27, -0.13229703903198242188 ;  /* 0xbe0778e0181b7423 */ /* 0x040fe2000001001b */
[----:B-1---5:R-:W-:Y:S01]  /*08b0*/  PRMT R12, RZ, 0x5410, R6 ;  /* 0x00005410ff0c7816 */ /* 0x022fe20000000006 */
[----:B0-----:R-:W-:Y:S02]  /*08c0*/  FADD.FTZ R25, R25, 1 ;  /* 0x3f80000019197421 */ /* 0x001fe40000010000 */
[----:B------:R-:W-:Y:S02]  /*08d0*/  FFMA.FTZ R27, R24, R27, 0.14491446316242218018 ;  /* 0x3e146475181b7423 */ /* 0x000fe4000001001b */
[----:B------:R-:W-:Y:S02]  /*08e0*/  FMUL.FTZ R15, R12, 1.4426950216293334961 ;  /* 0x3fb8aa3b0c0f7820 */ /* 0x000fe40000410000 */
[----:B------:R-:W0:Y:S01]  /*08f0*/  MUFU.RCP R25, R25 ;  /* 0x0000001900197308 */ /* 0x000e220000001000 */
[----:B------:R-:W-:-:S04]  /*0900*/  FFMA.FTZ R27, R24, R27, -0.16641564667224884033 ;  /* 0xbe2a68dd181b7423 */ /* 0x000fc8000001001b */
[----:B------:R-:W-:Y:S02]  /*0910*/  FFMA.FTZ R29, R24, R27, 0.19988867640495300293 ;  /* 0x3e4caf9e181d7423 */ /* 0x000fe4000001001b */
[----:B------:R-:W-:Y:S01]  /*0920*/  FMUL.FTZ R27, R22, 1.1920928955078125e-07 ;  /* 0x34000000161b7820 */ /* 0x000fe20000410000 */
[----:B------:R-:W1:Y:S01]  /*0930*/  MUFU.EX2 R15, R15 ;  /* 0x0000000f000f7308 */ /* 0x000e620000000800 */
[C---:B------:R-:W-:Y:S02]  /*0940*/  FFMA.FTZ R29, R24.reuse, R29, -0.25000196695327758789 ;  /* 0xbe800042181d7423 */ /* 0x040fe4000001001d */
[----:B------:R-:W-:Y:S02]  /*0950*/  FFMA.FTZ R20, R27, 0.69314718246459960938, R20 ;  /* 0x3f3172181b147823 */ /* 0x000fe40000010014 */
[----:B------:R-:W-:Y:S01]  /*0960*/  FFMA.FTZ R29, R24, R29, 0.33333510160446166992 ;  /* 0x3eaaaae6181d7423 */ /* 0x000fe2000001001d */
[----:B------:R-:W-:Y:S05]  /*0970*/  @!P0 BRA `(.L_x_920) ;  /* 0x0000005000008947 */ /* 0x000fea0003800000 */
[----:B--2---:R-:W-:-:S13]  /*0980*/  ISETP.GE.AND P0, PT, R19, -0x407fffff, PT ;  /* 0xbf8000011300780c */ /* 0x004fda0003f06270 */
[----:B------:R-:W-:-:S05]  /*0990*/  @P0 MOV R22, 0x7f800000 ;  /* 0x7f80000000160802 */ /* 0x000fca0000000f00 */
[C---:B------:R-:W-:Y:S01]  /*09a0*/  @P0 FFMA.FTZ R20, R19.reuse, R22, +INF ;  /* 0x7f80000013140423 */ /* 0x040fe20000010016 */
[----:B------:R-:W-:-:S04]  /*09b0*/  FSETP.NEU.FTZ.AND P0, PT, R19, RZ, PT ;  /* 0x000000ff1300720b */ /* 0x000fc80003f1d000 */
[----:B------:R-:W-:-:S04]  /*09c0*/  FSEL R20, R20, -RZ, P0 ;  /* 0x800000ff14147208 */ /* 0x000fc80000000000 */
.L_x_920:
[----:B--2---:R-:W-:Y:S05]  /*09d0*/  BSYNC B0 ;  /* 0x0000000000007941 */ /* 0x004fea0003800000 */
.L_x_919:
[----:B------:R-:W-:Y:S01]  /*09e0*/  PRMT R6, RZ, 0x7610, R6 ;  /* 0x00007610ff067816 */ /* 0x000fe20000000006 */
[----:B------:R-:W-:Y:S01]  /*09f0*/  FFMA.FTZ R29, R24, R29, -0.5 ;  /* 0xbf000000181d7423 */ /* 0x000fe2000001001d */
[----:B------:R-:W2:Y:S01]  /*0a00*/  MUFU.TANH R20, R20 ;  /* 0x0000001400147308 */ /* 0x000ea20000002400 */
[----:B------:R-:W-:Y:S01]  /*0a10*/  FADD.FTZ R22, R21, 1 ;  /* 0x3f80000015167421 */ /* 0x000fe20000010000 */
[----:B------:R-:W-:Y:S01]  /*0a20*/  ISETP.GE.U32.AND P0, PT, R16, 0x7f800000, PT ;  /* 0x7f8000001000780c */ /* 0x000fe20003f06070 */
[----:B------:R-:W-:Y:S01]  /*0a30*/  FMUL.FTZ R19, R6, 1.4426950216293334961 ;  /* 0x3fb8aa3b06137820 */ /* 0x000fe20000410000 */
[----:B------:R-:W-:Y:S01]  /*0a40*/  BSSY B0, `(.L_x_921) ;  /* 0x0000015000007945 */ /* 0x000fe20003800000 */
[C---:B------:R-:W-:Y:S02]  /*0a50*/  FMUL.FTZ R29, R24.reuse, R29 ;  /* 0x0000001d181d7220 */ /* 0x040fe40000410000 */
[----:B------:R-:W-:Y:S01]  /*0a60*/  FMUL.FTZ R23, R23, 1.1920928955078125e-07 ;  /* 0x3400000017177820 */ /* 0x000fe20000410000 */
[----:B------:R-:W-:Y:S01]  /*0a70*/  MUFU.RCP R22, R22 ;  /* 0x0000001600167308 */ /* 0x000fe20000001000 */
[----:B------:R-:W-:-:S02]  /*0a80*/  FFMA.FTZ R24, R24, R29, R24 ;  /* 0x0000001d18187223 */ /* 0x000fc40000010018 */
[----:B-1----:R-:W-:Y:S02]  /*0a90*/  FADD.FTZ.RZ R26, R15, 1 ;  /* 0x3f8000000f1a7421 */ /* 0x002fe4000001c000 */
[----:B------:R-:W-:Y:S02]  /*0aa0*/  FFMA.FTZ R21, R23, 0.69314718246459960938, R24 ;  /* 0x3f31721817157823 */ /* 0x000fe40000010018 */
[----:B0-----:R-:W-:Y:S01]  /*0ab0*/  FMUL.FTZ R18, R18, R25 ;  /* 0x0000001912127220 */ /* 0x001fe20000410000 */
[----:B------:R-:W0:Y:S01]  /*0ac0*/  MUFU.EX2 R19, R19 ;  /* 0x0000001300137308 */ /* 0x000e220000000800 */
[----:B------:R-:W-:Y:S01]  /*0ad0*/  IADD3 R24, R26, -0x3f400000, RZ ;  /* 0xc0c000001a187810 */ /* 0x000fe20007ffe0ff */
[----:B--2---:R-:W-:-:S03]  /*0ae0*/  FFMA.FTZ R23, -R20, R20, 1 ;  /* 0x3f80000014177423 */ /* 0x004fc60000010114 */
[----:B------:R-:W-:Y:S01]  /*0af0*/  LOP3.LUT R24, R24, 0xff800000, RZ, 0xc0, !PT ;  /* 0xff80000018187812 */ /* 0x000fe200078ec0ff */
[----:B------:R-:W-:-:S03]  /*0b00*/  FFMA.FTZ R18, R23, R18, R20 ;  /* 0x0000001217127223 */ /* 0x000fc60000010014 */
[----:B------:R-:W-:Y:S01]  /*0b10*/  IADD3 R23, -R24, 0x40800000, RZ ;  /* 0x4080000018177810 */ /* 0x000fe20007ffe1ff */
[----:B0-----:R-:W-:Y:S01]  /*0b20*/  FADD.FTZ.RZ R20, R19, 1 ;  /* 0x3f80000013147421 */ /* 0x001fe2000001c000 */
[----:B------:R-:W-:Y:S05]  /*0b30*/  @!P0 BRA `(.L_x_922) ;  /* 0x0000005000008947 */ /* 0x000fea0003800000 */
[----:B------:R-:W-:-:S13]  /*0b40*/  ISETP.GE.AND P0, PT, R16, -0x407fffff, PT ;  /* 0xbf8000011000780c */ /* 0x000fda0003f06270 */
[----:B------:R-:W-:-:S05]  /*0b50*/  @P0 MOV R25, 0x7f800000 ;  /* 0x7f80000000190802 */ /* 0x000fca0000000f00 */
[C---:B------:R-:W-:Y:S01]  /*0b60*/  @P0 FFMA.FTZ R21, R16.reuse, R25, +INF ;  /* 0x7f80000010150423 */ /* 0x040fe20000010019 */
[----:B------:R-:W-:-:S04]  /*0b70*/  FSETP.NEU.FTZ.AND P0, PT, R16, RZ, PT ;  /* 0x000000ff1000720b */ /* 0x000fc80003f1d000 */
[----:B------:R-:W-:-:S04]  /*0b80*/  FSEL R21, R21, -RZ, P0 ;  /* 0x800000ff15157208 */ /* 0x000fc80000000000 */
.L_x_922:
[----:B------:R-:W-:Y:S05]  /*0b90*/  BSYNC B0 ;  /* 0x0000000000007941 */ /* 0x000fea0003800000 */
.L_x_921:
[----:B------:R-:W-:Y:S01]  /*0ba0*/  IADD3 R26, R20, -0x3f400000, RZ ;  /* 0xc0c00000141a7810 */ /* 0x000fe20007ffe0ff */
[----:B------:R-:W0:Y:S01]  /*0bb0*/  MUFU.TANH R16, R21 ;  /* 0x0000001500107308 */ /* 0x000e220000002400 */
[----:B------:R-:W-:Y:S01]  /*0bc0*/  IADD3 R20, R15, -R24, RZ ;  /* 0x800000180f147210 */ /* 0x000fe20007ffe0ff */
[----:B------:R-:W-:Y:S01]  /*0bd0*/  FFMA.FTZ R23, R23, R8, -1 ;  /* 0xbf80000017177423 */ /* 0x000fe20000010008 */
[----:B------:R-:W-:Y:S01]  /*0be0*/  LOP3.LUT R26, R26, 0xff800000, RZ, 0xc0, !PT ;  /* 0xff8000001a1a7812 */ /* 0x000fe200078ec0ff */
[----:B------:R-:W-:Y:S01]  /*0bf0*/  FMUL.FTZ R17, R17, R22 ;  /* 0x0000001611117220 */ /* 0x000fe20000410000 */
[----:B------:R-:W-:Y:S01]  /*0c00*/  ISETP.GE.U32.AND P0, PT, R15, 0x7f800000, PT ;  /* 0x7f8000000f00780c */ /* 0x000fe20003f06070 */
[----:B------:R-:W-:Y:S01]  /*0c10*/  FADD.FTZ R20, R20, R23 ;  /* 0x0000001714147221 */ /* 0x000fe20000010000 */
[----:B------:R-:W-:Y:S01]  /*0c20*/  IADD3 R27, -R26, 0x40800000, RZ ;  /* 0x408000001a1b7810 */ /* 0x000fe20007ffe1ff */
[----:B------:R-:W-:Y:S01]  /*0c30*/  I2F R24, R24 ;  /* 0x0000001800187306 */ /* 0x000fe20000201400 */
[----:B------:R-:W-:Y:S01]  /*0c40*/  IADD3 R25, R19, -R26, RZ ;  /* 0x8000001a13197210 */ /* 0x000fe20007ffe0ff */
[----:B------:R-:W-:Y:S01]  /*0c50*/  FFMA.FTZ R23, R20, -R11, 0.10546888411045074463 ;  /* 0x3dd8001214177423 */ /* 0x000fe2000001080b */
[----:B------:R-:W-:Y:S01]  /*0c60*/  BSSY B0, `(.L_x_923) ;  /* 0x000003b000007945 */ /* 0x000fe20003800000 */
[----:B------:R-:W-:-:S02]  /*0c70*/  FFMA.FTZ R22, R27, R8, -1 ;  /* 0xbf8000001b167423 */ /* 0x000fc40000010008 */
[----:B------:R-:W-:Y:S02]  /*0c80*/  FFMA.FTZ R23, R20, R23, -0.13229703903198242188 ;  /* 0xbe0778e014177423 */ /* 0x000fe40000010017 */
[----:B0-----:R-:W-:Y:S01]  /*0c90*/  FFMA.FTZ R21, -R16, R16, 1 ;  /* 0x3f80000010157423 */ /* 0x001fe20000010110 */
[----:B------:R-:W-:Y:S01]  /*0ca0*/  I2F R26, R26 ;  /* 0x0000001a001a7306 */ /* 0x000fe20000201400 */
[C---:B------:R-:W-:Y:S02]  /*0cb0*/  FFMA.FTZ R23, R20.reuse, R23, 0.14491446316242218018 ;  /* 0x3e14647514177423 */ /* 0x040fe40000010017 */
[----:B------:R-:W-:Y:S02]  /*0cc0*/  FADD.FTZ R25, R25, R22 ;  /* 0x0000001619197221 */ /* 0x000fe40000010000 */
[----:B------:R-:W-:Y:S01]  /*0cd0*/  FFMA.FTZ R16, R21, R17, R16 ;  /* 0x0000001115107223 */ /* 0x000fe20000010010 */
[----:B------:R-:W-:Y:S01]  /*0ce0*/  PRMT R17, RZ, 0x5410, R7 ;  /* 0x00005410ff117816 */ /* 0x000fe20000000007 */
[----:B------:R-:W-:-:S02]  /*0cf0*/  FFMA.FTZ R23, R20, R23, -0.16641564667224884033 ;  /* 0xbe2a68dd14177423 */ /* 0x000fc40000010017 */
[C---:B------:R-:W-:Y:S02]  /*0d00*/  FFMA.FTZ R22, R25.reuse, -R11, 0.10546888411045074463 ;  /* 0x3dd8001219167423 */ /* 0x040fe4000001080b */
[C---:B------:R-:W-:Y:S02]  /*0d10*/  FFMA.FTZ R23, R20.reuse, R23, 0.19988867640495300293 ;  /* 0x3e4caf9e14177423 */ /* 0x040fe40000010017 */
[----:B------:R-:W-:Y:S02]  /*0d20*/  FFMA.FTZ R22, R25, R22, -0.13229703903198242188 ;  /* 0xbe0778e019167423 */ /* 0x000fe40000010016 */
[----:B------:R-:W-:Y:S02]  /*0d30*/  FMUL.FTZ R27, R17, 1.4426950216293334961 ;  /* 0x3fb8aa3b111b7820 */ /* 0x000fe40000410000 */
[C---:B------:R-:W-:Y:S02]  /*0d40*/  FFMA.FTZ R21, R20.reuse, R23, -0.25000196695327758789 ;  /* 0xbe80004214157423 */ /* 0x040fe40000010017 */
[----:B------:R-:W-:Y:S01]  /*0d50*/  FFMA.FTZ R22, R25, R22, 0.14491446316242218018 ;  /* 0x3e14647519167423 */ /* 0x000fe20000010016 */
[----:B------:R-:W0:Y:S01]  /*0d60*/  MUFU.EX2 R23, R27 ;  /* 0x0000001b00177308 */ /* 0x000e220000000800 */
[----:B------:R-:W-:-:S02]  /*0d70*/  FFMA.FTZ R21, R20, R21, 0.33333510160446166992 ;  /* 0x3eaaaae614157423 */ /* 0x000fc40000010015 */
[C---:B------:R-:W-:Y:S02]  /*0d80*/  FFMA.FTZ R22, R25.reuse, R22, -0.16641564667224884033 ;  /* 0xbe2a68dd19167423 */ /* 0x040fe40000010016 */
[C---:B------:R-:W-:Y:S02]  /*0d90*/  FFMA.FTZ R21, R20.reuse, R21, -0.5 ;  /* 0xbf00000014157423 */ /* 0x040fe40000010015 */
[C---:B------:R-:W-:Y:S02]  /*0da0*/  FFMA.FTZ R22, R25.reuse, R22, 0.19988867640495300293 ;  /* 0x3e4caf9e19167423 */ /* 0x040fe40000010016 */
[C---:B------:R-:W-:Y:S02]  /*0db0*/  FMUL.FTZ R21, R20.reuse, R21 ;  /* 0x0000001514157220 */ /* 0x040fe40000410000 */
[----:B------:R-:W-:Y:S02]  /*0dc0*/  FFMA.FTZ R28, R25, R22, -0.25000196695327758789 ;  /* 0xbe800042191c7423 */ /* 0x000fe40000010016 */
[----:B------:R-:W-:-:S02]  /*0dd0*/  FFMA.FTZ R22, R20, R21, R20 ;  /* 0x0000001514167223 */ /* 0x000fc40000010014 */
[----:B------:R-:W-:Y:S02]  /*0de0*/  FFMA.FTZ R28, R25, R28, 0.33333510160446166992 ;  /* 0x3eaaaae6191c7423 */ /* 0x000fe4000001001c */
[----:B0-----:R-:W-:Y:S02]  /*0df0*/  FADD.FTZ.RZ R20, R23, 1 ;  /* 0x3f80000017147421 */ /* 0x001fe4000001c000 */
[C---:B------:R-:W-:Y:S02]  /*0e00*/  FFMA.FTZ R28, R25.reuse, R28, -0.5 ;  /* 0xbf000000191c7423 */ /* 0x040fe4000001001c */
[----:B------:R-:W-:Y:S01]  /*0e10*/  FMUL.FTZ R27, R24, 1.1920928955078125e-07 ;  /* 0x34000000181b7820 */ /* 0x000fe20000410000 */
[----:B------:R-:W-:Y:S01]  /*0e20*/  IADD3 R21, R20, -0x3f400000, RZ ;  /* 0xc0c0000014157810 */ /* 0x000fe20007ffe0ff */
[----:B------:R-:W-:Y:S02]  /*0e30*/  FMUL.FTZ R20, R25, R28 ;  /* 0x0000001c19147220 */ /* 0x000fe40000410000 */
[----:B------:R-:W-:Y:S01]  /*0e40*/  FFMA.FTZ R22, R27, 0.69314718246459960938, R22 ;  /* 0x3f3172181b167823 */ /* 0x000fe20000010016 */
[----:B------:R-:W-:Y:S01]  /*0e50*/  LOP3.LUT R28, R21, 0xff800000, RZ, 0xc0, !PT ;  /* 0xff800000151c7812 */ /* 0x000fe200078ec0ff */
[----:B------:R-:W-:-:S03]  /*0e60*/  FFMA.FTZ R20, R25, R20, R25 ;  /* 0x0000001419147223 */ /* 0x000fc60000010019 */
[----:B------:R-:W-:Y:S02]  /*0e70*/  IADD3 R21, -R28, 0x40800000, RZ ;  /* 0x408000001c157810 */ /* 0x000fe40007ffe1ff */
[----:B------:R-:W-:Y:S02]  /*0e80*/  IADD3 R25, R23, -R28, RZ ;  /* 0x8000001c17197210 */ /* 0x000fe40007ffe0ff */
[----:B------:R-:W0:Y:S01]  /*0e90*/  I2F R28, R28 ;  /* 0x0000001c001c7306 */ /* 0x000e220000201400 */
[----:B------:R-:W-:-:S04]  /*0ea0*/  FFMA.FTZ R21, R21, R8, -1 ;  /* 0xbf80000015157423 */ /* 0x000fc80000010008 */
[----:B------:R-:W-:-:S04]  /*0eb0*/  FADD.FTZ R25, R25, R21 ;  /* 0x0000001519197221 */ /* 0x000fc80000010000 */
[----:B------:R-:W-:-:S04]  /*0ec0*/  FFMA.FTZ R21, R25, -R11, 0.10546888411045074463 ;  /* 0x3dd8001219157423 */ /* 0x000fc8000001080b */
[----:B------:R-:W-:-:S04]  /*0ed0*/  FFMA.FTZ R21, R25, R21, -0.13229703903198242188 ;  /* 0xbe0778e019157423 */ /* 0x000fc80000010015 */
[----:B------:R-:W-:-:S04]  /*0ee0*/  FFMA.FTZ R21, R25, R21, 0.14491446316242218018 ;  /* 0x3e14647519157423 */ /* 0x000fc80000010015 */
[----:B------:R-:W-:-:S04]  /*0ef0*/  FFMA.FTZ R21, R25, R21, -0.16641564667224884033 ;  /* 0xbe2a68dd19157423 */ /* 0x000fc80000010015 */
[----:B------:R-:W-:-:S04]  /*0f00*/  FFMA.FTZ R21, R25, R21, 0.19988867640495300293 ;  /* 0x3e4caf9e19157423 */ /* 0x000fc80000010015 */
[----:B------:R-:W-:-:S04]  /*0f10*/  FFMA.FTZ R21, R25, R21, -0.25000196695327758789 ;  /* 0xbe80004219157423 */ /* 0x000fc80000010015 */
[----:B------:R-:W-:-:S04]  /*0f20*/  FFMA.FTZ R21, R25, R21, 0.33333510160446166992 ;  /* 0x3eaaaae619157423 */ /* 0x000fc80000010015 */
[----:B------:R-:W-:-:S04]  /*0f30*/  FFMA.FTZ R21, R25, R21, -0.5 ;  /* 0xbf00000019157423 */ /* 0x000fc80000010015 */
[----:B------:R-:W-:-:S04]  /*0f40*/  FMUL.FTZ R21, R25, R21 ;  /* 0x0000001519157220 */ /* 0x000fc80000410000 */
[----:B------:R-:W-:Y:S02]  /*0f50*/  FFMA.FTZ R25, R25, R21, R25 ;  /* 0x0000001519197223 */ /* 0x000fe40000010019 */
[----:B------:R-:W-:-:S04]  /*0f60*/  FMUL.FTZ R21, R26, 1.1920928955078125e-07 ;  /* 0x340000001a157820 */ /* 0x000fc80000410000 */
[----:B------:R-:W-:Y:S01]  /*0f70*/  FFMA.FTZ R20, R21, 0.69314718246459960938, R20 ;  /* 0x3f31721815147823 */ /* 0x000fe20000010014 */
[----:B------:R-:W-:-:S05]  /*0f80*/  PRMT R21, RZ, 0x7610, R7 ;  /* 0x00007610ff157816 */ /* 0x000fca0000000007 */
[----:B------:R-:W-:-:S06]  /*0f90*/  FMUL.FTZ R7, R21, 1.4426950216293334961 ;  /* 0x3fb8aa3b15077820 */ /* 0x000fcc0000410000 */
[----:B------:R-:W1:Y:S01]  /*0fa0*/  MUFU.EX2 R7, R7 ;  /* 0x0000000700077308 */ /* 0x000e620000000800 */
[----:B------:R-:W-:Y:S05]  /*0fb0*/  @!P0 BRA `(.L_x_924) ;  /* 0x0000005000008947 */ /* 0x000fea0003800000 */
[----:B0-----:R-:W-:-:S13]  /*0fc0*/  ISETP.GE.AND P0, PT, R15, -0x407fffff, PT ;  /* 0xbf8000010f00780c */ /* 0x001fda0003f06270 */
[----:B------:R-:W-:-:S05]  /*0fd0*/  @P0 MOV R24, 0x7f800000 ;  /* 0x7f80000000180802 */ /* 0x000fca0000000f00 */
[C---:B------:R-:W-:Y:S01]  /*0fe0*/  @P0 FFMA.FTZ R22, R15.reuse, R24, +INF ;  /* 0x7f8000000f160423 */ /* 0x040fe20000010018 */
[----:B------:R-:W-:-:S04]  /*0ff0*/  FSETP.NEU.FTZ.AND P0, PT, R15, RZ, PT ;  /* 0x000000ff0f00720b */ /* 0x000fc80003f1d000 */
[----:B------:R-:W-:-:S04]  /*1000*/  FSEL R22, R22, -RZ, P0 ;  /* 0x800000ff16167208 */ /* 0x000fc80000000000 */
.L_x_924:
[----:B0-----:R-:W-:Y:S05]  /*1010*/  BSYNC B0 ;  /* 0x0000000000007941 */ /* 0x001fea0003800000 */
.L_x_923:
[----:B------:R-:W-:Y:S01]  /*1020*/  FMUL.FTZ R26, R12, -1.4426950216293334961 ;  /* 0xbfb8aa3b0c1a7820 */ /* 0x000fe20000410000 */
[----:B------:R-:W-:Y:S01]  /*1030*/  ISETP.GE.U32.AND P0, PT, R19, 0x7f800000, PT ;  /* 0x7f8000001300780c */ /* 0x000fe20003f06070 */
[----:B-1----:R-:W-:Y:S01]  /*1040*/  FADD.FTZ.RZ R24, R7, 1 ;  /* 0x3f80000007187421 */ /* 0x002fe2000001c000 */
[----:B------:R-:W-:Y:S01]  /*1050*/  BSSY B0, `(.L_x_925) ;  /* 0x000000c000007945 */ /* 0x000fe20003800000 */
[----:B------:R-:W-:Y:S01]  /*1060*/  FMUL.FTZ R28, R28, 1.1920928955078125e-07 ;  /* 0x340000001c1c7820 */ /* 0x000fe20000410000 */
[----:B------:R-:W-:Y:S01]  /*1070*/  ISETP.GE.U32.AND P1, PT, R23, 0x7f800000, PT ;  /* 0x7f8000001700780c */ /* 0x000fe20003f26070 */
[----:B------:R-:W0:Y:S01]  /*1080*/  MUFU.EX2 R26, R26 ;  /* 0x0000001a001a7308 */ /* 0x000e220000000800 */
[----:B------:R-:W-:Y:S01]  /*1090*/  IADD3 R24, R24, -0x3f400000, RZ ;  /* 0xc0c0000018187810 */ /* 0x000fe20007ffe0ff */
[----:B------:R-:W-:-:S06]  /*10a0*/  FFMA.FTZ R15, R28, 0.69314718246459960938, R25 ;  /* 0x3f3172181c0f7823 */ /* 0x000fcc0000010019 */
[----:B------:R-:W-:Y:S05]  /*10b0*/  @!P0 BRA `(.L_x_926) ;  /* 0x0000005000008947 */ /* 0x000fea0003800000 */
[----:B------:R-:W-:-:S13]  /*10c0*/  ISETP.GE.AND P0, PT, R19, -0x407fffff, PT ;  /* 0xbf8000011300780c */ /* 0x000fda0003f06270 */
[----:B------:R-:W-:-:S05]  /*10d0*/  @P0 MOV R28, 0x7f800000 ;  /* 0x7f800000001c0802 */ /* 0x000fca0000000f00 */
[C---:B------:R-:W-:Y:S01]  /*10e0*/  @P0 FFMA.FTZ R20, R19.reuse, R28, +INF ;  /* 0x7f80000013140423 */ /* 0x040fe2000001001c */
[----:B------:R-:W-:-:S04]  /*10f0*/  FSETP.NEU.FTZ.AND P0, PT, R19, RZ, PT ;  /* 0x000000ff1300720b */ /* 0x000fc80003f1d000 */
[----:B------:R-:W-:-:S04]  /*1100*/  FSEL R20, R20, -RZ, P0 ;  /* 0x800000ff14147208 */ /* 0x000fc80000000000 */
.L_x_926:
[----:B------:R-:W-:Y:S05]  /*1110*/  BSYNC B0 ;  /* 0x0000000000007941 */ /* 0x000fea0003800000 */
.L_x_925:
[----:B------:R-:W-:Y:S01]  /*1120*/  BSSY B0, `(.L_x_927) ;  /* 0x0000008000007945 */ /* 0x000fe20003800000 */
[----:B------:R-:W-:Y:S01]  /*1130*/  LOP3.LUT R24, R24, 0xff800000, RZ, 0xc0, !PT ;  /* 0xff80000018187812 */ /* 0x000fe200078ec0ff */
[----:B------:R-:W-:Y:S05]  /*1140*/  @!P1 BRA `(.L_x_928) ;  /* 0x0000005000009947 */ /* 0x000fea0003800000 */
[----:B------:R-:W-:-:S13]  /*1150*/  ISETP.GE.AND P0, PT, R23, -0x407fffff, PT ;  /* 0xbf8000011700780c */ /* 0x000fda0003f06270 */
[----:B------:R-:W-:-:S05]  /*1160*/  @P0 MOV R28, 0x7f800000 ;  /* 0x7f800000001c0802 */ /* 0x000fca0000000f00 */
[C---:B------:R-:W-:Y:S01]  /*1170*/  @P0 FFMA.FTZ R15, R23.reuse, R28, +INF ;  /* 0x7f800000170f0423 */ /* 0x040fe2000001001c */
[----:B------:R-:W-:-:S04]  /*1180*/  FSETP.NEU.FTZ.AND P0, PT, R23, RZ, PT ;  /* 0x000000ff1700720b */ /* 0x000fc80003f1d000 */
[----:B------:R-:W-:-:S04]  /*1190*/  FSEL R15, R15, -RZ, P0 ;  /* 0x800000ff0f0f7208 */ /* 0x000fc80000000000 */
.L_x_928:
[----:B------:R-:W-:Y:S05]  /*11a0*/  BSYNC B0 ;  /* 0x0000000000007941 */ /* 0x000fea0003800000 */
.L_x_927:
[----:B------:R-:W-:Y:S01]  /*11b0*/  IADD3 R23, -R24, 0x40800000, RZ ;  /* 0x4080000018177810 */ /* 0x000fe20007ffe1ff */
[----:B------:R-:W-:Y:S01]  /*11c0*/  FMUL.FTZ R27, R17, -1.4426950216293334961 ;  /* 0xbfb8aa3b111b7820 */ /* 0x000fe20000410000 */
[----:B------:R-:W-:Y:S01]  /*11d0*/  ISETP.GE.U32.AND P0, PT, R7, 0x7f800000, PT ;  /* 0x7f8000000700780c */ /* 0x000fe20003f06070 */
[----:B------:R-:W-:Y:S01]  /*11e0*/  FMUL.FTZ R25, R21, -1.4426950216293334961 ;  /* 0xbfb8aa3b15197820 */ /* 0x000fe20000410000 */
[----:B------:R-:W-:Y:S01]  /*11f0*/  MUFU.TANH R22, R22 ;  /* 0x0000001600167308 */ /* 0x000fe20000002400 */
[----:B------:R-:W-:Y:S01]  /*1200*/  FFMA.FTZ R23, R23, R8, -1 ;  /* 0xbf80000017177423 */ /* 0x000fe20000010008 */
[----:B------:R-:W-:Y:S01]  /*1210*/  IADD3 R8, R7, -R24, RZ ;  /* 0x8000001807087210 */ /* 0x000fe20007ffe0ff */
[----:B------:R-:W-:Y:S01]  /*1220*/  FMUL.FTZ R19, R6, -1.4426950216293334961 ;  /* 0xbfb8aa3b06137820 */ /* 0x000fe20000410000 */
[----:B------:R-:W-:Y:S03]  /*1230*/  BSSY B0, `(.L_x_929) ;  /* 0x0000022000007945 */ /* 0x000fe60003800000 */
[----:B------:R-:W-:Y:S01]  /*1240*/  FADD.FTZ R8, R8, R23 ;  /* 0x0000001708087221 */ /* 0x000fe20000010000 */
[----:B------:R-:W1:Y:S01]  /*1250*/  MUFU.EX2 R27, R27 ;  /* 0x0000001b001b7308 */ /* 0x000e620000000800 */
[----:B0-----:R-:W-:-:S02]  /*1260*/  FADD.FTZ R23, R26, 1 ;  /* 0x3f8000001a177421 */ /* 0x001fc40000010000 */
[----:B------:R-:W-:-:S04]  /*1270*/  FFMA.FTZ R11, R8, -R11, 0.10546888411045074463 ;  /* 0x3dd80012080b7423 */ /* 0x000fc8000001080b */
[C---:B------:R-:W-:Y:S01]  /*1280*/  FFMA.FTZ R11, R8.reuse, R11, -0.13229703903198242188 ;  /* 0xbe0778e0080b7423 */ /* 0x040fe2000001000b */
[----:B------:R-:W0:Y:S03]  /*1290*/  MUFU.EX2 R25, R25 ;  /* 0x0000001900197308 */ /* 0x000e260000000800 */
[----:B------:R-:W-:-:S04]  /*12a0*/  FFMA.FTZ R11, R8, R11, 0.14491446316242218018 ;  /* 0x3e146475080b7423 */ /* 0x000fc8000001000b */
[C---:B------:R-:W-:Y:S01]  /*12b0*/  FFMA.FTZ R11, R8.reuse, R11, -0.16641564667224884033 ;  /* 0xbe2a68dd080b7423 */ /* 0x040fe2000001000b */
[----:B------:R-:W2:Y:S01]  /*12c0*/  MUFU.EX2 R19, R19 ;  /* 0x0000001300137308 */ /* 0x000ea20000000800 */
[----:B-1----:R-:W-:Y:S02]  /*12d0*/  FADD.FTZ R26, R27, 1 ;  /* 0x3f8000001b1a7421 */ /* 0x002fe40000010000 */
[----:B------:R-:W-:-:S04]  /*12e0*/  FFMA.FTZ R11, R8, R11, 0.19988867640495300293 ;  /* 0x3e4caf9e080b7423 */ /* 0x000fc8000001000b */
[C---:B------:R-:W-:Y:S01]  /*12f0*/  FFMA.FTZ R11, R8.reuse, R11, -0.25000196695327758789 ;  /* 0xbe800042080b7423 */ /* 0x040fe2000001000b */
[----:B------:R-:W1:Y:S01]  /*1300*/  I2F R24, R24 ;  /* 0x0000001800187306 */ /* 0x000e620000201400 */
[----:B0-----:R-:W-:Y:S02]  /*1310*/  FADD.FTZ R28, R25, 1 ;  /* 0x3f800000191c7421 */ /* 0x001fe40000010000 */
[----:B------:R-:W-:-:S04]  /*1320*/  FFMA.FTZ R11, R8, R11, 0.33333510160446166992 ;  /* 0x3eaaaae6080b7423 */ /* 0x000fc8000001000b */
[C---:B------:R-:W-:Y:S01]  /*1330*/  FFMA.FTZ R11, R8.reuse, R11, -0.5 ;  /* 0xbf000000080b7423 */ /* 0x040fe2000001000b */
[----:B------:R-:W0:Y:S01]  /*1340*/  MUFU.RCP R23, R23 ;  /* 0x0000001700177308 */ /* 0x000e220000001000 */
[----:B--2---:R-:W-:Y:S02]  /*1350*/  FADD.FTZ R29, R19, 1 ;  /* 0x3f800000131d7421 */ /* 0x004fe40000010000 */
[----:B------:R-:W-:-:S04]  /*1360*/  FMUL.FTZ R11, R8, R11 ;  /* 0x0000000b080b7220 */ /* 0x000fc80000410000 */
[----:B------:R-:W-:Y:S01]  /*1370*/  FFMA.FTZ R11, R8, R11, R8 ;  /* 0x0000000b080b7223 */ /* 0x000fe20000010008 */
[----:B------:R2:W3:Y:S01]  /*1380*/  MUFU.RCP R19, R29 ;  /* 0x0000001d00137308 */ /* 0x0004e20000001000 */
[----:B-1----:R-:W-:-:S04]  /*1390*/  FMUL.FTZ R24, R24, 1.1920928955078125e-07 ;  /* 0x3400000018187820 */ /* 0x002fc80000410000 */
[----:B------:R-:W-:-:S03]  /*13a0*/  FFMA.FTZ R24, R24, 0.69314718246459960938, R11 ;  /* 0x3f31721818187823 */ /* 0x000fc6000001000b */
[----:B------:R-:W1:Y:S08]  /*13b0*/  MUFU.RCP R26, R26 ;  /* 0x0000001a001a7308 */ /* 0x000e700000001000 */
[----:B------:R-:W4:Y:S08]  /*13c0*/  MUFU.RCP R28, R28 ;  /* 0x0000001c001c7308 */ /* 0x000f300000001000 */
[----:B------:R-:W0:Y:S08]  /*13d0*/  MUFU.TANH R20, R20 ;  /* 0x0000001400147308 */ /* 0x000e300000002400 */
[----:B------:R-:W0:Y:S01]  /*13e0*/  MUFU.TANH R15, R15 ;  /* 0x0000000f000f7308 */ /* 0x000e220000002400 */
[----:B------:R-:W-:Y:S05]  /*13f0*/  @!P0 BRA `(.L_x_930) ;  /* 0x0000005000008947 */ /* 0x000fea0003800000 */
[----:B-1234-:R-:W-:-:S13]  /*1400*/  ISETP.GE.AND P0, PT, R7, -0x407fffff, PT ;  /* 0xbf8000010700780c */ /* 0x01efda0003f06270 */
[----:B------:R-:W-:-:S05]  /*1410*/  @P0 MOV R8, 0x7f800000 ;  /* 0x7f80000000080802 */ /* 0x000fca0000000f00 */
[C---:B------:R-:W-:Y:S01]  /*1420*/  @P0 FFMA.FTZ R24, R7.reuse, R8, +INF ;  /* 0x7f80000007180423 */ /* 0x040fe20000010008 */
[----:B------:R-:W-:-:S04]  /*1430*/  FSETP.NEU.FTZ.AND P0, PT, R7, RZ, PT ;  /* 0x000000ff0700720b */ /* 0x000fc80003f1d000 */
[----:B------:R-:W-:-:S04]  /*1440*/  FSEL R24, R24, -RZ, P0 ;  /* 0x800000ff18187208 */ /* 0x000fc80000000000 */
.L_x_930:
[----:B-1234-:R-:W-:Y:S05]  /*1450*/  BSYNC B0 ;  /* 0x0000000000007941 */ /* 0x01efea0003800000 */
.L_x_929:
[----:B0-----:R-:W-:Y:S01]  /*1460*/  FMUL.FTZ R23, R12, R23 ;  /* 0x000000170c177220 */ /* 0x001fe20000410000 */
[----:B------:R-:W0:Y:S01]  /*1470*/  MUFU.TANH R7, R24 ;  /* 0x0000001800077308 */ /* 0x000e220000002400 */
[----:B------:R-:W-:Y:S02]  /*1480*/  FFMA.FTZ R11, -R22, R22, 1 ;  /* 0x3f800000160b7423 */ /* 0x000fe40000010116 */
[----:B------:R-:W-:Y:S02]  /*1490*/  FMUL.FTZ R19, R6, R19 ;  /* 0x0000001306137220 */ /* 0x000fe40000410000 */
[----:B------:R-:W-:Y:S01]  /*14a0*/  FFMA.FTZ R22, R11, R23, R22 ;  /* 0x000000170b167223 */ /* 0x000fe20000010016 */
[--C-:B------:R-:W-:Y:S01]  /*14b0*/  PRMT R11, RZ, 0x5410, R4.reuse ;  /* 0x00005410ff0b7816 */ /* 0x100fe20000000004 */
[----:B------:R-:W-:Y:S01]  /*14c0*/  FMUL.FTZ R26, R17, R26 ;  /* 0x0000001a111a7220 */ /* 0x000fe20000410000 */
[----:B------:R-:W-:Y:S01]  /*14d0*/  PRMT R4, RZ, 0x7610, R4 ;  /* 0x00007610ff047816 */ /* 0x000fe20000000004 */
[----:B------:R-:W-:-:S02]  /*14e0*/  FFMA.FTZ R6, -R15, R15, 1 ;  /* 0x3f8000000f067423 */ /* 0x000fc4000001010f */
[----:B------:R-:W-:Y:S01]  /*14f0*/  FMUL.FTZ R14, R11, R14 ;  /* 0x0000000e0b0e7220 */ /* 0x000fe20000410000 */
[--C-:B------:R-:W-:Y:S01]  /*1500*/  PRMT R11, RZ, 0x5410, R5.reuse ;  /* 0x00005410ff0b7816 */ /* 0x100fe20000000005 */
[----:B------:R-:W-:Y:S01]  /*1510*/  FMUL.FTZ R13, R4, R13 ;  /* 0x0000000d040d7220 */ /* 0x000fe20000410000 */
[----:B------:R-:W-:Y:S01]  /*1520*/  PRMT R5, RZ, 0x7610, R5 ;  /* 0x00007610ff057816 */ /* 0x000fe20000000005 */
[----:B------:R-:W-:Y:S02]  /*1530*/  FFMA.FTZ R17, -R20, R20, 1 ;  /* 0x3f80000014117423 */ /* 0x000fe40000010114 */
[----:B------:R-:W-:Y:S01]  /*1540*/  FFMA.FTZ R15, R6, R26, R15 ;  /* 0x0000001a060f7223 */ /* 0x000fe2000001000f */
[----:B------:R-:W-:Y:S01]  /*1550*/  F2FP.BF16.PACK_AB R14, R13, R14 ;  /* 0x0000000e0d0e723e */ /* 0x000fe200000010ff */
[----:B------:R-:W-:Y:S01]  /*1560*/  FMUL.FTZ R16, R5, R16 ;  /* 0x0000001005107220 */ /* 0x000fe20000410000 */
[----:B------:R-:W-:Y:S01]  /*1570*/  PRMT R5, RZ, 0x5410, R2 ;  /* 0x00005410ff057816 */ /* 0x000fe20000000002 */
[----:B------:R-:W-:-:S02]  /*1580*/  FMUL.FTZ R28, R21, R28 ;  /* 0x0000001c151c7220 */ /* 0x000fc40000410000 */
[----:B0-----:R-:W-:Y:S02]  /*1590*/  FFMA.FTZ R8, -R7, R7, 1 ;  /* 0x3f80000007087423 */ /* 0x001fe40000010107 */
[----:B------:R-:W-:Y:S02]  /*15a0*/  FMUL.FTZ R22, R5, R22 ;  /* 0x0000001605167220 */ /* 0x000fe40000410000 */
[----:B------:R-:W-:Y:S01]  /*15b0*/  IMAD.WIDE.U32 R4, R0, R9, c[0x0][0x168] ;  /* 0x00005a0000047625 */ /* 0x000fe200078e0009 */
[--C-:B------:R-:W-:Y:S02]  /*15c0*/  PRMT R0, RZ, 0x5410, R3.reuse ;  /* 0x00005410ff007816 */ /* 0x100fe40000000003 */
[----:B------:R-:W-:Y:S01]  /*15d0*/  PRMT R9, RZ, 0x7610, R2 ;  /* 0x00007610ff097816 */ /* 0x000fe20000000002 */
[----:B------:R-:W-:Y:S02]  /*15e0*/  FFMA.FTZ R20, R17, R19, R20 ;  /* 0x0000001311147223 */ /* 0x000fe40000010014 */
[----:B------:R-:W-:Y:S01]  /*15f0*/  FMUL.FTZ R17, R0, R15 ;  /* 0x0000000f00117220 */ /* 0x000fe20000410000 */
[----:B------:R-:W-:Y:S01]  /*1600*/  PRMT R0, RZ, 0x7610, R3 ;  /* 0x00007610ff007816 */ /* 0x000fe20000000003 */
[----:B------:R-:W-:-:S02]  /*1610*/  FFMA.FTZ R7, R8, R28, R7 ;  /* 0x0000001c08077223 */ /* 0x000fc40000010007 */
[----:B------:R-:W-:Y:S02]  /*1620*/  FMUL.FTZ R11, R11, R18 ;  /* 0x000000120b0b7220 */ /* 0x000fe40000410000 */
[----:B------:R-:W-:Y:S02]  /*1630*/  FMUL.FTZ R9, R9, R20 ;  /* 0x0000001409097220 */ /* 0x000fe40000410000 */
[----:B------:R-:W-:Y:S01]  /*1640*/  FMUL.FTZ R0, R0, R7 ;  /* 0x0000000700007220 */ /* 0x000fe20000410000 */
[----:B------:R-:W-:Y:S01]  /*1650*/  F2FP.BF16.PACK_AB R15, R16, R11 ;  /* 0x0000000b100f723e */ /* 0x000fe200000010ff */
[----:B------:R-:W-:Y:S01]  /*1660*/  IMAD.WIDE R4, R10, 0x8, R4 ;  /* 0x000000080a047825 */ /* 0x000fe200078e0204 */
[----:B------:R-:W-:Y:S02]  /*1670*/  F2FP.BF16.PACK_AB R2, R9, R22 ;  /* 0x000000160902723e */ /* 0x000fe400000010ff */
[----:B------:R-:W-:Y:S02]  /*1680*/  F2FP.BF16.PACK_AB R3, R0, R17 ;  /* 0x000000110003723e */ /* 0x000fe400000010ff */
[----:B------:R-:W-:Y:S04]  /*1690*/  STG.E.64 [R4.64], R14 ;  /* 0x0000000e04007986 */ /* 0x000fe8000c101b04 */
[----:B------:R-:W-:Y:S01]  /*16a0*/  STG.E.64 [R4.64+0x400], R2 ;  /* 0x0004000204007986 */ /* 0x000fe2000c101b04 */
[----:B------:R-:W-:Y:S05]  /*16b0*/  EXIT ;  /* 0x000000000000794d */ /* 0x000fea0003800000 */
.L_x_914:
        /* <DEDUP_REMOVED lines=120> */
.L_x_934:
[----:B------:R-:W-:Y:S05]  /*1e40*/  BSYNC B1 ;  /* 0x0000000000017941 */ /* 0x000fea0003800000 */
.L_x_933:
[----:B------:R-:W1:Y:S01]  /*1e50*/  MUFU.TANH R4, R4 ;  /* 0x0000000400047308 */ /* 0x000e620000002400 */
[----:B0-----:R-:W-:Y:S01]  /*1e60*/  FMUL.FTZ R6, R15, R6 ;  /* 0x000000060f067220 */ /* 0x001fe20000410000 */
[----:B------:R-:W-:Y:S01]  /*1e70*/  PRMT R2, RZ, 0x5410, R14 ;  /* 0x00005410ff027816 */ /* 0x000fe2000000000e */
[----:B-1----:R-:W-:-:S04]  /*1e80*/  FFMA.FTZ R3, -R4, R4, 1 ;  /* 0x3f80000004037423 */ /* 0x002fc80000010104 */
[----:B------:R-:W-:-:S04]  /*1e90*/  FFMA.FTZ R3, R3, R6, R4 ;  /* 0x0000000603037223 */ /* 0x000fc80000010004 */
[----:B------:R-:W-:-:S05]  /*1ea0*/  FMUL.FTZ R2, R2, R3 ;  /* 0x0000000302027220 */ /* 0x000fca0000410000 */
[----:B------:R-:W-:Y:S02]  /*1eb0*/  F2FP.BF16.PACK_AB R2, RZ, R2 ;  /* 0x00000002ff02723e */ /* 0x000fe400000010ff */
.L_x_932:
[----:B------:R-:W-:Y:S05]  /*1ec0*/  BSYNC B0 ;  /* 0x0000000000007941 */ /* 0x000fea0003800000 */
.L_x_931:
        /* <DEDUP_REMOVED lines=41> */
.L_x_938:
[----:B0-----:R-:W-:Y:S05]  /*2160*/  BSYNC B1 ;  /* 0x0000000000017941 */ /* 0x001fea0003800000 */
.L_x_937:
[----:B------:R-:W0:Y:S01]  /*2170*/  MUFU.TANH R6, R6 ;  /* 0x0000000600067308 */ /* 0x000e220000002400 */
[----:B-1----:R-:W-:Y:S01]  /*2180*/  FMUL.FTZ R8, R17, R8 ;  /* 0x0000000811087220 */ /* 0x002fe20000410000 */
[----:B------:R-:W-:Y:S01]  /*2190*/  PRMT R4, RZ, 0x5410, R16 ;  /* 0x00005410ff047816 */ /* 0x000fe20000000010 */
[----:B0-----:R-:W-:-:S04]  /*21a0*/  FFMA.FTZ R5, -R6, R6, 1 ;  /* 0x3f80000006057423 */ /* 0x001fc80000010106 */
[----:B------:R-:W-:-:S04]  /*21b0*/  FFMA.FTZ R5, R5, R8, R6 ;  /* 0x0000000805057223 */ /* 0x000fc80000010006 */
[----:B------:R-:W-:-:S05]  /*21c0*/  FMUL.FTZ R4, R4, R5 ;  /* 0x0000000504047220 */ /* 0x000fca0000410000 */
[----:B------:R-:W-:Y:S02]  /*21d0*/  F2FP.BF16.PACK_AB R4, RZ, R4 ;  /* 0x00000004ff04723e */ /* 0x000fe400000010ff */
.L_x_936:
[----:B------:R-:W-:Y:S05]  /*21e0*/  BSYNC B0 ;  /* 0x0000000000007941 */ /* 0x000fea0003800000 */
.L_x_935:
        /* <DEDUP_REMOVED lines=41> */
.L_x_942:
[----:B0-----:R-:W-:Y:S05]  /*2480*/  BSYNC B1 ;  /* 0x0000000000017941 */ /* 0x001fea0003800000 */
.L_x_941:
[----:B------:R-:W0:Y:S01]  /*2490*/  MUFU.TANH R7, R7 ;  /* 0x0000000700077308 */ /* 0x000e220000002400 */
[----:B-1----:R-:W-:Y:S01]  /*24a0*/  FMUL.FTZ R8, R19, R8 ;  /* 0x0000000813087220 */ /* 0x002fe20000410000 */
[----:B------:R-:W-:Y:S01]  /*24b0*/  PRMT R5, RZ, 0x5410, R18 ;  /* 0x00005410ff057816 */ /* 0x000fe20000000012 */
[----:B0-----:R-:W-:-:S04]  /*24c0*/  FFMA.FTZ R6, -R7, R7, 1 ;  /* 0x3f80000007067423 */ /* 0x001fc80000010107 */
[----:B------:R-:W-:-:S04]  /*24d0*/  FFMA.FTZ R6, R6, R8, R7 ;  /* 0x0000000806067223 */ /* 0x000fc80000010007 */
[----:B------:R-:W-:-:S05]  /*24e0*/  FMUL.FTZ R5, R5, R6 ;  /* 0x0000000605057220 */ /* 0x000fca0000410000 */
[----:B------:R-:W-:Y:S02]  /*24f0*/  F2FP.BF16.PACK_AB R5, RZ, R5 ;  /* 0x00000005ff05723e */ /* 0x000fe400000010ff */
.L_x_940:
[----:B------:R-:W-:Y:S05]  /*2500*/  BSYNC B0 ;  /* 0x0000000000007941 */ /* 0x000fea0003800000 */
.L_x_939:
        /* <DEDUP_REMOVED lines=41> */
.L_x_946:
[----:B01----:R-:W-:Y:S05]  /*27a0*/  BSYNC B1 ;  /* 0x0000000000017941 */ /* 0x003fea0003800000 */
.L_x_945:
[----:B------:R-:W0:Y:S01]  /*27b0*/  MUFU.TANH R8, R8 ;  /* 0x0000000800087308 */ /* 0x000e220000002400 */
[----:B------:R-:W-:Y:S01]  /*27c0*/  FMUL.FTZ R14, R21, R14 ;  /* 0x0000000e150e7220 */ /* 0x000fe20000410000 */
[----:B------:R-:W-:Y:S01]  /*27d0*/  PRMT R6, RZ, 0x5410, R20 ;  /* 0x00005410ff067816 */ /* 0x000fe20000000014 */
[----:B0-----:R-:W-:-:S04]  /*27e0*/  FFMA.FTZ R7, -R8, R8, 1 ;  /* 0x3f80000008077423 */ /* 0x001fc80000010108 */
[----:B------:R-:W-:-:S04]  /*27f0*/  FFMA.FTZ R7, R7, R14, R8 ;  /* 0x0000000e07077223 */ /* 0x000fc80000010008 */
[----:B------:R-:W-:-:S05]  /*2800*/  FMUL.FTZ R6, R6, R7 ;  /* 0x0000000706067220 */ /* 0x000fca0000410000 */
[----:B------:R-:W-:Y:S02]  /*2810*/  F2FP.BF16.PACK_AB R6, RZ, R6 ;  /* 0x00000006ff06723e */ /* 0x000fe400000010ff */
.L_x_944:
[----:B------:R-:W-:Y:S05]  /*2820*/  BSYNC B0 ;  /* 0x0000000000007941 */ /* 0x000fea0003800000 */
.L_x_943:
        /* <DEDUP_REMOVED lines=41> */
.L_x_950:
[----:B0-----:R-:W-:Y:S05]  /*2ac0*/  BSYNC B1 ;  /* 0x0000000000017941 */ /* 0x001fea0003800000 */
.L_x_949:
[----:B------:R-:W0:Y:S01]  /*2ad0*/  MUFU.TANH R8, R8 ;  /* 0x0000000800087308 */ /* 0x000e220000002400 */
[----:B-1----:R-:W-:Y:S01]  /*2ae0*/  FMUL.FTZ R15, R22, R15 ;  /* 0x0000000f160f7220 */ /* 0x002fe20000410000 */
[----:B------:R-:W-:Y:S01]  /*2af0*/  PRMT R26, RZ, 0x5410, R26 ;  /* 0x00005410ff1a7816 */ /* 0x000fe2000000001a */
[----:B0-----:R-:W-:-:S04]  /*2b00*/  FFMA.FTZ R7, -R8, R8, 1 ;  /* 0x3f80000008077423 */ /* 0x001fc80000010108 */
[----:B------:R-:W-:-:S04]  /*2b10*/  FFMA.FTZ R7, R7, R15, R8 ;  /* 0x0000000f07077223 */ /* 0x000fc80000010008 */
[----:B------:R-:W-:-:S05]  /*2b20*/  FMUL.FTZ R7, R26, R7 ;  /* 0x000000071a077220 */ /* 0x000fca0000410000 */
[----:B------:R-:W-:Y:S02]  /*2b30*/  F2FP.BF16.PACK_AB R7, RZ, R7 ;  /* 0x00000007ff07723e */ /* 0x000fe400000010ff */
.L_x_948:
[----:B------:R-:W-:Y:S05]  /*2b40*/  BSYNC B0 ;  /* 0x0000000000007941 */ /* 0x000fea0003800000 */
.L_x_947:
        /* <DEDUP_REMOVED lines=41> */
.L_x_954:
[----:B0-----:R-:W-:Y:S05]  /*2de0*/  BSYNC B1 ;  /* 0x0000000000017941 */ /* 0x001fea0003800000 */
.L_x_953:
[----:B------:R-:W0:Y:S01]  /*2df0*/  MUFU.TANH R9, R9 ;  /* 0x0000000900097308 */ /* 0x000e220000002400 */
[----:B-1----:R-:W-:Y:S02]  /*2e00*/  FMUL.FTZ R16, R29, R16 ;  /* 0x000000101d107220 */ /* 0x002fe40000410000 */
[----:B0-----:R-:W-:-:S04]  /*2e10*/  FFMA.FTZ R8, -R9, R9, 1 ;  /* 0x3f80000009087423 */ /* 0x001fc80000010109 */
[----:B------:R-:W-:Y:S01]  /*2e20*/  FFMA.FTZ R8, R8, R16, R9 ;  /* 0x0000001008087223 */ /* 0x000fe20000010009 */
[----:B------:R-:W-:-:S05]  /*2e30*/  PRMT R9, RZ, 0x5410, R28 ;  /* 0x00005410ff097816 */ /* 0x000fca000000001c */
[----:B------:R-:W-:-:S05]  /*2e40*/  FMUL.FTZ R8, R9, R8 ;  /* 0x0000000809087220 */ /* 0x000fca0000410000 */
[----:B------:R-:W-:Y:S02]  /*2e50*/  F2FP.BF16.PACK_AB R8, RZ, R8 ;  /* 0x00000008ff08723e */ /* 0x000fe400000010ff */
.L_x_952:
[----:B------:R-:W-:Y:S05]  /*2e60*/  BSYNC B0 ;  /* 0x0000000000007941 */ /* 0x000fea0003800000 */
.L_x_951:
        /* <DEDUP_REMOVED lines=41> */
.L_x_958:
[----:B0-----:R-:W-:Y:S05]  /*3100*/  BSYNC B1 ;  /* 0x0000000000017941 */ /* 0x001fea0003800000 */
.L_x_957:
[----:B------:R-:W0:Y:S01]  /*3110*/  MUFU.TANH R10, R10 ;  /* 0x0000000a000a7308 */ /* 0x000e220000002400 */
[----:B-1----:R-:W-:Y:S02]  /*3120*/  FMUL.FTZ R17, R24, R17 ;  /* 0x0000001118117220 */ /* 0x002fe40000410000 */
[----:B0-----:R-:W-:-:S04]  /*3130*/  FFMA.FTZ R9, -R10, R10, 1 ;  /* 0x3f8000000a097423 */ /* 0x001fc8000001010a */
[----:B------:R-:W-:Y:S01]  /*3140*/  FFMA.FTZ R9, R9, R17, R10 ;  /* 0x0000001109097223 */ /* 0x000fe2000001000a */
[----:B------:R-:W-:-:S05]  /*3150*/  PRMT R10, RZ, 0x5410, R27 ;  /* 0x00005410ff0a7816 */ /* 0x000fca000000001b */
[----:B------:R-:W-:-:S05]  /*3160*/  FMUL.FTZ R9, R10, R9 ;  /* 0x000000090a097220 */ /* 0x000fca0000410000 */
[----:B------:R-:W-:Y:S02]  /*3170*/  F2FP.BF16.PACK_AB R9, RZ, R9 ;  /* 0x00000009ff09723e */ /* 0x000fe400000010ff */
.L_x_956:
[----:B------:R-:W-:Y:S05]  /*3180*/  BSYNC B0 ;  /* 0x0000000000007941 */ /* 0x000fea0003800000 */
.L_x_955:
        /* <DEDUP_REMOVED lines=41> */
.L_x_962:
[----:B0-----:R-:W-:Y:S05]  /*3420*/  BSYNC B1 ;  /* 0x0000000000017941 */ /* 0x001fea0003800000 */
.L_x_961:
[----:B------:R-:W0:Y:S01]  /*3430*/  MUFU.TANH R11, R11 ;  /* 0x0000000b000b7308 */ /* 0x000e220000002400 */
[----:B-1----:R-:W-:Y:S01]  /*3440*/  FMUL.FTZ R18, R25, R18 ;  /* 0x0000001219127220 */ /* 0x002fe20000410000 */
[----:B------:R-:W-:Y:S01]  /*3450*/  PRMT R23, RZ, 0x5410, R23 ;  /* 0x00005410ff177816 */ /* 0x000fe20000000017 */
[----:B0-----:R-:W-:-:S04]  /*3460*/  FFMA.FTZ R10, -R11, R11, 1 ;  /* 0x3f8000000b0a7423 */ /* 0x001fc8000001010b */
[----:B------:R-:W-:-:S04]  /*3470*/  FFMA.FTZ R10, R10, R18, R11 ;  /* 0x000000120a0a7223 */ /* 0x000fc8000001000b */
[----:B------:R-:W-:-:S05]  /*3480*/  FMUL.FTZ R10, R23, R10 ;  /* 0x0000000a170a7220 */ /* 0x000fca0000410000 */
[----:B------:R-:W-:Y:S02]  /*3490*/  F2FP.BF16.PACK_AB R10, RZ, R10 ;  /* 0x0000000aff0a723e */ /* 0x000fe400000010ff */
.L_x_960:
[----:B------:R-:W-:Y:S05]  /*34a0*/  BSYNC B0 ;  /* 0x0000000000007941 */ /* 0x000fea0003800000 */
.L_x_959:
        /* <DEDUP_REMOVED lines=16> */
.L_x_965:
[----:B------:R-:W-:-:S13]  /*35b0*/  ISETP.GE.AND P0, PT, R13, R12, PT ;  /* 0x0000000c0d00720c */ /* 0x000fda0003f06270 */
[----:B------:R-:W-:Y:S05]  /*35c0*/  @P0 BRA `(.L_x_967) ;  /* 0x000000c000000947 */ /* 0x000fea0003800000 */
[----:B0-----:R-:W-:Y:S01]  /*35d0*/  HFMA2.MMA R3, -RZ, RZ, 0, 1.1920928955078125e-07 ;  /* 0x00000002ff037435 */ /* 0x001fe200000001ff */
[----:B------:R-:W-:Y:S02]  /*35e0*/  IADD3 R2, R0, R13, RZ ;  /* 0x0000000d00027210 */ /* 0x000fe40007ffe0ff */
[----:B------:R-:W-:-:S07]  /*35f0*/  IADD3 R13, R13, 0x80, RZ ;  /* 0x000000800d0d7810 */ /* 0x000fce0007ffe0ff */
[----:B------:R-:W-:-:S05]  /*3600*/  IMAD.WIDE.U32 R2, R2, R3, c[0x0][0x168] ;  /* 0x00005a0002027625 */ /* 0x000fca00078e0003 */
[----:B------:R0:W-:Y:S02]  /*3610*/  STG.E.U16 [R2.64], R5 ;  /* 0x0000000502007986 */ /* 0x0001e4000c101504 */
.L_x_966:
[----:B------:R-:W-:-:S13]  /*3620*/  ISETP.GE.AND P0, PT, R13, R12, PT ;  /* 0x0000000c0d00720c */ /* 0x000fda0003f06270 */
[----:B------:R-:W-:Y:S05]  /*3630*/  @P0 BRA `(.L_x_968) ;  /* 0x000000c000000947 */ /* 0x000fea0003800000 */
[----:B0-----:R-:W-:Y:S02]  /*3640*/  IADD3 R2, R0, R13, RZ ;  /* 0x0000000d00027210 */ /* 0x001fe40007ffe0ff */
[----:B------:R-:W-:Y:S02]  /*3650*/  MOV R3, 0x2 ;  /* 0x0000000200037802 */ /* 0x000fe40000000f00 */
[----:B------:R-:W-:-:S03]  /*3660*/  IADD3 R13, R13, 0x80, RZ ;  /* 0x000000800d0d7810 */ /* 0x000fc60007ffe0ff */
[----:B------:R-:W-:-:S05]  /*3670*/  IMAD.WIDE.U32 R2, R2, R3, c[0x0][0x168] ;  /* 0x00005a0002027625 */ /* 0x000fca00078e0003 */
[----:B------:R0:W-:Y:S02]  /*3680*/  STG.E.U16 [R2.64], R6 ;  /* 0x0000000602007986 */ /* 0x0001e4000c101504 */
.L_x_967:
[----:B------:R-:W-:-:S13]  /*3690*/  ISETP.GE.AND P0, PT, R13, R12, PT ;  /* 0x0000000c0d00720c */ /* 0x000fda0003f06270 */
[----:B------:R-:W-:Y:S05]  /*36a0*/  @P0 BRA `(.L_x_969) ;  /* 0x000000d000000947 */ /* 0x000fea0003800000 */
[----:B0-----:R-:W-:Y:S01]  /*36b0*/  HFMA2.MMA R3, -RZ, RZ, 0, 1.1920928955078125e-07 ;  /* 0x00000002ff037435 */ /* 0x001fe200000001ff */
[----:B------:R-:W-:Y:S02]  /*36c0*/  IADD3 R2, R0, R13, RZ ;  /* 0x0000000d00027210 */ /* 0x000fe40007ffe0ff */
[----:B------:R-:W-:-:S07]  /*36d0*/  IADD3 R13, R13, 0x80, RZ ;  /* 0x000000800d0d7810 */ /* 0x000fce0007ffe0ff */
[----:B------:R-:W-:-:S05]  /*36e0*/  IMAD.WIDE.U32 R2, R2, R3, c[0x0][0x168] ;  /* 0x00005a0002027625 */ /* 0x000fca00078e0003 */
[----:B------:R0:W-:Y:S02]  /*36f0*/  STG.E.U16 [R2.64], R7 ;  /* 0x0000000702007986 */ /* 0x0001e4000c101504 */
.L_x_968:
        /* <DEDUP_REMOVED lines=8> */
.L_x_969:
[----:B------:R-:W-:Y:S05]  /*3780*/  BSYNC B1 ;  /* 0x0000000000017941 */ /* 0x000fea0003800000 */
.L_x_964:
[----:B------:R-:W-:-:S13]  /*3790*/  ISETP.GE.AND P0, PT, R13, R12, PT ;  /* 0x0000000c0d00720c */ /* 0x000fda0003f06270 */
[----:B0-----:R-:W-:Y:S02]  /*37a0*/  @!P0 IADD3 R2, R0, R13, RZ ;  /* 0x0000000d00028210 */ /* 0x001fe40007ffe0ff */
[----:B------:R-:W-:Y:S02]  /*37b0*/  @!P0 MOV R3, 0x2 ;  /* 0x0000000200038802 */ /* 0x000fe40000000f00 */
[----:B------:R-:W-:-:S03]  /*37c0*/  @!P0 IADD3 R13, R13, 0x80, RZ ;  /* 0x000000800d0d8810 */ /* 0x000fc60007ffe0ff */
[----:B------:R-:W-:-:S05]  /*37d0*/  @!P0 IMAD.WIDE.U32 R2, R2, R3, c[0x0][0x168] ;  /* 0x00005a0002028625 */ /* 0x000fca00078e0003 */
[----:B------:R0:W-:Y:S02]  /*37e0*/  @!P0 STG.E.U16 [R2.64], R9 ;  /* 0x0000000902008986 */ /* 0x0001e4000c101504 */
.L_x_970:
[----:B------:R-:W-:Y:S05]  /*37f0*/  BSYNC B0 ;  /* 0x0000000000007941 */ /* 0x000fea0003800000 */
.L_x_963:
        /* <DEDUP_REMOVED lines=8> */
.L_x_971:
        /* <DEDUP_REMOVED lines=16> */
.L_x_7615:


//--------------------- .text._ZN2at6native29vectorized_elementwise_kernelILi8EZZZNS0_61_GLOBAL__N__b29612f4_23_ActivationMishKernel_cu_9e10b42f_310820mish_backward_kernelERNS_14TensorIteratorEENKUlvE_clEvENKUlvE2_clEvEUlN3c108BFloat16ES8_E_St5arrayIPcLm3EEEEviT0_T1_ --------------------------
	.section	.text._ZN2at6native29vectorized_elementwise_kernelILi8EZZZNS0_61_GLOBAL__N__b29612f4_23_ActivationMishKernel_cu_9e10b42f_310820mish_backward_kernelERNS_14TensorIteratorEENKUlvE_clEvENKUlvE2_clEvEUlN3c108BFloat16ES8_E_St5arrayIPcLm3EEEEviT0_T1_,"ax",@progbits
	.sectioninfo	@"SHI_REGISTERS=4"
	.align	128
        .global         _ZN2at6native29vectorized_elementwise_kernelILi8EZZZNS0_61_GLOBAL__N__b29612f4_23_ActivationMishKernel_cu_9e10b42f_310820mish_backward_kernelERNS_14TensorIteratorEENKUlvE_clEvENKUlvE2_clEvEUlN3c108BFloat16ES8_E_St5arrayIPcLm3EEEEviT0_T1_
        .type           _ZN2at6native29vectorized_elementwise_kernelILi8EZZZNS0_61_GLOBAL__N__b29612f4_23_ActivationMishKernel_cu_9e10b42f_310820mish_backward_kernelERNS_14TensorIteratorEENKUlvE_clEvENKUlvE2_clEvEUlN3c108BFloat16ES8_E_St5arrayIPcLm3EEEEviT0_T1_,@function
        .size           _ZN2at6native29vectorized_elementwise_kernelILi8EZZZNS0_61_GLOBAL__N__b29612f4_23_ActivationMishKernel_cu_9e10b42f_310820mish_backward_kernelERNS_14TensorIteratorEENKUlvE_clEvENKUlvE2_clEvEUlN3c108BFloat16ES8_E_St5arrayIPcLm3EEEEviT0_T1_,(.L_x_7616 - _ZN2at6native29vectorized_elementwise_kernelILi8EZZZNS0_61_GLOBAL__N__b29612f4_23_ActivationMishKernel_cu_9e10b42f_310820mish_backward_kernelERNS_14TensorIteratorEENKUlvE_clEvENKUlvE2_clEvEUlN3c108BFloat16ES8_E_St5arrayIPcLm3EEEEviT0_T1_)
        .other          _ZN2at6native29vectorized_elementwise_kernelILi8EZZZNS0_61_GLOBAL__N__b29612f4_23_ActivationMishKernel_cu_9e10b42f_310820mish_backward_kernelERNS_14TensorIteratorEENKUlvE_clEvENKUlvE2_clEvEUlN3c108BFloat16ES8_E_St5arrayIPcLm3EEEEviT0_T1_,@"STO_CUDA_ENTRY STV_DEFAULT"
_ZN2at6native29vectorized_elementwise_kernelILi8EZZZNS0_61_GLOBAL__N__b29612f4_23_ActivationMishKernel_cu_9e10b42f_310820mish_backward_kernelERNS_14TensorIteratorEENKUlvE_clEvENKUlvE2_clEvEUlN3c108BFloat16ES8_E_St5arrayIPcLm3EEEEviT0_T1_:
.text._ZN2at6native29vectorized_elementwise_kernelILi8EZZZNS0_61_GLOBAL__N__b29612f4_23_ActivationMishKernel_cu_9e10b42f_310820mish_backward_kernelERNS_14TensorIteratorEENKUlvE_clEvENKUlvE2_clEvEUlN3c108BFloat16ES8_E_St5arrayIPcLm3EEEEviT0_T1_:
[----:B------:R-:W-:Y:S02]  /*0000*/  MOV R1, c[0x0][0x28] ;  /* 0x00000a0000017a02 */ /* 0x000fe40000000f00 */
[----:B------:R-:W-:Y:S05]  /*0010*/  EXIT ;  /* 0x000000000000794d */ /* 0x000fea0003800000 */
.L_x_972:
        /* <DEDUP_REMOVED lines=14> */
.L_x_7616:


//--------------------- .text._ZN2at6native18elementwise_kernelILi128ELi4EZNS0_15gpu_kernel_implIZZZNS0_61_GLOBAL__N__b29612f4_23_ActivationMishKernel_cu_9e10b42f_310820mish_backward_kernelERNS_14TensorIteratorEENKUlvE_clEvENKUlvE1_clEvEUlN3c104HalfES9_E_EEvRNS_18TensorIteratorBaseERKT_EUliE_EEviT1_ --------------------------
	.section	.text._ZN2at6native18elementwise_kernelILi128ELi4EZNS0_15gpu_kernel_implIZZZNS0_61_GLOBAL__N__b29612f4_23_ActivationMishKernel_cu_9e10b42f_310820mish_backward_kernelERNS_14TensorIteratorEENKUlvE_clEvENKUlvE1_clEvEUlN3c104HalfES9_E_EEvRNS_18TensorIteratorBaseERKT_EUliE_EEviT1_,"ax",@progbits
	.sectioninfo	@"SHI_REGISTERS=26"
	.align	128
        .global         _ZN2at6native18elementwise_kernelILi128ELi4EZNS0_15gpu_kernel_implIZZZNS0_61_GLOBAL__N__b29612f4_23_ActivationMishKernel_cu_9e10b42f_310820mish_backward_kernelERNS_14TensorIteratorEENKUlvE_clEvENKUlvE1_clEvEUlN3c104HalfES9_E_EEvRNS_18TensorIteratorBaseERKT_EUliE_EEviT1_
        .type           _ZN2at6native18elementwise_kernelILi128ELi4EZNS0_15gpu_kernel_implIZZZNS0_61_GLOBAL__N__b29612f4_23_ActivationMishKernel_cu_9e10b42f_310820mish_backward_kernelERNS_14TensorIteratorEENKUlvE_clEvENKUlvE1_clEvEUlN3c104HalfES9_E_EEvRNS_18TensorIteratorBaseERKT_EUliE_EEviT1_,@function
        .size           _ZN2at6native18elementwise_kernelILi128ELi4EZNS0_15gpu_kernel_implIZZZNS0_61_GLOBAL__N__b29612f4_23_ActivationMishKernel_cu_9e10b42f_310820mish_backward_kernelERNS_14TensorIteratorEENKUlvE_clEvENKUlvE1_clEvEUlN3c104HalfES9_E_EEvRNS_18TensorIteratorBaseERKT_EUliE_EEviT1_,(.L_x_7617 - _ZN2at6native18elementwise_kernelILi128ELi4EZNS0_15gpu_kernel_implIZZZNS0_61_GLOBAL__N__b29612f4_23_ActivationMishKernel_cu_9e10b42f_310820mish_backward_kernelERNS_14TensorIteratorEENKUlvE_clEvENKUlvE1_clEvEUlN3c104HalfES9_E_EEvRNS_18TensorIteratorBaseERKT_EUliE_EEviT1_)
        .other          _ZN2at6native18elementwise_kernelILi128ELi4EZNS0_15gpu_kernel_implIZZZNS0_61_GLOBAL__N__b29612f4_23_ActivationMishKernel_cu_9e10b42f_310820mish_backward_kernelERNS_14TensorIteratorEENKUlvE_clEvENKUlvE1_clEvEUlN3c104HalfES9_E_EEvRNS_18TensorIteratorBaseERKT_EUliE_EEviT1_,@"STO_CUDA_ENTRY STV_DEFAULT"
_ZN2at6native18elementwise_kernelILi128ELi4EZNS0_15gpu_kernel_implIZZZNS0_61_GLOBAL__N__b29612f4_23_ActivationMishKernel_cu_9e10b42f_310820mish_backward_kernelERNS_14TensorIteratorEENKUlvE_clEvENKUlvE1_clEvEUlN3c104HalfES9_E_EEvRNS_18TensorIteratorBaseERKT_EUliE_EEviT1_:
.text._ZN2at6native18elementwise_kernelILi128ELi4EZNS0_15gpu_kernel_implIZZZNS0_61_GLOBAL__N__b29612f4_23_ActivationMishKernel_cu_9e10b42f_310820mish_backward_kernelERNS_14TensorIteratorEENKUlvE_clEvENKUlvE1_clEvEUlN3c104HalfES9_E_EEvRNS_18TensorIteratorBaseERKT_EUliE_EEviT1_:
        /* <DEDUP_REMOVED lines=262> */
.L_x_975:
        /* <DEDUP_REMOVED lines=18> */
[----:B0-----:R-:W-:-:S04]  /*1180*/  F2FP.PACK_AB R0, RZ, R0 ;  /* 0x00000000ff00723e */ /* 0x001fc800000000ff */
[----:B------:R-:W-:Y:S01]  /*1190*/  PRMT R23, R0, 0x7610, R23 ;  /* 0x0000761000177816 */ /* 0x000fe20000000017 */
[----:B------:R-:W-:Y:S05]  /*11a0*/  BRA `(.L_x_981) ;  /* 0x00000f2000007947 */ /* 0x000fea0003800000 */
.L_x_979:
[----:B------:R-:W2:Y:S02]  /*11b0*/  LDG.E.U8 R2, [R2.64] ;  /* 0x0000002402027981 */ /* 0x000ea4000c1e1100 */
[----:B--2---:R-:W0:Y:S02]  /*11c0*/  I2F.U16 R0, R2 ;  /* 0x0000000200007306 */ /* 0x004e240000101000 */
[----:B0-----:R-:W-:-:S04]  /*11d0*/  F2FP.PACK_AB R0, RZ, R0 ;  /* 0x00000000ff00723e */ /* 0x001fc800000000ff */
[----:B------:R-:W-:Y:S01]  /*11e0*/  PRMT R23, R0, 0x7610, R23 ;  /* 0x0000761000177816 */ /* 0x000fe20000000017 */
[----:B------:R-:W-:Y:S05]  /*11f0*/  BRA `(.L_x_981) ;  /* 0x00000ed000007947 */ /* 0x000fea0003800000 */
.L_x_978:
        /* <DEDUP_REMOVED lines=8> */
[----:B0-----:R-:W-:-:S04]  /*1280*/  F2FP.PACK_AB R0, RZ, R0 ;  /* 0x00000000ff00723e */ /* 0x001fc800000000ff */
[----:B------:R-:W-:Y:S01]  /*1290*/  PRMT R23, R0, 0x7610, R23 ;  /* 0x0000761000177816 */ /* 0x000fe20000000017 */
[----:B------:R-:W-:Y:S05]  /*12a0*/  BRA `(.L_x_981) ;  /* 0x00000e2000007947 */ /* 0x000fea0003800000 */
.L_x_983:
[----:B------:R-:W2:Y:S02]  /*12b0*/  LDG.E R2, [R2.64] ;  /* 0x0000002402027981 */ /* 0x000ea4000c1e1900 */
[----:B--2---:R-:W0:Y:S02]  /*12c0*/  I2F R0, R2 ;  /* 0x0000000200007306 */ /* 0x004e240000201400 */
[----:B0-----:R-:W-:-:S04]  /*12d0*/  F2FP.PACK_AB R0, RZ, R0 ;  /* 0x00000000ff00723e */ /* 0x001fc800000000ff */
[----:B------:R-:W-:Y:S01]  /*12e0*/  PRMT R23, R0, 0x7610, R23 ;  /* 0x0000761000177816 */ /* 0x000fe20000000017 */
[----:B------:R-:W-:Y:S05]  /*12f0*/  BRA `(.L_x_981) ;  /* 0x00000dd000007947 */ /* 0x000fea0003800000 */
.L_x_982:
[----:B------:R-:W2:Y:S02]  /*1300*/  LDG.E.U16 R2, [R2.64] ;  /* 0x0000002402027981 */ /* 0x000ea4000c1e1500 */
[----:B--2---:R-:W0:Y:S02]  /*1310*/  I2F.S16 R0, R2 ;  /* 0x0000000200007306 */ /* 0x004e240000101400 */
[----:B0-----:R-:W-:-:S04]  /*1320*/  F2FP.PACK_AB R0, RZ, R0 ;  /* 0x00000000ff00723e */ /* 0x001fc800000000ff */
[----:B------:R-:W-:Y:S01]  /*1330*/  PRMT R23, R0, 0x7610, R23 ;  /* 0x0000761000177816 */ /* 0x000fe20000000017 */
[----:B------:R-:W-:Y:S05]  /*1340*/  BRA `(.L_x_981) ;  /* 0x00000d8000007947 */ /* 0x000fea0003800000 */
.L_x_977:
[----:B------:R-:W-:-:S13]  /*1350*/  ISETP.GT.AND P0, PT, R4, 0x6, PT ;  /* 0x000000060400780c */ /* 0x000fda0003f04270 */
[----:B------:R-:W-:Y:S05]  /*1360*/  @P0 BRA `(.L_x_984) ;  /* 0x0000009000000947 */ /* 0x000fea0003800000 */
[----:B------:R-:W-:-:S13]  /*1370*/  ISETP.NE.AND P0, PT, R4, 0x5, PT ;  /* 0x000000050400780c */ /* 0x000fda0003f05270 */
[----:B------:R-:W-:Y:S05]  /*1380*/  @!P0 BRA `(.L_x_985) ;  /* 0x0000005000008947 */ /* 0x000fea0003800000 */
[----:B------:R-:W-:-:S13]  /*1390*/  ISETP.NE.AND P0, PT, R4, 0x6, PT ;  /* 0x000000060400780c */ /* 0x000fda0003f05270 */
[----:B------:R-:W-:Y:S05]  /*13a0*/  @P0 BRA `(.L_x_980) ;  /* 0x00000b4000000947 */ /* 0x000fea0003800000 */
[----:B------:R-:W2:Y:S02]  /*13b0*/  LDG.E R2, [R2.64] ;  /* 0x0000002402027981 */ /* 0x000ea4000c1e1900 */
[----:B--2---:R-:W-:Y:S01]  /*13c0*/  F2FP.PACK_AB R23, RZ, R2 ;  /* 0x00000002ff17723e */ /* 0x004fe200000000ff */
[----:B------:R-:W-:Y:S05]  /*13d0*/  BRA `(.L_x_981) ;  /* 0x00000cf000007947 */ /* 0x000fea0003800000 */
.L_x_985:
[----:B------:R0:W5:Y:S01]  /*13e0*/  LDG.E.U16 R23, [R2.64] ;  /* 0x0000002402177981 */ /* 0x000162000c1e1500 */
[----:B------:R-:W-:Y:S05]  /*13f0*/  BRA `(.L_x_981) ;  /* 0x00000cd000007947 */ /* 0x000fea0003800000 */
.L_x_984:
[----:B------:R-:W-:-:S13]  /*1400*/  ISETP.NE.AND P0, PT, R4, 0x7, PT ;  /* 0x000000070400780c */ /* 0x000fda0003f05270 */
[----:B------:R-:W-:Y:S05]  /*1410*/  @!P0 BRA `(.L_x_986) ;  /* 0x0000009000008947 */ /* 0x000fea0003800000 */
[----:B------:R-:W-:-:S13]  /*1420*/  ISETP.NE.AND P0, PT, R4, 0x8, PT ;  /* 0x000000080400780c */ /* 0x000fda0003f05270 */
[----:B------:R-:W-:Y:S05]  /*1430*/  @!P0 BRA `(.L_x_987) ;  /* 0x0000005000008947 */ /* 0x000fea0003800000 */
[----:B------:R-:W-:-:S13]  /*1440*/  ISETP.NE.AND P0, PT, R4, 0x9, PT ;  /* 0x000000090400780c */ /* 0x000fda0003f05270 */
[----:B------:R-:W-:Y:S05]  /*1450*/  @P0 BRA `(.L_x_980) ;  /* 0x00000a9000000947 */ /* 0x000fea0003800000 */
[----:B------:R-:W2:Y:S02]  /*1460*/  LDG.E R2, [R2.64] ;  /* 0x0000002402027981 */ /* 0x000ea4000c1e1900 */
[----:B--2---:R-:W-:Y:S01]  /*1470*/  F2FP.PACK_AB R23, RZ, R2 ;  /* 0x00000002ff17723e */ /* 0x004fe200000000ff */
[----:B------:R-:W-:Y:S05]  /*1480*/  BRA `(.L_x_981) ;  /* 0x00000c4000007947 */ /* 0x000fea0003800000 */
.L_x_987:
[----:B------:R0:W5:Y:S01]  /*1490*/  LDG.E.U16 R23, [R2.64] ;  /* 0x0000002402177981 */ /* 0x000162000c1e1500 */
[----:B------:R-:W-:Y:S05]  /*14a0*/  BRA `(.L_x_981) ;  /* 0x00000c2000007947 */ /* 0x000fea0003800000 */
.L_x_986:
[----:B------:R-:W2:Y:S02]  /*14b0*/  LDG.E.64 R2, [R2.64] ;  /* 0x0000002402027981 */ /* 0x000ea4000c1e1b00 */
[----:B--2---:R-:W0:Y:S01]  /*14c0*/  F2F.F32.F64 R0, R2 ;  /* 0x0000000200007310 */ /* 0x004e220000301000 */
[----:B------:R-:W0:-:S14]  /*14d0*/  DSETP.GEU.AND P0, PT, |R2|, c[0x2][0x0], PT ;  /* 0x008000000200762a */ /* 0x000e1c0003f0e200 */
[----:B0-----:R-:W-:-:S05]  /*14e0*/  @!P0 FMUL R0, R0, 1.175494350822287508e-38 ;  /* 0x0080000000008820 */ /* 0x001fca0000400000 */
[----:B------:R-:W-:-:S04]  /*14f0*/  F2FP.PACK_AB R0, RZ, R0 ;  /* 0x00000000ff00723e */ /* 0x000fc800000000ff */
[----:B------:R-:W-:Y:S01]  /*1500*/  PRMT R23, R0, 0x7610, R23 ;  /* 0x0000761000177816 */ /* 0x000fe20000000017 */
[----:B------:R-:W-:Y:S05]  /*1510*/  BRA `(.L_x_981) ;  /* 0x00000bb000007947 */ /* 0x000fea0003800000 */
.L_x_976:
        /* <DEDUP_REMOVED lines=11> */
[----:B------:R-:W-:-:S04]  /*15d0*/  F2FP.PACK_AB R0, RZ, R0 ;  /* 0x00000000ff00723e */ /* 0x000fc800000000ff */
[----:B------:R-:W-:Y:S01]  /*15e0*/  PRMT R23, R0, 0x7610, R23 ;  /* 0x0000761000177816 */ /* 0x000fe20000000017 */
[----:B------:R-:W-:Y:S05]  /*15f0*/  BRA `(.L_x_981) ;  /* 0x00000ad000007947 */ /* 0x000fea0003800000 */
.L_x_990:
[----:B------:R-:W2:Y:S02]  /*1600*/  LDG.E.64 R2, [R2.64] ;  /* 0x0000002402027981 */ /* 0x000ea4000c1e1b00 */
[----:B--2---:R-:W0:Y:S01]  /*1610*/  F2F.F32.F64 R0, R2 ;  /* 0x0000000200007310 */ /* 0x004e220000301000 */
[----:B------:R-:W0:-:S14]  /*1620*/  DSETP.GEU.AND P0, PT, |R2|, c[0x2][0x0], PT ;  /* 0x008000000200762a */ /* 0x000e1c0003f0e200 */
[----:B0-----:R-:W-:-:S05]  /*1630*/  @!P0 FMUL R0, R0, 1.175494350822287508e-38 ;  /* 0x0080000000008820 */ /* 0x001fca0000400000 */
[----:B------:R-:W-:-:S04]  /*1640*/  F2FP.PACK_AB R0, RZ, R0 ;  /* 0x00000000ff00723e */ /* 0x000fc800000000ff */
[----:B------:R-:W-:Y:S01]  /*1650*/  PRMT R23, R0, 0x7610, R23 ;  /* 0x0000761000177816 */ /* 0x000fe20000000017 */
[----:B------:R-:W-:Y:S05]  /*1660*/  BRA `(.L_x_981) ;  /* 0x00000a6000007947 */ /* 0x000fea0003800000 */
.L_x_989:
        /* <DEDUP_REMOVED lines=25> */
[----:B------:R-:W-:-:S04]  /*1800*/  F2FP.PACK_AB R5, RZ, R5 ;  /* 0x00000005ff05723e */ /* 0x000fc800000000ff */
[----:B------:R-:W-:Y:S01]  /*1810*/  PRMT R23, R5, 0x7610, R23 ;  /* 0x0000761005177816 */ /* 0x000fe20000000017 */
[----:B------:R-:W-:Y:S05]  /*1820*/  BRA `(.L_x_981) ;  /* 0x000008a000007947 */ /* 0x000fea0003800000 */
.L_x_992:
        /* <DEDUP_REMOVED lines=12> */
[----:B------:R-:W-:-:S04]  /*18f0*/  F2FP.PACK_AB R4, RZ, R4 ;  /* 0x00000004ff04723e */ /* 0x000fc800000000ff */
[----:B------:R-:W-:Y:S01]  /*1900*/  PRMT R23, R4, 0x7610, R23 ;  /* 0x0000761004177816 */ /* 0x000fe20000000017 */
[----:B------:R-:W-:Y:S05]  /*1910*/  BRA `(.L_x_981) ;  /* 0x000007b000007947 */ /* 0x000fea0003800000 */
.L_x_991:
[----:B------:R-:W2:Y:S02]  /*1920*/  LDG.E.U16 R0, [R2.64] ;  /* 0x0000002402007981 */ /* 0x000ea4000c1e1500 */
[----:B--2---:R-:W-:-:S04]  /*1930*/  PRMT R0, RZ, 0x5410, R0 ;  /* 0x00005410ff007816 */ /* 0x004fc80000000000 */
[----:B------:R-:W-:-:S04]  /*1940*/  F2FP.PACK_AB R0, RZ, R0 ;  /* 0x00000000ff00723e */ /* 0x000fc800000000ff */
[----:B------:R-:W-:Y:S01]  /*1950*/  PRMT R23, R0, 0x7610, R23 ;  /* 0x0000761000177816 */ /* 0x000fe20000000017 */
[----:B------:R-:W-:Y:S05]  /*1960*/  BRA `(.L_x_981) ;  /* 0x0000076000007947 */ /* 0x000fea0003800000 */
.L_x_988:
        /* <DEDUP_REMOVED lines=10> */
[----:B0-----:R-:W-:Y:S01]  /*1a10*/  F2FP.PACK_AB R23, RZ, R0 ;  /* 0x00000000ff17723e */ /* 0x001fe200000000ff */
[----:B------:R-:W-:Y:S05]  /*1a20*/  BRA `(.L_x_981) ;  /* 0x000006a000007947 */ /* 0x000fea0003800000 */
.L_x_995:
        /* <DEDUP_REMOVED lines=21> */
.L_x_999:
[----:B------:R-:W-:Y:S05]  /*1b80*/  BSYNC B1 ;  /* 0x0000000000017941 */ /* 0x000fea0003800000 */
.L_x_998:
[----:B------:R-:W-:Y:S01]  /*1b90*/  LEA R3, R0, 0x3b800000, 0x17 ;  /* 0x3b80000000037811 */ /* 0x000fe200078eb8ff */
[----:B------:R-:W-:-:S05]  /*1ba0*/  IMAD.SHL.U32 R0, R2, 0x100000, RZ ;  /* 0x0010000002007824 */ /* 0x000fca00078e00ff */
[----:B------:R-:W-:Y:S02]  /*1bb0*/  LOP3.LUT R0, R3, R0, R4, 0xfe, !PT ;  /* 0x0000000003007212 */ /* 0x000fe400078efe04 */
.L_x_997:
[----:B------:R-:W-:Y:S05]  /*1bc0*/  BSYNC B0 ;  /* 0x0000000000007941 */ /* 0x000fea0003800000 */
.L_x_996:
[----:B------:R-:W-:-:S04]  /*1bd0*/  F2FP.PACK_AB R0, RZ, R0 ;  /* 0x00000000ff00723e */ /* 0x000fc800000000ff */
[----:B------:R-:W-:Y:S01]  /*1be0*/  PRMT R23, R0, 0x7610, R23 ;  /* 0x0000761000177816 */ /* 0x000fe20000000017 */
[----:B------:R-:W-:Y:S05]  /*1bf0*/  BRA `(.L_x_981) ;  /* 0x000004d000007947 */ /* 0x000fea0003800000 */
.L_x_994:
        /* <DEDUP_REMOVED lines=21> */
.L_x_1003:
[----:B------:R-:W-:Y:S05]  /*1d50*/  BSYNC B1 ;  /* 0x0000000000017941 */ /* 0x000fea0003800000 */
.L_x_1002:
[----:B------:R-:W-:Y:S01]  /*1d60*/  LEA R3, R0, 0x37800000, 0x17 ;  /* 0x3780000000037811 */ /* 0x000fe200078eb8ff */
[----:B------:R-:W-:-:S05]  /*1d70*/  IMAD.SHL.U32 R0, R2, 0x200000, RZ ;  /* 0x0020000002007824 */ /* 0x000fca00078e00ff */
[----:B------:R-:W-:Y:S02]  /*1d80*/  LOP3.LUT R0, R3, R0, R4, 0xfe, !PT ;  /* 0x0000000003007212 */ /* 0x000fe400078efe04 */
.L_x_1001:
[----:B------:R-:W-:Y:S05]  /*1d90*/  BSYNC B0 ;  /* 0x0000000000007941 */ /* 0x000fea0003800000 */
.L_x_1000:
[----:B------:R-:W-:-:S04]  /*1da0*/  F2FP.PACK_AB R0, RZ, R0 ;  /* 0x00000000ff00723e */ /* 0x000fc800000000ff */
[----:B------:R-:W-:Y:S01]  /*1db0*/  PRMT R23, R0, 0x7610, R23 ;  /* 0x0000761000177816 */ /* 0x000fe20000000017 */
[----:B------:R-:W-:Y:S05]  /*1dc0*/  BRA `(.L_x_981) ;  /* 0x0000030000007947 */ /* 0x000fea0003800000 */
.L_x_993:
        /* <DEDUP_REMOVED lines=14> */
.L_x_1007:
[----:B------:R-:W-:Y:S05]  /*1eb0*/  BSYNC B0 ;  /* 0x0000000000007941 */ /* 0x000fea0003800000 */
.L_x_1006:
[----:B------:R-:W-:-:S04]  /*1ec0*/  F2FP.PACK_AB R0, RZ, R0 ;  /* 0x00000000ff00723e */ /* 0x000fc800000000ff */
[----:B------:R-:W-:Y:S01]  /*1ed0*/  PRMT R23, R0, 0x7610, R23 ;  /* 0x0000761000177816 */ /* 0x000fe20000000017 */
[----:B------:R-:W-:Y:S05]  /*1ee0*/  BRA `(.L_x_981) ;  /* 0x000001e000007947 */ /* 0x000fea0003800000 */
.L_x_980:
        /* <DEDUP_REMOVED lines=21> */
.L_x_1005:
[----:B------:R-:W2:Y:S02]  /*2040*/  LDG.E.64 R2, [R2.64] ;  /* 0x0000002402027981 */ /* 0x000ea4000c1e1b00 */
[----:B--2---:R-:W0:Y:S02]  /*2050*/  I2F.U64 R0, R2 ;  /* 0x0000000200007312 */ /* 0x004e240000301000 */
[----:B0-----:R-:W-:-:S04]  /*2060*/  F2FP.PACK_AB R0, RZ, R0 ;  /* 0x00000000ff00723e */ /* 0x001fc800000000ff */
[----:B------:R-:W-:Y:S01]  /*2070*/  PRMT R23, R0, 0x7610, R23 ;  /* 0x0000761000177816 */ /* 0x000fe20000000017 */
[----:B------:R-:W-:Y:S05]  /*2080*/  BRA `(.L_x_981) ;  /* 0x0000004000007947 */ /* 0x000fea0003800000 */
.L_x_1004:
[----:B------:R-:W2:Y:S02]  /*2090*/  LDG.E R2, [R2.64] ;  /* 0x0000002402027981 */ /* 0x000ea4000c1e1900 */
[----:B--2---:R-:W0:Y:S02]  /*20a0*/  I2F.U32 R0, R2 ;  /* 0x0000000200007306 */ /* 0x004e240000201000 */
[----:B0-----:R-:W-:-:S04]  /*20b0*/  F2FP.PACK_AB R0, RZ, R0 ;  /* 0x00000000ff00723e */ /* 0x001fc800000000ff */
[----:B------:R-:W-:Y:S02]  /*20c0*/  PRMT R23, R0, 0x7610, R23 ;  /* 0x0000761000177816 */ /* 0x000fe40000000017 */
.L_x_981:
        /* <DEDUP_REMOVED lines=16> */
[----:B0-----:R-:W-:Y:S01]  /*21d0*/  F2FP.PACK_AB R0, RZ, R0 ;  /* 0x00000000ff00723e */ /* 0x001fe200000000ff */
[----:B------:R-:W-:Y:S05]  /*21e0*/  BRA `(.L_x_1013) ;  /* 0x00000e5000007947 */ /* 0x000fea0003800000 */
.L_x_1011:
[----:B------:R-:W2:Y:S02]  /*21f0*/  LDG.E.U8 R2, [R2.64] ;  /* 0x0000002402027981 */ /* 0x000ea4000c1e1100 */
[----:B--2---:R-:W0:Y:S02]  /*2200*/  I2F.U16 R0, R2 ;  /* 0x0000000200007306 */ /* 0x004e240000101000 */
[----:B0-----:R-:W-:Y:S01]  /*2210*/  F2FP.PACK_AB R0, RZ, R0 ;  /* 0x00000000ff00723e */ /* 0x001fe200000000ff */
[----:B------:R-:W-:Y:S05]  /*2220*/  BRA `(.L_x_1013) ;  /* 0x00000e1000007947 */ /* 0x000fea0003800000 */
.L_x_1010:
        /* <DEDUP_REMOVED lines=8> */
[----:B0-----:R-:W-:Y:S01]  /*22b0*/  F2FP.PACK_AB R0, RZ, R0 ;  /* 0x00000000ff00723e */ /* 0x001fe200000000ff */
[----:B------:R-:W-:Y:S05]  /*22c0*/  BRA `(.L_x_1013) ;  /* 0x00000d7000007947 */ /* 0x000fea0003800000 */
.L_x_1015:
[----:B------:R-:W2:Y:S02]  /*22d0*/  LDG.E R2, [R2.64] ;  /* 0x0000002402027981 */ /* 0x000ea4000c1e1900 */
[----:B--2---:R-:W0:Y:S02]  /*22e0*/  I2F R0, R2 ;  /* 0x0000000200007306 */ /* 0x004e240000201400 */
[----:B0-----:R-:W-:Y:S01]  /*22f0*/  F2FP.PACK_AB R0, RZ, R0 ;  /* 0x00000000ff00723e */ /* 0x001fe200000000ff */
[----:B------:R-:W-:Y:S05]  /*2300*/  BRA `(.L_x_1013) ;  /* 0x00000d3000007947 */ /* 0x000fea0003800000 */
.L_x_1014:
[----:B------:R-:W2:Y:S02]  /*2310*/  LDG.E.U16 R2, [R2.64] ;  /* 0x0000002402027981 */ /* 0x000ea4000c1e1500 */
[----:B--2---:R-:W0:Y:S02]  /*2320*/  I2F.S16 R0, R2 ;  /* 0x0000000200007306 */ /* 0x004e240000101400 */
[----:B0-----:R-:W-:Y:S01]  /*2330*/  F2FP.PACK_AB R0, RZ, R0 ;  /* 0x00000000ff00723e */ /* 0x001fe200000000ff */
[----:B------:R-:W-:Y:S05]  /*2340*/  BRA `(.L_x_1013) ;  /* 0x00000cf000007947 */ /* 0x000fea0003800000 */
.L_x_1009:
        /* <DEDUP_REMOVED lines=9> */
.L_x_1017:
[----:B------:R0:W5:Y:S01]  /*23e0*/  LDG.E.U16 R0, [R2.64] ;  /* 0x0000002402007981 */ /* 0x000162000c1e1500 */
[----:B------:R-:W-:Y:S05]  /*23f0*/  BRA `(.L_x_1013) ;  /* 0x00000c4000007947 */ /* 0x000fea0003800000 */
.L_x_1016:
        /* <DEDUP_REMOVED lines=9> */
.L_x_1019:
[----:B------:R0:W5:Y:S01]  /*2490*/  LDG.E.U16 R0, [R2.64] ;  /* 0x0000002402007981 */ /* 0x000162000c1e1500 */
[----:B------:R-:W-:Y:S05]  /*24a0*/  BRA `(.L_x_1013) ;  /* 0x00000b9000007947 */ /* 0x000fea0003800000 */
.L_x_1018:
[----:B------:R-:W2:Y:S02]  /*24b0*/  LDG.E.64 R2, [R2.64] ;  /* 0x0000002402027981 */ /* 0x000ea4000c1e1b00 */
[----:B--2---:R-:W0:Y:S01]  /*24c0*/  F2F.F32.F64 R0, R2 ;  /* 0x0000000200007310 */ /* 0x004e220000301000 */
[----:B------:R-:W0:-:S14]  /*24d0*/  DSETP.GEU.AND P0, PT, |R2|, c[0x2][0x0], PT ;  /* 0x008000000200762a */ /* 0x000e1c0003f0e200 */
[----:B0-----:R-:W-:-:S05]  /*24e0*/  @!P0 FMUL R0, R0, 1.175494350822287508e-38 ;  /* 0x0080000000008820 */ /* 0x001fca0000400000 */
[----:B------:R-:W-:Y:S01]  /*24f0*/  F2FP.PACK_AB R0, RZ, R0 ;  /* 0x00000000ff00723e */ /* 0x000fe200000000ff */
[----:B------:R-:W-:Y:S05]  /*2500*/  BRA `(.L_x_1013) ;  /* 0x00000b3000007947 */ /* 0x000fea0003800000 */
.L_x_1008:
        /* <DEDUP_REMOVED lines=11> */
[----:B------:R-:W-:Y:S01]  /*25c0*/  F2FP.PACK_AB R0, RZ, R0 ;  /* 0x00000000ff00723e */ /* 0x000fe200000000ff */
[----:B------:R-:W-:Y:S05]  /*25d0*/  BRA `(.L_x_1013) ;  /* 0x00000a6000007947 */ /* 0x000fea0003800000 */
.L_x_1022:
[----:B------:R-:W2:Y:S02]  /*25e0*/  LDG.E.64 R2, [R2.64] ;  /* 0x0000002402027981 */ /* 0x000ea4000c1e1b00 */
[----:B--2---:R-:W0:Y:S01]  /*25f0*/  F2F.F32.F64 R0, R2 ;  /* 0x0000000200007310 */ /* 0x004e220000301000 */
[----:B------:R-:W0:-:S14]  /*2600*/  DSETP.GEU.AND P0, PT, |R2|, c[0x2][0x0], PT ;  /* 0x008000000200762a */ /* 0x000e1c0003f0e200 */
[----:B0-----:R-:W-:-:S05]  /*2610*/  @!P0 FMUL R0, R0, 1.175494350822287508e-38 ;  /* 0x0080000000008820 */ /* 0x001fca0000400000 */
[----:B------:R-:W-:Y:S01]  /*2620*/  F2FP.PACK_AB R0, RZ, R0 ;  /* 0x00000000ff00723e */ /* 0x000fe200000000ff */
[----:B------:R-:W-:Y:S05]  /*2630*/  BRA `(.L_x_1013) ;  /* 0x00000a0000007947 */ /* 0x000fea0003800000 */
.L_x_1021:
        /* <DEDUP_REMOVED lines=28> */
.L_x_1024:
        /* <DEDUP_REMOVED lines=15> */
.L_x_1023:
[----:B------:R-:W2:Y:S02]  /*28f0*/  LDG.E.U16 R0, [R2.64] ;  /* 0x0000002402007981 */ /* 0x000ea4000c1e1500 */
[----:B--2---:R-:W-:-:S04]  /*2900*/  PRMT R0, RZ, 0x5410, R0 ;  /* 0x00005410ff007816 */ /* 0x004fc80000000000 */
[----:B------:R-:W-:Y:S01]  /*2910*/  F2FP.PACK_AB R0, RZ, R0 ;  /* 0x00000000ff00723e */ /* 0x000fe200000000ff */
[----:B------:R-:W-:Y:S05]  /*2920*/  BRA `(.L_x_1013) ;  /* 0x0000071000007947 */ /* 0x000fea0003800000 */
.L_x_1020:
        /* <DEDUP_REMOVED lines=12> */
.L_x_1027:
        /* <DEDUP_REMOVED lines=21> */
.L_x_1031:
[----:B------:R-:W-:Y:S05]  /*2b40*/  BSYNC B1 ;  /* 0x0000000000017941 */ /* 0x000fea0003800000 */
.L_x_1030:
[----:B------:R-:W-:Y:S01]  /*2b50*/  LEA R3, R0, 0x3b800000, 0x17 ;  /* 0x3b80000000037811 */ /* 0x000fe200078eb8ff */
[----:B------:R-:W-:-:S05]  /*2b60*/  IMAD.SHL.U32 R0, R2, 0x100000, RZ ;  /* 0x0010000002007824 */ /* 0x000fca00078e00ff */
[----:B------:R-:W-:Y:S02]  /*2b70*/  LOP3.LUT R0, R3, R0, R4, 0xfe, !PT ;  /* 0x0000000003007212 */ /* 0x000fe400078efe04 */
.L_x_1029:
[----:B------:R-:W-:Y:S05]  /*2b80*/  BSYNC B0 ;  /* 0x0000000000007941 */ /* 0x000fea0003800000 */
.L_x_1028:
[----:B------:R-:W-:Y:S01]  /*2b90*/  F2FP.PACK_AB R0, RZ, R0 ;  /* 0x00000000ff00723e */ /* 0x000fe200000000ff */
[----:B------:R-:W-:Y:S05]  /*2ba0*/  BRA `(.L_x_1013) ;  /* 0x0000049000007947 */ /* 0x000fea0003800000 */
.L_x_1026:
        /* <DEDUP_REMOVED lines=21> */
.L_x_1035:
[----:B------:R-:W-:Y:S05]  /*2d00*/  BSYNC B1 ;  /* 0x0000000000017941 */ /* 0x000fea0003800000 */
.L_x_1034:
[----:B------:R-:W-:Y:S01]  /*2d10*/  LEA R3, R0, 0x37800000, 0x17 ;  /* 0x3780000000037811 */ /* 0x000fe200078eb8ff */
[----:B------:R-:W-:-:S05]  /*2d20*/  IMAD.SHL.U32 R0, R2, 0x200000, RZ ;  /* 0x0020000002007824 */ /* 0x000fca00078e00ff */
[----:B------:R-:W-:Y:S02]  /*2d30*/  LOP3.LUT R0, R3, R0, R4, 0xfe, !PT ;  /* 0x0000000003007212 */ /* 0x000fe400078efe04 */
.L_x_1033:
[----:B------:R-:W-:Y:S05]  /*2d40*/  BSYNC B0 ;  /* 0x0000000000007941 */ /* 0x000fea0003800000 */
.L_x_1032:
[----:B------:R-:W-:Y:S01]  /*2d50*/  F2FP.PACK_AB R0, RZ, R0 ;  /* 0x00000000ff00723e */ /* 0x000fe200000000ff */
[----:B------:R-:W-:Y:S05]  /*2d60*/  BRA `(.L_x_1013) ;  /* 0x000002d000007947 */ /* 0x000fea0003800000 */
.L_x_1025:
        /* <DEDUP_REMOVED lines=14> */
.L_x_1039:
[----:B------:R-:W-:Y:S05]  /*2e50*/  BSYNC B0 ;  /* 0x0000000000007941 */ /* 0x000fea0003800000 */
.L_x_1038:
[----:B------:R-:W-:Y:S01]  /*2e60*/  F2FP.PACK_AB R0, RZ, R0 ;  /* 0x00000000ff00723e */ /* 0x000fe200000000ff */
[----:B------:R-:W-:Y:S05]  /*2e70*/  BRA `(.L_x_1013) ;  /* 0x000001c000007947 */ /* 0x000fea0003800000 */
.L_x_1012:
        /* <DEDUP_REMOVED lines=21> */
.L_x_1037:
[----:B------:R-:W2:Y:S02]  /*2fd0*/  LDG.E.64 R2, [R2.64] ;  /* 0x0000002402027981 */ /* 0x000ea4000c1e1b00 */
[----:B--2---:R-:W0:Y:S02]  /*2fe0*/  I2F.U64 R0, R2 ;  /* 0x0000000200007312 */ /* 0x004e240000301000 */
[----:B0-----:R-:W-:Y:S01]  /*2ff0*/  F2FP.PACK_AB R0, RZ, R0 ;  /* 0x00000000ff00723e */ /* 0x001fe200000000ff */
[----:B------:R-:W-:Y:S05]  /*3000*/  BRA `(.L_x_1013) ;  /* 0x0000003000007947 */ /* 0x000fea0003800000 */
.L_x_1036:
[----:B------:R-:W2:Y:S02]  /*3010*/  LDG.E R2, [R2.64] ;  /* 0x0000002402027981 */ /* 0x000ea4000c1e1900 */
[----:B--2---:R-:W0:Y:S02]  /*3020*/  I2F.U32 R0, R2 ;  /* 0x0000000200007306 */ /* 0x004e240000201000 */
[----:B0-----:R-:W-:-:S06]  /*3030*/  F2FP.PACK_AB R0, RZ, R0 ;  /* 0x00000000ff00723e */ /* 0x001fcc00000000ff */
.L_x_1013:
[----:B-----5:R-:W-:Y:S01]  /*3040*/  HADD2.F32 R0, -RZ, R0.H0_H0 ;  /* 0x20000000ff007230 */ /* 0x020fe20000004100 */
        /* <DEDUP_REMOVED lines=37> */
.L_x_1041:
[----:B------:R-:W-:Y:S05]  /*32a0*/  BSYNC B0 ;  /* 0x0000000000007941 */ /* 0x000fea0003800000 */
.L_x_1040:
[----:B------:R-:W0:Y:S01]  /*32b0*/  MUFU.TANH R4, R4 ;  /* 0x0000000400047308 */ /* 0x000e220000002400 */
[----:B-1----:R-:W-:Y:S01]  /*32c0*/  PRMT R6, R3, 0x9910, RZ ;  /* 0x0000991003067816 */ /* 0x002fe200000000ff */
[----:B------:R-:W-:Y:S01]  /*32d0*/  FMUL.FTZ R9, R0, R9 ;  /* 0x0000000900097220 */ /* 0x000fe20000410000 */
[----:B------:R-:W-:-:S03]  /*32e0*/  HADD2.F32 R2, -RZ, R23.H0_H0 ;  /* 0x20000017ff027230 */ /* 0x000fc60000004100 */
[----:B------:R-:W-:-:S05]  /*32f0*/  IMAD.MOV.U32 R0, RZ, RZ, R6 ;  /* 0x000000ffff007224 */ /* 0x000fca00078e0006 */
[----:B------:R-:W-:Y:S01]  /*3300*/  ISETP.GT.AND P0, PT, R0, 0x9, PT ;  /* 0x000000090000780c */ /* 0x000fe20003f04270 */
[----:B0-----:R-:W-:-:S04]  /*3310*/  FFMA.FTZ R5, -R4, R4, 1 ;  /* 0x3f80000004057423 */ /* 0x001fc80000010104 */
[----:B------:R-:W-:-:S04]  /*3320*/  FFMA.FTZ R5, R5, R9, R4 ;  /* 0x0000000905057223 */ /* 0x000fc80000010004 */
[----:B------:R-:W-:-:S05]  /*3330*/  FMUL.FTZ R5, R2, R5 ;  /* 0x0000000502057220 */ /* 0x000fca0000410000 */
[----:B------:R-:W-:Y:S01]  /*3340*/  F2FP.PACK_AB R5, RZ, R5 ;  /* 0x00000005ff05723e */ /* 0x000fe200000000ff */
        /* <DEDUP_REMOVED lines=9> */
[----:B------:R-:W-:-:S04]  /*33e0*/  HADD2.F32 R0, -RZ, R5.H0_H0 ;  /* 0x20000005ff007230 */ /* 0x000fc80000004100 */
[----:B------:R-:W0:Y:S02]  /*33f0*/  F2I.FTZ.TRUNC.NTZ R3, R0 ;  /* 0x0000000000037305 */ /* 0x000e24000021f100 */
[----:B0-----:R0:W-:Y:S01]  /*3400*/  STG.E.U8 [R16.64], R3 ;  /* 0x0000000310007986 */ /* 0x0011e2000c101124 */
[----:B------:R-:W-:Y:S05]  /*3410*/  BRA `(.L_x_1047) ;  /* 0x00000e8000007947 */ /* 0x000fea0003800000 */
.L_x_1045:
[----:B------:R-:W-:-:S06]  /*3420*/  HADD2.F32 R3, -RZ, R5.H0_H0 ;  /* 0x20000005ff037230 */ /* 0x000fcc0000004100 */
[----:B------:R-:W0:Y:S02]  /*3430*/  F2I.S64.TRUNC R2, R3 ;  /* 0x0000000300027311 */ /* 0x000e24000020d900 */
[----:B0-----:R0:W-:Y:S01]  /*3440*/  STG.E.U8 [R16.64], R2 ;  /* 0x0000000210007986 */ /* 0x0011e2000c101124 */
[----:B------:R-:W-:Y:S05]  /*3450*/  BRA `(.L_x_1047) ;  /* 0x00000e4000007947 */ /* 0x000fea0003800000 */
.L_x_1044:
[----:B------:R-:W-:-:S13]  /*3460*/  ISETP.NE.AND P0, PT, R0, 0x2, PT ;  /* 0x000000020000780c */ /* 0x000fda0003f05270 */
[----:B------:R-:W-:Y:S05]  /*3470*/  @!P0 BRA `(.L_x_1048) ;  /* 0x000000c000008947 */ /* 0x000fea0003800000 */
[----:B------:R-:W-:-:S13]  /*3480*/  ISETP.NE.AND P0, PT, R0, 0x3, PT ;  /* 0x000000030000780c */ /* 0x000fda0003f05270 */
[----:B------:R-:W-:Y:S05]  /*3490*/  @!P0 BRA `(.L_x_1049) ;  /* 0x0000006000008947 */ /* 0x000fea0003800000 */
[----:B------:R-:W-:-:S13]  /*34a0*/  ISETP.NE.AND P0, PT, R0, 0x4, PT ;  /* 0x000000040000780c */ /* 0x000fda0003f05270 */
[----:B------:R-:W-:Y:S05]  /*34b0*/  @P0 BRA `(.L_x_1046) ;  /* 0x00000c3000000947 */ /* 0x000fea0003800000 */
[----:B------:R-:W-:-:S06]  /*34c0*/  HADD2.F32 R2, -RZ, R5.H0_H0 ;  /* 0x20000005ff027230 */ /* 0x000fcc0000004100 */
[----:B------:R-:W0:Y:S02]  /*34d0*/  F2I.S64.TRUNC R2, R2 ;  /* 0x0000000200027311 */ /* 0x000e24000020d900 */
[----:B0-----:R0:W-:Y:S01]  /*34e0*/  STG.E.64 [R16.64], R2 ;  /* 0x0000000210007986 */ /* 0x0011e2000c101b24 */
[----:B------:R-:W-:Y:S05]  /*34f0*/  BRA `(.L_x_1047) ;  /* 0x00000da000007947 */ /* 0x000fea0003800000 */
.L_x_1049:
[----:B------:R-:W-:-:S06]  /*3500*/  HADD2.F32 R5, -RZ, R5.H0_H0 ;  /* 0x20000005ff057230 */ /* 0x000fcc0000004100 */
[----:B------:R-:W0:Y:S02]  /*3510*/  F2I.FTZ.TRUNC.NTZ R5, R5 ;  /* 0x0000000500057305 */ /* 0x000e24000021f100 */
[----:B0-----:R0:W-:Y:S01]  /*3520*/  STG.E [R16.64], R5 ;  /* 0x0000000510007986 */ /* 0x0011e2000c101924 */
[----:B------:R-:W-:Y:S05]  /*3530*/  BRA `(.L_x_1047) ;  /* 0x00000d6000007947 */ /* 0x000fea0003800000 */
.L_x_1048:
[----:B------:R-:W-:-:S06]  /*3540*/  HADD2.F32 R5, -RZ, R5.H0_H0 ;  /* 0x20000005ff057230 */ /* 0x000fcc0000004100 */
[----:B------:R-:W0:Y:S02]  /*3550*/  F2I.FTZ.TRUNC.NTZ R5, R5 ;  /* 0x0000000500057305 */ /* 0x000e24000021f100 */
[----:B0-----:R0:W-:Y:S01]  /*3560*/  STG.E.U16 [R16.64], R5 ;  /* 0x0000000510007986 */ /* 0x0011e2000c101524 */
[----:B------:R-:W-:Y:S05]  /*3570*/  BRA `(.L_x_1047) ;  /* 0x00000d2000007947 */ /* 0x000fea0003800000 */
.L_x_1043:
[----:B------:R-:W-:-:S13]  /*3580*/  ISETP.GT.AND P0, PT, R0, 0x6, PT ;  /* 0x000000060000780c */ /* 0x000fda0003f04270 */
[----:B------:R-:W-:Y:S05]  /*3590*/  @P0 BRA `(.L_x_1050) ;  /* 0x0000009000000947 */ /* 0x000fea0003800000 */
[----:B------:R-:W-:-:S13]  /*35a0*/  ISETP.NE.AND P0, PT, R0, 0x5, PT ;  /* 0x000000050000780c */ /* 0x000fda0003f05270 */
[----:B------:R-:W-:Y:S05]  /*35b0*/  @!P0 BRA `(.L_x_1051) ;  /* 0x0000005000008947 */ /* 0x000fea0003800000 */
[----:B------:R-:W-:-:S13]  /*35c0*/  ISETP.NE.AND P0, PT, R0, 0x6, PT ;  /* 0x000000060000780c */ /* 0x000fda0003f05270 */
[----:B------:R-:W-:Y:S05]  /*35d0*/  @P0 BRA `(.L_x_1046) ;  /* 0x00000b1000000947 */ /* 0x000fea0003800000 */
[----:B------:R-:W-:-:S05]  /*35e0*/  HADD2.F32 R5, -RZ, R5.H0_H0 ;  /* 0x20000005ff057230 */ /* 0x000fca0000004100 */
[----:B------:R0:W-:Y:S01]  /*35f0*/  STG.E [R16.64], R5 ;  /* 0x0000000510007986 */ /* 0x0001e2000c101924 */
[----:B------:R-:W-:Y:S05]  /*3600*/  BRA `(.L_x_1047) ;  /* 0x00000c9000007947 */ /* 0x000fea0003800000 */
.L_x_1051:
[----:B------:R0:W-:Y:S01]  /*3610*/  STG.E.U16 [R16.64], R5 ;  /* 0x0000000510007986 */ /* 0x0001e2000c101524 */
[----:B------:R-:W-:Y:S05]  /*3620*/  BRA `(.L_x_1047) ;  /* 0x00000c7000007947 */ /* 0x000fea0003800000 */
.L_x_1050:
[----:B------:R-:W-:-:S13]  /*3630*/  ISETP.NE.AND P0, PT, R0, 0x7, PT ;  /* 0x000000070000780c */ /* 0x000fda0003f05270 */
[----:B------:R-:W-:Y:S05]  /*3640*/  @!P0 BRA `(.L_x_1052) ;  /* 0x000000d000008947 */ /* 0x000fea0003800000 */
[----:B------:R-:W-:-:S13]  /*3650*/  ISETP.NE.AND P0, PT, R0, 0x8, PT ;  /* 0x000000080000780c */ /* 0x000fda0003f05270 */
[----:B------:R-:W-:Y:S05]  /*3660*/  @!P0 BRA `(.L_x_1053) ;  /* 0x0000006000008947 */ /* 0x000fea0003800000 */
[----:B------:R-:W-:-:S13]  /*3670*/  ISETP.NE.AND P0, PT, R0, 0x9, PT ;  /* 0x000000090000780c */ /* 0x000fda0003f05270 */
[----:B------:R-:W-:Y:S05]  /*3680*/  @P0 BRA `(.L_x_1046) ;  /* 0x00000a6000000947 */ /* 0x000fea0003800000 */
[----:B------:R-:W-:Y:S01]  /*3690*/  HADD2.F32 R2, -RZ, R5.H0_H0 ;  /* 0x20000005ff027230 */ /* 0x000fe20000004100 */
[----:B------:R-:W-:-:S05]  /*36a0*/  IMAD.MOV.U32 R3, RZ, RZ, RZ ;  /* 0x000000ffff037224 */ /* 0x000fca00078e00ff */
[----:B------:R0:W-:Y:S01]  /*36b0*/  STG.E.64 [R16.64], R2 ;  /* 0x0000000210007986 */ /* 0x0001e2000c101b24 */
[----:B------:R-:W-:Y:S05]  /*36c0*/  BRA `(.L_x_1047) ;  /* 0x00000bd000007947 */ /* 0x000fea0003800000 */
.L_x_1053:
[----:B------:R-:W-:-:S05]  /*36d0*/  HADD2.F32 R0, -RZ, R5.H0_H0 ;  /* 0x20000005ff007230 */ /* 0x000fca0000004100 */
[----:B------:R-:W-:-:S04]  /*36e0*/  F2FP.PACK_AB R0, RZ, R0 ;  /* 0x00000000ff00723e */ /* 0x000fc800000000ff */
[----:B------:R-:W-:-:S05]  /*36f0*/  PRMT R0, R0, 0x5410, RZ ;  /* 0x0000541000007816 */ /* 0x000fca00000000ff */
[----:B------:R0:W-:Y:S01]  /*3700*/  STG.E [R16.64], R0 ;  /* 0x0000000010007986 */ /* 0x0001e2000c101924 */
[----:B------:R-:W-:Y:S05]  /*3710*/  BRA `(.L_x_1047) ;  /* 0x00000b8000007947 */ /* 0x000fea0003800000 */
.L_x_1052:
[----:B------:R-:W-:-:S05]  /*3720*/  HADD2.F32 R2, -RZ, R5.H0_H0 ;  /* 0x20000005ff027230 */ /* 0x000fca0000004100 */
[----:B------:R-:W-:-:S06]  /*3730*/  FMUL.FTZ R2, R2, 1 ;  /* 0x3f80000002027820 */ /* 0x000fcc0000410000 */
[----:B------:R-:W0:Y:S02]  /*3740*/  F2F.F64.F32 R2, R2 ;  /* 0x0000000200027310 */ /* 0x000e240000201800 */
[----:B0-----:R0:W-:Y:S01]  /*3750*/  STG.E.64 [R16.64], R2 ;  /* 0x0000000210007986 */ /* 0x0011e2000c101b24 */
[----:B------:R-:W-:Y:S05]  /*3760*/  BRA `(.L_x_1047) ;  /* 0x00000b3000007947 */ /* 0x000fea0003800000 */
.L_x_1042:
        /* <DEDUP_REMOVED lines=8> */
[----:B------:R-:W-:-:S05]  /*37f0*/  HADD2.F32 R5, -RZ, R5.H0_H0 ;  /* 0x20000005ff057230 */ /* 0x000fca0000004100 */
[----:B------:R-:W-:-:S04]  /*3800*/  FSETP.NEU.FTZ.AND P0, PT, R5, RZ, PT ;  /* 0x000000ff0500720b */ /* 0x000fc80003f1d000 */
[----:B------:R-:W-:-:S05]  /*3810*/  SEL R3, RZ, 0x1, !P0 ;  /* 0x00000001ff037807 */ /* 0x000fca0004000000 */
[----:B------:R0:W-:Y:S01]  /*3820*/  STG.E.U8 [R16.64], R3 ;  /* 0x0000000310007986 */ /* 0x0001e2000c101124 */
[----:B------:R-:W-:Y:S05]  /*3830*/  BRA `(.L_x_1047) ;  /* 0x00000a6000007947 */ /* 0x000fea0003800000 */
.L_x_1056:
[----:B------:R-:W-:Y:S01]  /*3840*/  HADD2.F32 R5, -RZ, R5.H0_H0 ;  /* 0x20000005ff057230 */ /* 0x000fe20000004100 */
[----:B------:R-:W-:-:S04]  /*3850*/  CS2R R6, SRZ ;  /* 0x0000000000067805 */ /* 0x000fc8000001ff00 */
[----:B------:R-:W-:-:S06]  /*3860*/  FMUL.FTZ R5, R5, 1 ;  /* 0x3f80000005057820 */ /* 0x000fcc0000410000 */
[----:B------:R-:W0:Y:S02]  /*3870*/  F2F.F64.F32 R4, R5 ;  /* 0x0000000500047310 */ /* 0x000e240000201800 */
[----:B0-----:R0:W-:Y:S01]  /*3880*/  STG.E.128 [R16.64], R4 ;  /* 0x0000000410007986 */ /* 0x0011e2000c101d24 */
[----:B------:R-:W-:Y:S05]  /*3890*/  BRA `(.L_x_1047) ;  /* 0x00000a0000007947 */ /* 0x000fea0003800000 */
.L_x_1055:
[----:B------:R-:W-:-:S13]  /*38a0*/  ISETP.NE.AND P0, PT, R0, 0xf, PT ;  /* 0x0000000f0000780c */ /* 0x000fda0003f05270 */
[----:B------:R-:W-:Y:S05]  /*38b0*/  @!P0 BRA `(.L_x_1057) ;  /* 0x000002d000008947 */ /* 0x000fea0003800000 */
[----:B------:R-:W-:-:S13]  /*38c0*/  ISETP.NE.AND P0, PT, R0, 0x17, PT ;  /* 0x000000170000780c */ /* 0x000fda0003f05270 */
[----:B------:R-:W-:Y:S05]  /*38d0*/  @!P0 BRA `(.L_x_1058) ;  /* 0x0000015000008947 */ /* 0x000fea0003800000 */
[----:B------:R-:W-:-:S13]  /*38e0*/  ISETP.NE.AND P0, PT, R0, 0x18, PT ;  /* 0x000000180000780c */ /* 0x000fda0003f05270 */
[----:B------:R-:W-:Y:S05]  /*38f0*/  @P0 BRA `(.L_x_1046) ;  /* 0x000007f000000947 */ /* 0x000fea0003800000 */
[----:B------:R-:W-:Y:S01]  /*3900*/  HADD2.F32 R5, -RZ, R5.H0_H0 ;  /* 0x20000005ff057230 */ /* 0x000fe20000004100 */
[----:B------:R-:W-:Y:S04]  /*3910*/  BSSY B0, `(.L_x_1059) ;  /* 0x000000e000007945 */ /* 0x000fe80003800000 */
        /* <DEDUP_REMOVED lines=13> */
.L_x_1060:
[----:B------:R-:W-:Y:S05]  /*39f0*/  BSYNC B0 ;  /* 0x0000000000007941 */ /* 0x000fea0003800000 */
.L_x_1059:
[----:B------:R-:W-:-:S05]  /*3a00*/  LOP3.LUT R3, R0, R3, RZ, 0xfc, !PT ;  /* 0x0000000300037212 */ /* 0x000fca00078efcff */
[----:B------:R0:W-:Y:S01]  /*3a10*/  STG.E.U8 [R16.64], R3 ;  /* 0x0000000310007986 */ /* 0x0001e2000c101124 */
[----:B------:R-:W-:Y:S05]  /*3a20*/  BRA `(.L_x_1047) ;  /* 0x0000087000007947 */ /* 0x000fea0003800000 */
.L_x_1058:
[----:B------:R-:W-:Y:S01]  /*3a30*/  HADD2.F32 R5, -RZ, R5.H0_H0 ;  /* 0x20000005ff057230 */ /* 0x000fe20000004100 */
[----:B------:R-:W-:Y:S04]  /*3a40*/  BSSY B0, `(.L_x_1061) ;  /* 0x000000f000007945 */ /* 0x000fe80003800000 */
        /* <DEDUP_REMOVED lines=11> */
.L_x_1062:
[----:B------:R-:W-:Y:S01]  /*3b00*/  IMAD.MOV.U32 R0, RZ, RZ, 0x7f ;  /* 0x0000007fff007424 */ /* 0x000fe200078e00ff */
[----:B------:R-:W-:-:S04]  /*3b10*/  ISETP.GT.U32.AND P0, PT, R2, 0x7f800000, PT ;  /* 0x7f8000000200780c */ /* 0x000fc80003f04070 */
[----:B------:R-:W-:-:S04]  /*3b20*/  SEL R0, R0, 0x7c, P0 ;  /* 0x0000007c00007807 */ /* 0x000fc80000000000 */
.L_x_1063:
[----:B------:R-:W-:Y:S05]  /*3b30*/  BSYNC B0 ;  /* 0x0000000000007941 */ /* 0x000fea0003800000 */
.L_x_1061:
[----:B------:R-:W-:-:S04]  /*3b40*/  LOP3.LUT R2, R5, 0x80000000, RZ, 0xc0, !PT ;  /* 0x8000000005027812 */ /* 0x000fc800078ec0ff */
[----:B------:R-:W-:-:S04]  /*3b50*/  SHF.R.U32.HI R3, RZ, 0x18, R2 ;  /* 0x00000018ff037819 */ /* 0x000fc80000011602 */
[----:B------:R-:W-:-:S05]  /*3b60*/  LOP3.LUT R3, R0, R3, RZ, 0xfc, !PT ;  /* 0x0000000300037212 */ /* 0x000fca00078efcff */
[----:B------:R0:W-:Y:S01]  /*3b70*/  STG.E.U8 [R16.64], R3 ;  /* 0x0000000310007986 */ /* 0x0001e2000c101124 */
[----:B------:R-:W-:Y:S05]  /*3b80*/  BRA `(.L_x_1047) ;  /* 0x0000071000007947 */ /* 0x000fea0003800000 */
.L_x_1057:
[----:B------:R-:W-:-:S05]  /*3b90*/  HADD2.F32 R0, -RZ, R5.H0_H0 ;  /* 0x20000005ff007230 */ /* 0x000fca0000004100 */
[----:B------:R-:W-:-:S05]  /*3ba0*/  F2FP.BF16.PACK_AB R0, RZ, R0 ;  /* 0x00000000ff00723e */ /* 0x000fca00000010ff */
[----:B------:R0:W-:Y:S01]  /*3bb0*/  STG.E.U16 [R16.64], R0 ;  /* 0x0000000010007986 */ /* 0x0001e2000c101524 */
[----:B------:R-:W-:Y:S05]  /*3bc0*/  BRA `(.L_x_1047) ;  /* 0x000006d000007947 */ /* 0x000fea0003800000 */
.L_x_1054:
        /* <DEDUP_REMOVED lines=8> */
[----:B------:R-:W-:-:S06]  /*3c50*/  HADD2.F32 R3, -RZ, R5.H0_H0 ;  /* 0x20000005ff037230 */ /* 0x000fcc0000004100 */
[----:B------:R-:W0:Y:S02]  /*3c60*/  F2I.FTZ.U32.TRUNC.NTZ R3, R3 ;  /* 0x0000000300037305 */ /* 0x000e24000021f000 */
[----:B0-----:R0:W-:Y:S01]  /*3c70*/  STG.E.U16 [R16.64], R3 ;  /* 0x0000000310007986 */ /* 0x0011e2000c101524 */
[----:B------:R-:W-:Y:S05]  /*3c80*/  BRA `(.L_x_1047) ;  /* 0x0000061000007947 */ /* 0x000fea0003800000 */
.L_x_1066:
[----:B------:R-:W-:Y:S01]  /*3c90*/  HADD2.F32 R5, -RZ, R5.H0_H0 ;  /* 0x20000005ff057230 */ /* 0x000fe20000004100 */
[----:B------:R-:W-:Y:S01]  /*3ca0*/  BSSY B0, `(.L_x_1067) ;  /* 0x0000014000007945 */ /* 0x000fe20003800000 */
[----:B------:R-:W-:-:S03]  /*3cb0*/  IMAD.MOV.U32 R8, RZ, RZ, 0x80 ;  /* 0x00000080ff087424 */ /* 0x000fc600078e00ff */
        /* <DEDUP_REMOVED lines=14> */
.L_x_1069:
[----:B------:R-:W-:-:S04]  /*3da0*/  LOP3.LUT R2, R5, 0x80000000, RZ, 0xc0, !PT ;  /* 0x8000000005027812 */ /* 0x000fc800078ec0ff */
[----:B------:R-:W-:-:S04]  /*3db0*/  SHF.R.U32.HI R3, RZ, 0x18, R2 ;  /* 0x00000018ff037819 */ /* 0x000fc80000011602 */
[----:B------:R-:W-:-:S04]  /*3dc0*/  LOP3.LUT R0, R0, R3, RZ, 0xfc, !PT ;  /* 0x0000000300007212 */ /* 0x000fc800078efcff */
[----:B------:R-:W-:Y:S02]  /*3dd0*/  PRMT R8, R0, 0x7610, R8 ;  /* 0x0000761000087816 */ /* 0x000fe40000000008 */
.L_x_1068:
[----:B------:R-:W-:Y:S05]  /*3de0*/  BSYNC B0 ;  /* 0x0000000000007941 */ /* 0x000fea0003800000 */
.L_x_1067:
[----:B------:R0:W-:Y:S01]  /*3df0*/  STG.E.U8 [R16.64], R8 ;  /* 0x0000000810007986 */ /* 0x0001e2000c101124 */
[----:B------:R-:W-:Y:S05]  /*3e00*/  BRA `(.L_x_1047) ;  /* 0x0000049000007947 */ /* 0x000fea0003800000 */
.L_x_1065:
        /* <DEDUP_REMOVED lines=17> */
.L_x_1072:
[----:B------:R-:W-:-:S04]  /*3f20*/  LOP3.LUT R2, R5, 0x80000000, RZ, 0xc0, !PT ;  /* 0x8000000005027812 */ /* 0x000fc800078ec0ff */
[----:B------:R-:W-:-:S04]  /*3f30*/  SHF.R.U32.HI R3, RZ, 0x18, R2 ;  /* 0x00000018ff037819 */ /* 0x000fc80000011602 */
[----:B------:R-:W-:-:S04]  /*3f40*/  LOP3.LUT R0, R0, R3, RZ, 0xfc, !PT ;  /* 0x0000000300007212 */ /* 0x000fc800078efcff */
[----:B------:R-:W-:Y:S02]  /*3f50*/  PRMT R8, R0, 0x7610, R8 ;  /* 0x0000761000087816 */ /* 0x000fe40000000008 */
.L_x_1071:
[----:B------:R-:W-:Y:S05]  /*3f60*/  BSYNC B0 ;  /* 0x0000000000007941 */ /* 0x000fea0003800000 */
.L_x_1070:
[----:B------:R0:W-:Y:S01]  /*3f70*/  STG.E.U8 [R16.64], R8 ;  /* 0x0000000810007986 */ /* 0x0001e2000c101124 */
[----:B------:R-:W-:Y:S05]  /*3f80*/  BRA `(.L_x_1047) ;  /* 0x0000031000007947 */ /* 0x000fea0003800000 */
.L_x_1064:
[----:B------:R-:W-:-:S13]  /*3f90*/  ISETP.NE.AND P0, PT, R0, 0x1c, PT ;  /* 0x0000001c0000780c */ /* 0x000fda0003f05270 */
[----:B------:R-:W-:Y:S05]  /*3fa0*/  @!P0 BRA `(.L_x_1073) ;  /* 0x000002c000008947 */ /* 0x000fea0003800000 */
[----:B------:R-:W-:-:S13]  /*3fb0*/  ISETP.NE.AND P0, PT, R0, 0x1d, PT ;  /* 0x0000001d0000780c */ /* 0x000fda0003f05270 */
[----:B------:R-:W-:Y:S05]  /*3fc0*/  @!P0 BRA `(.L_x_1074) ;  /* 0x0000026000008947 */ /* 0x000fea0003800000 */
[----:B------:R-:W-:-:S13]  /*3fd0*/  ISETP.NE.AND P0, PT, R0, 0x2c, PT ;  /* 0x0000002c0000780c */ /* 0x000fda0003f05270 */
[----:B------:R-:W-:Y:S05]  /*3fe0*/  @P0 BRA `(.L_x_1046) ;  /* 0x0000010000000947 */ /* 0x000fea0003800000 */
[----:B------:R-:W-:Y:S01]  /*3ff0*/  HADD2.F32 R5, -RZ, R5.H0_H0 ;  /* 0x20000005ff057230 */ /* 0x000fe20000004100 */
[----:B------:R-:W-:Y:S01]  /*4000*/  PLOP3.LUT P0, PT, PT, PT, PT, 0x80, 0x0 ;  /* 0x000000000000781c */ /* 0x000fe20003f0f070 */
[----:B------:R-:W-:-:S03]  /*4010*/  IMAD.MOV.U32 R3, RZ, RZ, 0xff ;  /* 0x000000ffff037424 */ /* 0x000fc600078e00ff */
        /* <DEDUP_REMOVED lines=13> */
.L_x_1046:
        /* <DEDUP_REMOVED lines=20> */
.L_x_1074:
[----:B------:R-:W-:-:S06]  /*4230*/  HADD2.F32 R2, -RZ, R5.H0_H0 ;  /* 0x20000005ff027230 */ /* 0x000fcc0000004100 */
[----:B------:R-:W0:Y:S02]  /*4240*/  F2I.U64.TRUNC R2, R2 ;  /* 0x0000000200027311 */ /* 0x000e24000020d800 */
[----:B0-----:R0:W-:Y:S01]  /*4250*/  STG.E.64 [R16.64], R2 ;  /* 0x0000000210007986 */ /* 0x0011e2000c101b24 */
[----:B------:R-:W-:Y:S05]  /*4260*/  BRA `(.L_x_1047) ;  /* 0x0000003000007947 */ /* 0x000fea0003800000 */
.L_x_1073:
[----:B------:R-:W-:-:S06]  /*4270*/  HADD2.F32 R5, -RZ, R5.H0_H0 ;  /* 0x20000005ff057230 */ /* 0x000fcc0000004100 */
[----:B------:R-:W0:Y:S02]  /*4280*/  F2I.FTZ.U32.TRUNC.NTZ R5, R5 ;  /* 0x0000000500057305 */ /* 0x000e24000021f000 */
[----:B0-----:R0:W-:Y:S02]  /*4290*/  STG.E [R16.64], R5 ;  /* 0x0000000510007986 */ /* 0x0011e4000c101924 */
.L_x_1047:
[----:B------:R-:W-:-:S05]  /*42a0*/  IMAD R18, R19, 0x200, R18 ;  /* 0x0000020013127824 */ /* 0x000fca00078e0212 */
[----:B------:R-:W-:Y:S02]  /*42b0*/  IADD3 R23, R18, 0x80, RZ ;  /* 0x0000008012177810 */ /* 0x000fe40007ffe0ff */
.L_x_974:
[----:B------:R-:W-:Y:S05]  /*42c0*/  BSYNC B6 ;  /* 0x0000000000067941 */ /* 0x000fea0003800000 */
.L_x_973:
        /* <DEDUP_REMOVED lines=258> */
.L_x_1077:
        /* <DEDUP_REMOVED lines=21> */
.L_x_1081:
[----:B------:R-:W2:Y:S02]  /*5440*/  LDG.E.U8 R2, [R2.64] ;  /* 0x0000002402027981 */ /* 0x000ea4000c1e1100 */
[----:B--2---:R-:W0:Y:S02]  /*5450*/  I2F.U16 R0, R2 ;  /* 0x0000000200007306 */ /* 0x004e240000101000 */
[----:B0-----:R-:W-:-:S04]  /*5460*/  F2FP.PACK_AB R0, RZ, R0 ;  /* 0x00000000ff00723e */ /* 0x001fc800000000ff */
[----:B------:R-:W-:Y:S01]  /*5470*/  PRMT R19, R0, 0x7610, R19 ;  /* 0x0000761000137816 */ /* 0x000fe20000000013 */
[----:B------:R-:W-:Y:S05]  /*5480*/  BRA `(.L_x_1083) ;  /* 0x00000ed000007947 */ /* 0x000fea0003800000 */
.L_x_1080:
        /* <DEDUP_REMOVED lines=11> */
.L_x_1085:
[----:B------:R-:W2:Y:S02]  /*5540*/  LDG.E R2, [R2.64] ;  /* 0x0000002402027981 */ /* 0x000ea4000c1e1900 */
[----:B--2---:R-:W0:Y:S02]  /*5550*/  I2F R0, R2 ;  /* 0x0000000200007306 */ /* 0x004e240000201400 */
[----:B0-----:R-:W-:-:S04]  /*5560*/  F2FP.PACK_AB R0, RZ, R0 ;  /* 0x00000000ff00723e */ /* 0x001fc800000000ff */
[----:B------:R-:W-:Y:S01]  /*5570*/  PRMT R19, R0, 0x7610, R19 ;  /* 0x0000761000137816 */ /* 0x000fe20000000013 */
[----:B------:R-:W-:Y:S05]  /*5580*/  BRA `(.L_x_1083) ;  /* 0x00000dd000007947 */ /* 0x000fea0003800000 */
.L_x_1084:
[----:B------:R-:W2:Y:S02]  /*5590*/  LDG.E.U16 R2, [R2.64] ;  /* 0x0000002402027981 */ /* 0x000ea4000c1e1500 */
[----:B--2---:R-:W0:Y:S02]  /*55a0*/  I2F.S16 R0, R2 ;  /* 0x0000000200007306 */ /* 0x004e240000101400 */
[----:B0-----:R-:W-:-:S04]  /*55b0*/  F2FP.PACK_AB R0, RZ, R0 ;  /* 0x00000000ff00723e */ /* 0x001fc800000000ff */
[----:B------:R-:W-:Y:S01]  /*55c0*/  PRMT R19, R0, 0x7610, R19 ;  /* 0x0000761000137816 */ /* 0x000fe20000000013 */
[----:B------:R-:W-:Y:S05]  /*55d0*/  BRA `(.L_x_1083) ;  /* 0x00000d8000007947 */ /* 0x000fea0003800000 */
.L_x_1079:
        /* <DEDUP_REMOVED lines=9> */
.L_x_1087:
[----:B------:R0:W5:Y:S01]  /*5670*/  LDG.E.U16 R19, [R2.64] ;  /* 0x0000002402137981 */ /* 0x000162000c1e1500 */
[----:B------:R-:W-:Y:S05]  /*5680*/  BRA `(.L_x_1083) ;  /* 0x00000cd000007947 */ /* 0x000fea0003800000 */
.L_x_1086:
        /* <DEDUP_REMOVED lines=9> */
.L_x_1089:
[----:B------:R0:W5:Y:S01]  /*5720*/  LDG.E.U16 R19, [R2.64] ;  /* 0x0000002402137981 */ /* 0x000162000c1e1500 */
[----:B------:R-:W-:Y:S05]  /*5730*/  BRA `(.L_x_1083) ;  /* 0x00000c2000007947 */ /* 0x000fea0003800000 */
.L_x_1088:
[----:B------:R-:W2:Y:S02]  /*5740*/  LDG.E.64 R2, [R2.64] ;  /* 0x0000002402027981 */ /* 0x000ea4000c1e1b00 */
[----:B--2---:R-:W0:Y:S01]  /*5750*/  F2F.F32.F64 R0, R2 ;  /* 0x0000000200007310 */ /* 0x004e220000301000 */
[----:B------:R-:W0:-:S14]  /*5760*/  DSETP.GEU.AND P0, PT, |R2|, c[0x2][0x0], PT ;  /* 0x008000000200762a */ /* 0x000e1c0003f0e200 */
[----:B0-----:R-:W-:-:S05]  /*5770*/  @!P0 FMUL R0, R0, 1.175494350822287508e-38 ;  /* 0x0080000000008820 */ /* 0x001fca0000400000 */
[----:B------:R-:W-:-:S04]  /*5780*/  F2FP.PACK_AB R0, RZ, R0 ;  /* 0x00000000ff00723e */ /* 0x000fc800000000ff */
[----:B------:R-:W-:Y:S01]  /*5790*/  PRMT R19, R0, 0x7610, R19 ;  /* 0x0000761000137816 */ /* 0x000fe20000000013 */
[----:B------:R-:W-:Y:S05]  /*57a0*/  BRA `(.L_x_1083) ;  /* 0x00000bb000007947 */ /* 0x000fea0003800000 */
.L_x_1078:
        /* <DEDUP_REMOVED lines=14> */
.L_x_1092:
[----:B------:R-:W2:Y:S02]  /*5890*/  LDG.E.64 R2, [R2.64] ;  /* 0x0000002402027981 */ /* 0x000ea4000c1e1b00 */
[----:B--2---:R-:W0:Y:S01]  /*58a0*/  F2F.F32.F64 R0, R2 ;  /* 0x0000000200007310 */ /* 0x004e220000301000 */
[----:B------:R-:W0:-:S14]  /*58b0*/  DSETP.GEU.AND P0, PT, |R2|, c[0x2][0x0], PT ;  /* 0x008000000200762a */ /* 0x000e1c0003f0e200 */
[----:B0-----:R-:W-:-:S05]  /*58c0*/  @!P0 FMUL R0, R0, 1.175494350822287508e-38 ;  /* 0x0080000000008820 */ /* 0x001fca0000400000 */
[----:B------:R-:W-:-:S04]  /*58d0*/  F2FP.PACK_AB R0, RZ, R0 ;  /* 0x00000000ff00723e */ /* 0x000fc800000000ff */
[----:B------:R-:W-:Y:S01]  /*58e0*/  PRMT R19, R0, 0x7610, R19 ;  /* 0x0000761000137816 */ /* 0x000fe20000000013 */
[----:B------:R-:W-:Y:S05]  /*58f0*/  BRA `(.L_x_1083) ;  /* 0x00000a6000007947 */ /* 0x000fea0003800000 */
.L_x_1091:
        /* <DEDUP_REMOVED lines=28> */
.L_x_1094:
        /* <DEDUP_REMOVED lines=15> */
.L_x_1093:
[----:B------:R-:W2:Y:S02]  /*5bb0*/  LDG.E.U16 R0, [R2.64] ;  /* 0x0000002402007981 */ /* 0x000ea4000c1e1500 */
[----:B--2---:R-:W-:-:S04]  /*5bc0*/  PRMT R0, RZ, 0x5410, R0 ;  /* 0x00005410ff007816 */ /* 0x004fc80000000000 */
[----:B------:R-:W-:-:S04]  /*5bd0*/  F2FP.PACK_AB R0, RZ, R0 ;  /* 0x00000000ff00723e */ /* 0x000fc800000000ff */
[----:B------:R-:W-:Y:S01]  /*5be0*/  PRMT R19, R0, 0x7610, R19 ;  /* 0x0000761000137816 */ /* 0x000fe20000000013 */
[----:B------:R-:W-:Y:S05]  /*5bf0*/  BRA `(.L_x_1083) ;  /* 0x0000076000007947 */ /* 0x000fea0003800000 */
.L_x_1090:
        /* <DEDUP_REMOVED lines=12> */
.L_x_1097:
        /* <DEDUP_REMOVED lines=21> */
.L_x_1101:
[----:B------:R-:W-:Y:S05]  /*5e10*/  BSYNC B1 ;  /* 0x0000000000017941 */ /* 0x000fea0003800000 */
.L_x_1100:
[----:B------:R-:W-:Y:S01]  /*5e20*/  LEA R3, R0, 0x3b800000, 0x17 ;  /* 0x3b80000000037811 */ /* 0x000fe200078eb8ff */
[----:B------:R-:W-:-:S05]  /*5e30*/  IMAD.SHL.U32 R0, R2, 0x100000, RZ ;  /* 0x0010000002007824 */ /* 0x000fca00078e00ff */
[----:B------:R-:W-:Y:S02]  /*5e40*/  LOP3.LUT R0, R3, R0, R4, 0xfe, !PT ;  /* 0x0000000003007212 */ /* 0x000fe400078efe04 */
.L_x_1099:
[----:B------:R-:W-:Y:S05]  /*5e50*/  BSYNC B0 ;  /* 0x0000000000007941 */ /* 0x000fea0003800000 */
.L_x_1098:
[----:B------:R-:W-:-:S04]  /*5e60*/  F2FP.PACK_AB R0, RZ, R0 ;  /* 0x00000000ff00723e */ /* 0x000fc800000000ff */
[----:B------:R-:W-:Y:S01]  /*5e70*/  PRMT R19, R0, 0x7610, R19 ;  /* 0x0000761000137816 */ /* 0x000fe20000000013 */
[----:B------:R-:W-:Y:S05]  /*5e80*/  BRA `(.L_x_1083) ;  /* 0x000004d000007947 */ /* 0x000fea0003800000 */
.L_x_1096:
        /* <DEDUP_REMOVED lines=21> */
.L_x_1105:
[----:B------:R-:W-:Y:S05]  /*5fe0*/  BSYNC B1 ;  /* 0x0000000000017941 */ /* 0x000fea0003800000 */
.L_x_1104:
[----:B------:R-:W-:Y:S01]  /*5ff0*/  LEA R3, R0, 0x37800000, 0x17 ;  /* 0x3780000000037811 */ /* 0x000fe200078eb8ff */
[----:B------:R-:W-:-:S05]  /*6000*/  IMAD.SHL.U32 R0, R2, 0x200000, RZ ;  /* 0x0020000002007824 */ /* 0x000fca00078e00ff */
[----:B------:R-:W-:Y:S02]  /*6010*/  LOP3.LUT R0, R3, R0, R4, 0xfe, !PT ;  /* 0x0000000003007212 */ /* 0x000fe400078efe04 */
.L_x_1103:
[----:B------:R-:W-:Y:S05]  /*6020*/  BSYNC B0 ;  /* 0x0000000000007941 */ /* 0x000fea0003800000 */
.L_x_1102:
[----:B------:R-:W-:-:S04]  /*6030*/  F2FP.PACK_AB R0, RZ, R0 ;  /* 0x00000000ff00723e */ /* 0x000fc800000000ff */
[----:B------:R-:W-:Y:S01]  /*6040*/  PRMT R19, R0, 0x7610, R19 ;  /* 0x0000761000137816 */ /* 0x000fe20000000013 */
[----:B------:R-:W-:Y:S05]  /*6050*/  BRA `(.L_x_1083) ;  /* 0x0000030000007947 */ /* 0x000fea0003800000 */
.L_x_1095:
        /* <DEDUP_REMOVED lines=14> */
.L_x_1109:
[----:B------:R-:W-:Y:S05]  /*6140*/  BSYNC B0 ;  /* 0x0000000000007941 */ /* 0x000fea0003800000 */
.L_x_1108:
[----:B------:R-:W-:-:S04]  /*6150*/  F2FP.PACK_AB R0, RZ, R0 ;  /* 0x00000000ff00723e */ /* 0x000fc800000000ff */
[----:B------:R-:W-:Y:S01]  /*6160*/  PRMT R19, R0, 0x7610, R19 ;  /* 0x0000761000137816 */ /* 0x000fe20000000013 */
[----:B------:R-:W-:Y:S05]  /*6170*/  BRA `(.L_x_1083) ;  /* 0x000001e000007947 */ /* 0x000fea0003800000 */
.L_x_1082:
        /* <DEDUP_REMOVED lines=21> */
.L_x_1107:
[----:B------:R-:W2:Y:S02]  /*62d0*/  LDG.E.64 R2, [R2.64] ;  /* 0x0000002402027981 */ /* 0x000ea4000c1e1b00 */
[----:B--2---:R-:W0:Y:S02]  /*62e0*/  I2F.U64 R0, R2 ;  /* 0x0000000200007312 */ /* 0x004e240000301000 */
[----:B0-----:R-:W-:-:S04]  /*62f0*/  F2FP.PACK_AB R0, RZ, R0 ;  /* 0x00000000ff00723e */ /* 0x001fc800000000ff */
[----:B------:R-:W-:Y:S01]  /*6300*/  PRMT R19, R0, 0x7610, R19 ;  /* 0x0000761000137816 */ /* 0x000fe20000000013 */
[----:B------:R-:W-:Y:S05]  /*6310*/  BRA `(.L_x_1083) ;  /* 0x0000004000007947 */ /* 0x000fea0003800000 */
.L_x_1106:
[----:B------:R-:W2:Y:S02]  /*6320*/  LDG.E R2, [R2.64] ;  /* 0x0000002402027981 */ /* 0x000ea4000c1e1900 */
[----:B--2---:R-:W0:Y:S02]  /*6330*/  I2F.U32 R0, R2 ;  /* 0x0000000200007306 */ /* 0x004e240000201000 */
[----:B0-----:R-:W-:-:S04]  /*6340*/  F2FP.PACK_AB R0, RZ, R0 ;  /* 0x00000000ff00723e */ /* 0x001fc800000000ff */
[----:B------:R-:W-:Y:S02]  /*6350*/  PRMT R19, R0, 0x7610, R19 ;  /* 0x0000761000137816 */ /* 0x000fe40000000013 */
.L_x_1083:
        /* <DEDUP_REMOVED lines=18> */
.L_x_1113:
[----:B------:R-:W2:Y:S02]  /*6480*/  LDG.E.U8 R2, [R2.64] ;  /* 0x0000002402027981 */ /* 0x000ea4000c1e1100 */
[----:B--2---:R-:W0:Y:S02]  /*6490*/  I2F.U16 R0, R2 ;  /* 0x0000000200007306 */ /* 0x004e240000101000 */
[----:B0-----:R-:W-:Y:S01]  /*64a0*/  F2FP.PACK_AB R0, RZ, R0 ;  /* 0x00000000ff00723e */ /* 0x001fe200000000ff */
[----:B------:R-:W-:Y:S05]  /*64b0*/  BRA `(.L_x_1115) ;  /* 0x00000e1000007947 */ /* 0x000fea0003800000 */
.L_x_1112:
        /* <DEDUP_REMOVED lines=10> */
.L_x_1117:
[----:B------:R-:W2:Y:S02]  /*6560*/  LDG.E R2, [R2.64] ;  /* 0x0000002402027981 */ /* 0x000ea4000c1e1900 */
[----:B--2---:R-:W0:Y:S02]  /*6570*/  I2F R0, R2 ;  /* 0x0000000200007306 */ /* 0x004e240000201400 */
[----:B0-----:R-:W-:Y:S01]  /*6580*/  F2FP.PACK_AB R0, RZ, R0 ;  /* 0x00000000ff00723e */ /* 0x001fe200000000ff */
[----:B------:R-:W-:Y:S05]  /*6590*/  BRA `(.L_x_1115) ;  /* 0x00000d3000007947 */ /* 0x000fea0003800000 */
.L_x_1116:
[----:B------:R-:W2:Y:S02]  /*65a0*/  LDG.E.U16 R2, [R2.64] ;  /* 0x0000002402027981 */ /* 0x000ea4000c1e1500 */
[----:B--2---:R-:W0:Y:S02]  /*65b0*/  I2F.S16 R0, R2 ;  /* 0x0000000200007306 */ /* 0x004e240000101400 */
[----:B0-----:R-:W-:Y:S01]  /*65c0*/  F2FP.PACK_AB R0, RZ, R0 ;  /* 0x00000000ff00723e */ /* 0x001fe200000000ff */
[----:B------:R-:W-:Y:S05]  /*65d0*/  BRA `(.L_x_1115) ;  /* 0x00000cf000007947 */ /* 0x000fea0003800000 */
.L_x_1111:
        /* <DEDUP_REMOVED lines=9> */
.L_x_1119:
[----:B------:R0:W5:Y:S01]  /*6670*/  LDG.E.U16 R0, [R2.64] ;  /* 0x0000002402007981 */ /* 0x000162000c1e1500 */
[----:B------:R-:W-:Y:S05]  /*6680*/  BRA `(.L_x_1115) ;  /* 0x00000c4000007947 */ /* 0x000fea0003800000 */
.L_x_1118:
        /* <DEDUP_REMOVED lines=9> */
.L_x_1121:
[----:B------:R0:W5:Y:S01]  /*6720*/  LDG.E.U16 R0, [R2.64] ;  /* 0x0000002402007981 */ /* 0x000162000c1e1500 */
[----:B------:R-:W-:Y:S05]  /*6730*/  BRA `(.L_x_1115) ;  /* 0x00000b9000007947 */ /* 0x000fea0003800000 */
.L_x_1120:
[----:B------:R-:W2:Y:S02]  /*6740*/  LDG.E.64 R2, [R2.64] ;  /* 0x0000002402027981 */ /* 0x000ea4000c1e1b00 */
[----:B--2---:R-:W0:Y:S01]  /*6750*/  F2F.F32.F64 R0, R2 ;  /* 0x0000000200007310 */ /* 0x004e220000301000 */
[----:B------:R-:W0:-:S14]  /*6760*/  DSETP.GEU.AND P0, PT, |R2|, c[0x2][0x0], PT ;  /* 0x008000000200762a */ /* 0x000e1c0003f0e200 */
[----:B0-----:R-:W-:-:S05]  /*6770*/  @!P0 FMUL R0, R0, 1.175494350822287508e-38 ;  /* 0x0080000000008820 */ /* 0x001fca0000400000 */
[----:B------:R-:W-:Y:S01]  /*6780*/  F2FP.PACK_AB R0, RZ, R0 ;  /* 0x00000000ff00723e */ /* 0x000fe200000000ff */
[----:B------:R-:W-:Y:S05]  /*6790*/  BRA `(.L_x_1115) ;  /* 0x00000b3000007947 */ /* 0x000fea0003800000 */
.L_x_1110:
        /* <DEDUP_REMOVED lines=13> */
.L_x_1124:
[----:B------:R-:W2:Y:S02]  /*6870*/  LDG.E.64 R2, [R2.64] ;  /* 0x0000002402027981 */ /* 0x000ea4000c1e1b00 */
[----:B--2---:R-:W0:Y:S01]  /*6880*/  F2F.F32.F64 R0, R2 ;  /* 0x0000000200007310 */ /* 0x004e220000301000 */
[----:B------:R-:W0:-:S14]  /*6890*/  DSETP.GEU.AND P0, PT, |R2|, c[0x2][0x0], PT ;  /* 0x008000000200762a */ /* 0x000e1c0003f0e200 */
[----:B0-----:R-:W-:-:S05]  /*68a0*/  @!P0 FMUL R0, R0, 1.175494350822287508e-38 ;  /* 0x0080000000008820 */ /* 0x001fca0000400000 */
[----:B------:R-:W-:Y:S01]  /*68b0*/  F2FP.PACK_AB R0, RZ, R0 ;  /* 0x00000000ff00723e */ /* 0x000fe200000000ff */
[----:B------:R-:W-:Y:S05]  /*68c0*/  BRA `(.L_x_1115) ;  /* 0x00000a0000007947 */ /* 0x000fea0003800000 */
.L_x_1123:
        /* <DEDUP_REMOVED lines=28> */
.L_x_1126:
        /* <DEDUP_REMOVED lines=15> */
.L_x_1125:
[----:B------:R-:W2:Y:S02]  /*6b80*/  LDG.E.U16 R0, [R2.64] ;  /* 0x0000002402007981 */ /* 0x000ea4000c1e1500 */
[----:B--2---:R-:W-:-:S04]  /*6b90*/  PRMT R0, RZ, 0x5410, R0 ;  /* 0x00005410ff007816 */ /* 0x004fc80000000000 */
[----:B------:R-:W-:Y:S01]  /*6ba0*/  F2FP.PACK_AB R0, RZ, R0 ;  /* 0x00000000ff00723e */ /* 0x000fe200000000ff */
[----:B------:R-:W-:Y:S05]  /*6bb0*/  BRA `(.L_x_1115) ;  /* 0x0000071000007947 */ /* 0x000fea0003800000 */
.L_x_1122:
        /* <DEDUP_REMOVED lines=12> */
.L_x_1129:
        /* <DEDUP_REMOVED lines=21> */
.L_x_1133:
[----:B------:R-:W-:Y:S05]  /*6dd0*/  BSYNC B1 ;  /* 0x0000000000017941 */ /* 0x000fea0003800000 */
.L_x_1132:
[----:B------:R-:W-:Y:S01]  /*6de0*/  LEA R3, R0, 0x3b800000, 0x17 ;  /* 0x3b80000000037811 */ /* 0x000fe200078eb8ff */
[----:B------:R-:W-:-:S05]  /*6df0*/  IMAD.SHL.U32 R0, R2, 0x100000, RZ ;  /* 0x0010000002007824 */ /* 0x000fca00078e00ff */
[----:B------:R-:W-:Y:S02]  /*6e00*/  LOP3.LUT R0, R3, R0, R4, 0xfe, !PT ;  /* 0x0000000003007212 */ /* 0x000fe400078efe04 */
.L_x_1131:
[----:B------:R-:W-:Y:S05]  /*6e10*/  BSYNC B0 ;  /* 0x0000000000007941 */ /* 0x000fea0003800000 */
.L_x_1130:
[----:B------:R-:W-:Y:S01]  /*6e20*/  F2FP.PACK_AB R0, RZ, R0 ;  /* 0x00000000ff00723e */ /* 0x000fe200000000ff */
[----:B------:R-:W-:Y:S05]  /*6e30*/  BRA `(.L_x_1115) ;  /* 0x0000049000007947 */ /* 0x000fea0003800000 */
.L_x_1128:
        /* <DEDUP_REMOVED lines=21> */
.L_x_1137:
[----:B------:R-:W-:Y:S05]  /*6f90*/  BSYNC B1 ;  /* 0x0000000000017941 */ /* 0x000fea0003800000 */
.L_x_1136:
[----:B------:R-:W-:Y:S01]  /*6fa0*/  LEA R3, R0, 0x37800000, 0x17 ;  /* 0x3780000000037811 */ /* 0x000fe200078eb8ff */
[----:B------:R-:W-:-:S05]  /*6fb0*/  IMAD.SHL.U32 R0, R2, 0x200000, RZ ;  /* 0x0020000002007824 */ /* 0x000fca00078e00ff */
[----:B------:R-:W-:Y:S02]  /*6fc0*/  LOP3.LUT R0, R3, R0, R4, 0xfe, !PT ;  /* 0x0000000003007212 */ /* 0x000fe400078efe04 */
.L_x_1135:
[----:B------:R-:W-:Y:S05]  /*6fd0*/  BSYNC B0 ;  /* 0x0000000000007941 */ /* 0x000fea0003800000 */
.L_x_1134:
[----:B------:R-:W-:Y:S01]  /*6fe0*/  F2FP.PACK_AB R0, RZ, R0 ;  /* 0x00000000ff00723e */ /* 0x000fe200000000ff */
[----:B------:R-:W-:Y:S05]  /*6ff0*/  BRA `(.L_x_1115) ;  /* 0x000002d000007947 */ /* 0x000fea0003800000 */
.L_x_1127:
        /* <DEDUP_REMOVED lines=14> */
.L_x_1141:
[----:B------:R-:W-:Y:S05]  /*70e0*/  BSYNC B0 ;  /* 0x0000000000007941 */ /* 0x000fea0003800000 */
.L_x_1140:
[----:B------:R-:W-:Y:S01]  /*70f0*/  F2FP.PACK_AB R0, RZ, R0 ;  /* 0x00000000ff00723e */ /* 0x000fe200000000ff */
[----:B------:R-:W-:Y:S05]  /*7100*/  BRA `(.L_x_1115) ;  /* 0x000001c000007947 */ /* 0x000fea0003800000 */
.L_x_1114:
        /* <DEDUP_REMOVED lines=21> */
.L_x_1139:
[----:B------:R-:W2:Y:S02]  /*7260*/  LDG.E.64 R2, [R2.64] ;  /* 0x0000002402027981 */ /* 0x000ea4000c1e1b00 */
[----:B--2---:R-:W0:Y:S02]  /*7270*/  I2F.U64 R0, R2 ;  /* 0x0000000200007312 */ /* 0x004e240000301000 */
[----:B0-----:R-:W-:Y:S01]  /*7280*/  F2FP.PACK_AB R0, RZ, R0 ;  /* 0x00000000ff00723e */ /* 0x001fe200000000ff */
[----:B------:R-:W-:Y:S05]  /*7290*/  BRA `(.L_x_1115) ;  /* 0x0000003000007947 */ /* 0x000fea0003800000 */
.L_x_1138:
[----:B------:R-:W2:Y:S02]  /*72a0*/  LDG.E R2, [R2.64] ;  /* 0x0000002402027981 */ /* 0x000ea4000c1e1900 */
[----:B--2---:R-:W0:Y:S02]  /*72b0*/  I2F.U32 R0, R2 ;  /* 0x0000000200007306 */ /* 0x004e240000201000 */
[----:B0-----:R-:W-:-:S06]  /*72c0*/  F2FP.PACK_AB R0, RZ, R0 ;  /* 0x00000000ff00723e */ /* 0x001fcc00000000ff */
.L_x_1115:
[----:B-----5:R-:W-:Y:S01]  /*72d0*/  HADD2.F32 R0, -RZ, R0.H0_H0 ;  /* 0x20000000ff007230 */ /* 0x020fe20000004100 */
        /* <DEDUP_REMOVED lines=37> */
.L_x_1143:
[----:B01----:R-:W-:Y:S05]  /*7530*/  BSYNC B0 ;  /* 0x0000000000007941 */ /* 0x003fea0003800000 */
.L_x_1142:
[----:B------:R-:W0:Y:S01]  /*7540*/  MUFU.TANH R4, R4 ;  /* 0x0000000400047308 */ /* 0x000e220000002400 */
[----:B------:R-:W-:Y:S01]  /*7550*/  PRMT R2, R8, 0x9910, RZ ;  /* 0x0000991008027816 */ /* 0x000fe200000000ff */
[----:B------:R-:W-:Y:S01]  /*7560*/  FMUL.FTZ R7, R0, R7 ;  /* 0x0000000700077220 */ /* 0x000fe20000410000 */
[----:B------:R-:W-:Y:S02]  /*7570*/  HADD2.F32 R0, -RZ, R19.H0_H0 ;  /* 0x20000013ff007230 */ /* 0x000fe40000004100 */
        /* <DEDUP_REMOVED lines=18> */
.L_x_1147:
[----:B------:R-:W-:-:S06]  /*76a0*/  HADD2.F32 R3, -RZ, R3.H0_H0 ;  /* 0x20000003ff037230 */ /* 0x000fcc0000004100 */
[----:B------:R-:W0:Y:S02]  /*76b0*/  F2I.S64.TRUNC R2, R3 ;  /* 0x0000000300027311 */ /* 0x000e24000020d900 */
[----:B0-----:R0:W-:Y:S01]  /*76c0*/  STG.E.U8 [R16.64], R2 ;  /* 0x0000000210007986 */ /* 0x0011e2000c101124 */
[----:B------:R-:W-:Y:S05]  /*76d0*/  BRA `(.L_x_1149) ;  /* 0x00000e4000007947 */ /* 0x000fea0003800000 */
.L_x_1146:
        /* <DEDUP_REMOVED lines=10> */
.L_x_1151:
[----:B------:R-:W-:-:S06]  /*7780*/  HADD2.F32 R3, -RZ, R3.H0_H0 ;  /* 0x20000003ff037230 */ /* 0x000fcc0000004100 */
[----:B------:R-:W0:Y:S02]  /*7790*/  F2I.FTZ.TRUNC.NTZ R3, R3 ;  /* 0x0000000300037305 */ /* 0x000e24000021f100 */
[----:B0-----:R0:W-:Y:S01]  /*77a0*/  STG.E [R16.64], R3 ;  /* 0x0000000310007986 */ /* 0x0011e2000c101924 */
[----:B------:R-:W-:Y:S05]  /*77b0*/  BRA `(.L_x_1149) ;  /* 0x00000d6000007947 */ /* 0x000fea0003800000 */
.L_x_1150:
[----:B------:R-:W-:-:S06]  /*77c0*/  HADD2.F32 R3, -RZ, R3.H0_H0 ;  /* 0x20000003ff037230 */ /* 0x000fcc0000004100 */
[----:B------:R-:W0:Y:S02]  /*77d0*/  F2I.FTZ.TRUNC.NTZ R3, R3 ;  /* 0x0000000300037305 */ /* 0x000e24000021f100 */
[----:B0-----:R0:W-:Y:S01]  /*77e0*/  STG.E.U16 [R16.64], R3 ;  /* 0x0000000310007986 */ /* 0x0011e2000c101524 */
[----:B------:R-:W-:Y:S05]  /*77f0*/  BRA `(.L_x_1149) ;  /* 0x00000d2000007947 */ /* 0x000fea0003800000 */
.L_x_1145:
        /* <DEDUP_REMOVED lines=9> */
.L_x_1153:
[----:B------:R0:W-:Y:S01]  /*7890*/  STG.E.U16 [R16.64], R3 ;  /* 0x0000000310007986 */ /* 0x0001e2000c101524 */
[----:B------:R-:W-:Y:S05]  /*78a0*/  BRA `(.L_x_1149) ;  /* 0x00000c7000007947 */ /* 0x000fea0003800000 */
.L_x_1152:
        /* <DEDUP_REMOVED lines=10> */
.L_x_1155:
[----:B------:R-:W-:-:S05]  /*7950*/  HADD2.F32 R0, -RZ, R3.H0_H0 ;  /* 0x20000003ff007230 */ /* 0x000fca0000004100 */
[----:B------:R-:W-:-:S04]  /*7960*/  F2FP.PACK_AB R0, RZ, R0 ;  /* 0x00000000ff00723e */ /* 0x000fc800000000ff */
[----:B------:R-:W-:-:S05]  /*7970*/  PRMT R0, R0, 0x5410, RZ ;  /* 0x0000541000007816 */ /* 0x000fca00000000ff */
[----:B------:R0:W-:Y:S01]  /*7980*/  STG.E [R16.64], R0 ;  /* 0x0000000010007986 */ /* 0x0001e2000c101924 */
[----:B------:R-:W-:Y:S05]  /*7990*/  BRA `(.L_x_1149) ;  /* 0x00000b8000007947 */ /* 0x000fea0003800000 */
.L_x_1154:
[----:B------:R-:W-:-:S05]  /*79a0*/  HADD2.F32 R2, -RZ, R3.H0_H0 ;  /* 0x20000003ff027230 */ /* 0x000fca0000004100 */
[----:B------:R-:W-:-:S06]  /*79b0*/  FMUL.FTZ R2, R2, 1 ;  /* 0x3f80000002027820 */ /* 0x000fcc0000410000 */
[----:B------:R-:W0:Y:S02]  /*79c0*/  F2F.F64.F32 R2, R2 ;  /* 0x0000000200027310 */ /* 0x000e240000201800 */
[----:B0-----:R0:W-:Y:S01]  /*79d0*/  STG.E.64 [R16.64], R2 ;  /* 0x0000000210007986 */ /* 0x0011e2000c101b24 */
[----:B------:R-:W-:Y:S05]  /*79e0*/  BRA `(.L_x_1149) ;  /* 0x00000b3000007947 */ /* 0x000fea0003800000 */
.L_x_1144:
        /* <DEDUP_REMOVED lines=13> */
.L_x_1158:
[----:B------:R-:W-:Y:S01]  /*7ac0*/  HADD2.F32 R3, -RZ, R3.H0_H0 ;  /* 0x20000003ff037230 */ /* 0x000fe20000004100 */
[----:B------:R-:W-:-:S04]  /*7ad0*/  CS2R R6, SRZ ;  /* 0x0000000000067805 */ /* 0x000fc8000001ff00 */
[----:B------:R-:W-:-:S04]  /*7ae0*/  FMUL.FTZ R3, R3, 1 ;  /* 0x3f80000003037820 */ /* 0x000fc80000410000 */
[----:B------:R-:W0:Y:S02]  /*7af0*/  F2F.F64.F32 R4, R3 ;  /* 0x0000000300047310 */ /* 0x000e240000201800 */
[----:B0-----:R0:W-:Y:S01]  /*7b00*/  STG.E.128 [R16.64], R4 ;  /* 0x0000000410007986 */ /* 0x0011e2000c101d24 */
[----:B------:R-:W-:Y:S05]  /*7b10*/  BRA `(.L_x_1149) ;  /* 0x00000a0000007947 */ /* 0x000fea0003800000 */
.L_x_1157:
        /* <DEDUP_REMOVED lines=21> */
.L_x_1162:
[----:B------:R-:W-:Y:S05]  /*7c70*/  BSYNC B0 ;  /* 0x0000000000007941 */ /* 0x000fea0003800000 */
.L_x_1161:
[----:B------:R-:W-:-:S05]  /*7c80*/  LOP3.LUT R3, R0, R3, RZ, 0xfc, !PT ;  /* 0x0000000300037212 */ /* 0x000fca00078efcff */
[----:B------:R0:W-:Y:S01]  /*7c90*/  STG.E.U8 [R16.64], R3 ;  /* 0x0000000310007986 */ /* 0x0001e2000c101124 */
[----:B------:R-:W-:Y:S05]  /*7ca0*/  BRA `(.L_x_1149) ;  /* 0x0000087000007947 */ /* 0x000fea0003800000 */
.L_x_1160:
        /* <DEDUP_REMOVED lines=13> */
.L_x_1164:
[----:B------:R-:W-:Y:S01]  /*7d80*/  IMAD.MOV.U32 R0, RZ, RZ, 0x7f ;  /* 0x0000007fff007424 */ /* 0x000fe200078e00ff */
[----:B------:R-:W-:-:S04]  /*7d90*/  ISETP.GT.U32.AND P0, PT, R2, 0x7f800000, PT ;  /* 0x7f8000000200780c */ /* 0x000fc80003f04070 */
[----:B------:R-:W-:-:S04]  /*7da0*/  SEL R0, R0, 0x7c, P0 ;  /* 0x0000007c00007807 */ /* 0x000fc80000000000 */
.L_x_1165:
[----:B------:R-:W-:Y:S05]  /*7db0*/  BSYNC B0 ;  /* 0x0000000000007941 */ /* 0x000fea0003800000 */
.L_x_1163:
[----:B------:R-:W-:-:S04]  /*7dc0*/  LOP3.LUT R2, R3, 0x80000000, RZ, 0xc0, !PT ;  /* 0x8000000003027812 */ /* 0x000fc800078ec0ff */
[----:B------:R-:W-:-:S04]  /*7dd0*/  SHF.R.U32.HI R3, RZ, 0x18, R2 ;  /* 0x00000018ff037819 */ /* 0x000fc80000011602 */
[----:B------:R-:W-:-:S05]  /*7de0*/  LOP3.LUT R3, R0, R3, RZ, 0xfc, !PT ;  /* 0x0000000300037212 */ /* 0x000fca00078efcff */
[----:B------:R0:W-:Y:S01]  /*7df0*/  STG.E.U8 [R16.64], R3 ;  /* 0x0000000310007986 */ /* 0x0001e2000c101124 */
[----:B------:R-:W-:Y:S05]  /*7e00*/  BRA `(.L_x_1149) ;  /* 0x0000071000007947 */ /* 0x000fea0003800000 */
.L_x_1159:
[----:B------:R-:W-:-:S05]  /*7e10*/  HADD2.F32 R0, -RZ, R3.H0_H0 ;  /* 0x20000003ff007230 */ /* 0x000fca0000004100 */
[----:B------:R-:W-:-:S05]  /*7e20*/  F2FP.BF16.PACK_AB R0, RZ, R0 ;  /* 0x00000000ff00723e */ /* 0x000fca00000010ff */
[----:B------:R0:W-:Y:S01]  /*7e30*/  STG.E.U16 [R16.64], R0 ;  /* 0x0000000010007986 */ /* 0x0001e2000c101524 */
[----:B------:R-:W-:Y:S05]  /*7e40*/  BRA `(.L_x_1149) ;  /* 0x000006d000007947 */ /* 0x000fea0003800000 */
.L_x_1156:
        /* <DEDUP_REMOVED lines=12> */
.L_x_1168:
        /* <DEDUP_REMOVED lines=17> */
.L_x_1171:
[----:B------:R-:W-:-:S04]  /*8020*/  LOP3.LUT R2, R3, 0x80000000, RZ, 0xc0, !PT ;  /* 0x8000000003027812 */ /* 0x000fc800078ec0ff */
[----:B------:R-:W-:-:S04]  /*8030*/  SHF.R.U32.HI R3, RZ, 0x18, R2 ;  /* 0x00000018ff037819 */ /* 0x000fc80000011602 */
[----:B------:R-:W-:-:S04]  /*8040*/  LOP3.LUT R0, R0, R3, RZ, 0xfc, !PT ;  /* 0x0000000300007212 */ /* 0x000fc800078efcff */
[----:B------:R-:W-:Y:S02]  /*8050*/  PRMT R8, R0, 0x7610, R8 ;  /* 0x0000761000087816 */ /* 0x000fe40000000008 */
.L_x_1170:
[----:B------:R-:W-:Y:S05]  /*8060*/  BSYNC B0 ;  /* 0x0000000000007941 */ /* 0x000fea0003800000 */
.L_x_1169:
[----:B------:R0:W-:Y:S01]  /*8070*/  STG.E.U8 [R16.64], R8 ;  /* 0x0000000810007986 */ /* 0x0001e2000c101124 */
[----:B------:R-:W-:Y:S05]  /*8080*/  BRA `(.L_x_1149) ;  /* 0x0000049000007947 */ /* 0x000fea0003800000 */
.L_x_1167:
        /* <DEDUP_REMOVED lines=17> */
.L_x_1174:
[----:B------:R-:W-:-:S04]  /*81a0*/  LOP3.LUT R2, R3, 0x80000000, RZ, 0xc0, !PT ;  /* 0x8000000003027812 */ /* 0x000fc800078ec0ff */
[----:B------:R-:W-:-:S04]  /*81b0*/  SHF.R.U32.HI R3, RZ, 0x18, R2 ;  /* 0x00000018ff037819 */ /* 0x000fc80000011602 */
[----:B------:R-:W-:-:S04]  /*81c0*/  LOP3.LUT R0, R0, R3, RZ, 0xfc, !PT ;  /* 0x0000000300007212 */ /* 0x000fc800078efcff */
[----:B------:R-:W-:Y:S02]  /*81d0*/  PRMT R8, R0, 0x7610, R8 ;  /* 0x0000761000087816 */ /* 0x000fe40000000008 */
.L_x_1173:
[----:B------:R-:W-:Y:S05]  /*81e0*/  BSYNC B0 ;  /* 0x0000000000007941 */ /* 0x000fea0003800000 */
.L_x_1172:
[----:B------:R0:W-:Y:S01]  /*81f0*/  STG.E.U8 [R16.64], R8 ;  /* 0x0000000810007986 */ /* 0x0001e2000c101124 */
[----:B------:R-:W-:Y:S05]  /*8200*/  BRA `(.L_x_1149) ;  /* 0x0000031000007947 */ /* 0x000fea0003800000 */
.L_x_1166:
[----:B------:R-:W-:-:S13]  /*8210*/  ISETP.NE.AND P0, PT, R2, 0x1c, PT ;  /* 0x0000001c0200780c */ /* 0x000fda0003f05270 */
[----:B------:R-:W-:Y:S05]  /*8220*/  @!P0 BRA `(.L_x_1175) ;  /* 0x000002c000008947 */ /* 0x000fea0003800000 */
[----:B------:R-:W-:-:S13]  /*8230*/  ISETP.NE.AND P0, PT, R2, 0x1d, PT ;  /* 0x0000001d0200780c */ /* 0x000fda0003f05270 */
[----:B------:R-:W-:Y:S05]  /*8240*/  @!P0 BRA `(.L_x_1176) ;  /* 0x0000026000008947 */ /* 0x000fea0003800000 */
[----:B------:R-:W-:-:S13]  /*8250*/  ISETP.NE.AND P0, PT, R2, 0x2c, PT ;  /* 0x0000002c0200780c */ /* 0x000fda0003f05270 */
[----:B------:R-:W-:Y:S05]  /*8260*/  @P0 BRA `(.L_x_1148) ;  /* 0x0000010000000947 */ /* 0x000fea0003800000 */
[----:B------:R-:W-:Y:S01]  /*8270*/  HADD2.F32 R3, -RZ, R3.H0_H0 ;  /* 0x20000003ff037230 */ /* 0x000fe20000004100 */
[----:B------:R-:W-:-:S04]  /*8280*/  PLOP3.LUT P0, PT, PT, PT, PT, 0x80, 0x0 ;  /* 0x000000000000781c */ /* 0x000fc80003f0f070 */
        /* <DEDUP_REMOVED lines=14> */
.L_x_1148:
        /* <DEDUP_REMOVED lines=20> */
.L_x_1176:
[----:B------:R-:W-:-:S06]  /*84b0*/  HADD2.F32 R3, -RZ, R3.H0_H0 ;  /* 0x20000003ff037230 */ /* 0x000fcc0000004100 */
[----:B------:R-:W0:Y:S02]  /*84c0*/  F2I.U64.TRUNC R2, R3 ;  /* 0x0000000300027311 */ /* 0x000e24000020d800 */
[----:B0-----:R0:W-:Y:S01]  /*84d0*/  STG.E.64 [R16.64], R2 ;  /* 0x0000000210007986 */ /* 0x0011e2000c101b24 */
[----:B------:R-:W-:Y:S05]  /*84e0*/  BRA `(.L_x_1149) ;  /* 0x0000003000007947 */ /* 0x000fea0003800000 */
.L_x_1175:
[----:B------:R-:W-:-:S06]  /*84f0*/  HADD2.F32 R3, -RZ, R3.H0_H0 ;  /* 0x20000003ff037230 */ /* 0x000fcc0000004100 */
[----:B------:R-:W0:Y:S02]  /*8500*/  F2I.FTZ.U32.TRUNC.NTZ R3, R3 ;  /* 0x0000000300037305 */ /* 0x000e24000021f000 */
[----:B0-----:R0:W-:Y:S02]  /*8510*/  STG.E [R16.64], R3 ;  /* 0x0000000310007986 */ /* 0x0011e4000c101924 */
.L_x_1149:
        /* <DEDUP_REMOVED lines=258> */
.L_x_1177:
        /* <DEDUP_REMOVED lines=21> */
.L_x_1181:
[----:B------:R-:W2:Y:S02]  /*9690*/  LDG.E.U8 R2, [R2.64] ;  /* 0x0000002402027981 */ /* 0x000ea4000c1e1100 */
[----:B--2---:R-:W0:Y:S02]  /*96a0*/  I2F.U16 R0, R2 ;  /* 0x0000000200007306 */ /* 0x004e240000101000 */
[----:B0-----:R-:W-:-:S04]  /*96b0*/  F2FP.PACK_AB R0, RZ, R0 ;  /* 0x00000000ff00723e */ /* 0x001fc800000000ff */
[----:B------:R-:W-:Y:S01]  /*96c0*/  PRMT R19, R0, 0x7610, R19 ;  /* 0x0000761000137816 */ /* 0x000fe20000000013 */
[----:B------:R-:W-:Y:S05]  /*96d0*/  BRA `(.L_x_1183) ;  /* 0x00000ed000007947 */ /* 0x000fea0003800000 */
.L_x_1180:
        /* <DEDUP_REMOVED lines=11> */
.L_x_1185:
[----:B------:R-:W2:Y:S02]  /*9790*/  LDG.E R2, [R2.64] ;  /* 0x0000002402027981 */ /* 0x000ea4000c1e1900 */
[----:B--2---:R-:W0:Y:S02]  /*97a0*/  I2F R0, R2 ;  /* 0x0000000200007306 */ /* 0x004e240000201400 */
[----:B0-----:R-:W-:-:S04]  /*97b0*/  F2FP.PACK_AB R0, RZ, R0 ;  /* 0x00000000ff00723e */ /* 0x001fc800000000ff */
[----:B------:R-:W-:Y:S01]  /*97c0*/  PRMT R19, R0, 0x7610, R19 ;  /* 0x0000761000137816 */ /* 0x000fe20000000013 */
[----:B------:R-:W-:Y:S05]  /*97d0*/  BRA `(.L_x_1183) ;  /* 0x00000dd000007947 */ /* 0x000fea0003800000 */
.L_x_1184:
[----:B------:R-:W2:Y:S02]  /*97e0*/  LDG.E.U16 R2, [R2.64] ;  /* 0x0000002402027981 */ /* 0x000ea4000c1e1500 */
[----:B--2---:R-:W0:Y:S02]  /*97f0*/  I2F.S16 R0, R2 ;  /* 0x0000000200007306 */ /* 0x004e240000101400 */
[----:B0-----:R-:W-:-:S04]  /*9800*/  F2FP.PACK_AB R0, RZ, R0 ;  /* 0x00000000ff00723e */ /* 0x001fc800000000ff */
[----:B------:R-:W-:Y:S01]  /*9810*/  PRMT R19, R0, 0x7610, R19 ;  /* 0x0000761000137816 */ /* 0x000fe20000000013 */
[----:B------:R-:W-:Y:S05]  /*9820*/  BRA `(.L_x_1183) ;  /* 0x00000d8000007947 */ /* 0x000fea0003800000 */
.L_x_1179:
        /* <DEDUP_REMOVED lines=9> */
.L_x_1187:
[----:B------:R0:W5:Y:S01]  /*98c0*/  LDG.E.U16 R19, [R2.64] ;  /* 0x0000002402137981 */ /* 0x000162000c1e1500 */
[----:B------:R-:W-:Y:S05]  /*98d0*/  BRA `(.L_x_1183) ;  /* 0x00000cd000007947 */ /* 0x000fea0003800000 */
.L_x_1186:
        /* <DEDUP_REMOVED lines=9> */
.L_x_1189:
[----:B------:R0:W5:Y:S01]  /*9970*/  LDG.E.U16 R19, [R2.64] ;  /* 0x0000002402137981 */ /* 0x000162000c1e1500 */
[----:B------:R-:W-:Y:S05]  /*9980*/  BRA `(.L_x_1183) ;  /* 0x00000c2000007947 */ /* 0x000fea0003800000 */
.L_x_1188:
[----:B------:R-:W2:Y:S02]  /*9990*/  LDG.E.64 R2, [R2.64] ;  /* 0x0000002402027981 */ /* 0x000ea4000c1e1b00 */
[----:B--2---:R-:W0:Y:S01]  /*99a0*/  F2F.F32.F64 R0, R2 ;  /* 0x0000000200007310 */ /* 0x004e220000301000 */
[----:B------:R-:W0:-:S14]  /*99b0*/  DSETP.GEU.AND P0, PT, |R2|, c[0x2][0x0], PT ;  /* 0x008000000200762a */ /* 0x000e1c0003f0e200 */
[----:B0-----:R-:W-:-:S05]  /*99c0*/  @!P0 FMUL R0, R0, 1.175494350822287508e-38 ;  /* 0x0080000000008820 */ /* 0x001fca0000400000 */
[----:B------:R-:W-:-:S04]  /*99d0*/  F2FP.PACK_AB R0, RZ, R0 ;  /* 0x00000000ff00723e */ /* 0x000fc800000000ff */
[----:B------:R-:W-:Y:S01]  /*99e0*/  PRMT R19, R0, 0x7610, R19 ;  /* 0x0000761000137816 */ /* 0x000fe20000000013 */
[----:B------:R-:W-:Y:S05]  /*99f0*/  BRA `(.L_x_1183) ;  /* 0x00000bb000007947 */ /* 0x000fea0003800000 */
.L_x_1178:
        /* <DEDUP_REMOVED lines=14> */
.L_x_1192:
[----:B------:R-:W2:Y:S02]  /*9ae0*/  LDG.E.64 R2, [R2.64] ;  /* 0x0000002402027981 */ /* 0x000ea4000c1e1b00 */
[----:B--2---:R-:W0:Y:S01]  /*9af0*/  F2F.F32.F64 R0, R2 ;  /* 0x0000000200007310 */ /* 0x004e220000301000 */
[----:B------:R-:W0:-:S14]  /*9b00*/  DSETP.GEU.AND P0, PT, |R2|, c[0x2][0x0], PT ;  /* 0x008000000200762a */ /* 0x000e1c0003f0e200 */
[----:B0-----:R-:W-:-:S05]  /*9b10*/  @!P0 FMUL R0, R0, 1.175494350822287508e-38 ;  /* 0x0080000000008820 */ /* 0x001fca0000400000 */
[----:B------:R-:W-:-:S04]  /*9b20*/  F2FP.PACK_AB R0, RZ, R0 ;  /* 0x00000000ff00723e */ /* 0x000fc800000000ff */
[----:B------:R-:W-:Y:S01]  /*9b30*/  PRMT R19, R0, 0x7610, R19 ;  /* 0x0000761000137816 */ /* 0x000fe20000000013 */
[----:B------:R-:W-:Y:S05]  /*9b40*/  BRA `(.L_x_1183) ;  /* 0x00000a6000007947 */ /* 0x000fea0003800000 */
.L_x_1191:
        /* <DEDUP_REMOVED lines=28> */
.L_x_1194:
        /* <DEDUP_REMOVED lines=15> */
.L_x_1193:
[----:B------:R-:W2:Y:S02]  /*9e00*/  LDG.E.U16 R0, [R2.64] ;  /* 0x0000002402007981 */ /* 0x000ea4000c1e1500 */
[----:B--2---:R-:W-:-:S04]  /*9e10*/  PRMT R0, RZ, 0x5410, R0 ;  /* 0x00005410ff007816 */ /* 0x004fc80000000000 */
[----:B------:R-:W-:-:S04]  /*9e20*/  F2FP.PACK_AB R0, RZ, R0 ;  /* 0x00000000ff00723e */ /* 0x000fc800000000ff */
[----:B------:R-:W-:Y:S01]  /*9e30*/  PRMT R19, R0, 0x7610, R19 ;  /* 0x0000761000137816 */ /* 0x000fe20000000013 */
[----:B------:R-:W-:Y:S05]  /*9e40*/  BRA `(.L_x_1183) ;  /* 0x0000076000007947 */ /* 0x000fea0003800000 */
.L_x_1190:
        /* <DEDUP_REMOVED lines=12> */
.L_x_1197:
        /* <DEDUP_REMOVED lines=21> */
.L_x_1201:
[----:B------:R-:W-:Y:S05]  /*a060*/  BSYNC B1 ;  /* 0x0000000000017941 */ /* 0x000fea0003800000 */
.L_x_1200:
[----:B------:R-:W-:Y:S01]  /*a070*/  LEA R3, R0, 0x3b800000, 0x17 ;  /* 0x3b80000000037811 */ /* 0x000fe200078eb8ff */
[----:B------:R-:W-:-:S05]  /*a080*/  IMAD.SHL.U32 R0, R2, 0x100000, RZ ;  /* 0x0010000002007824 */ /* 0x000fca00078e00ff */
[----:B------:R-:W-:Y:S02]  /*a090*/  LOP3.LUT R0, R3, R0, R4, 0xfe, !PT ;  /* 0x0000000003007212 */ /* 0x000fe400078efe04 */
.L_x_1199:
[----:B------:R-:W-:Y:S05]  /*a0a0*/  BSYNC B0 ;  /* 0x0000000000007941 */ /* 0x000fea0003800000 */
.L_x_1198:
[----:B------:R-:W-:-:S04]  /*a0b0*/  F2FP.PACK_AB R0, RZ, R0 ;  /* 0x00000000ff00723e */ /* 0x000fc800000000ff */
[----:B------:R-:W-:Y:S01]  /*a0c0*/  PRMT R19, R0, 0x7610, R19 ;  /* 0x0000761000137816 */ /* 0x000fe20000000013 */
[----:B------:R-:W-:Y:S05]  /*a0d0*/  BRA `(.L_x_1183) ;  /* 0x000004d000007947 */ /* 0x000fea0003800000 */
.L_x_1196:
        /* <DEDUP_REMOVED lines=21> */
.L_x_1205:
[----:B------:R-:W-:Y:S05]  /*a230*/  BSYNC B1 ;  /* 0x0000000000017941 */ /* 0x000fea0003800000 */
.L_x_1204:
[----:B------:R-:W-:Y:S01]  /*a240*/  LEA R3, R0, 0x37800000, 0x17 ;  /* 0x3780000000037811 */ /* 0x000fe200078eb8ff */
[----:B------:R-:W-:-:S05]  /*a250*/  IMAD.SHL.U32 R0, R2, 0x200000, RZ ;  /* 0x0020000002007824 */ /* 0x000fca00078e00ff */
[----:B------:R-:W-:Y:S02]  /*a260*/  LOP3.LUT R0, R3, R0, R4, 0xfe, !PT ;  /* 0x0000000003007212 */ /* 0x000fe400078efe04 */
.L_x_1203:
[----:B------:R-:W-:Y:S05]  /*a270*/  BSYNC B0 ;  /* 0x0000000000007941 */ /* 0x000fea0003800000 */
.L_x_1202:
[----:B------:R-:W-:-:S04]  /*a280*/  F2FP.PACK_AB R0, RZ, R0 ;  /* 0x00000000ff00723e */ /* 0x000fc800000000ff */
[----:B------:R-:W-:Y:S01]  /*a290*/  PRMT R19, R0, 0x7610, R19 ;  /* 0x0000761000137816 */ /* 0x000fe20000000013 */
[----:B------:R-:W-:Y:S05]  /*a2a0*/  BRA `(.L_x_1183) ;  /* 0x0000030000007947 */ /* 0x000fea0003800000 */
.L_x_1195:
        /* <DEDUP_REMOVED lines=14> */
.L_x_1209:
[----:B------:R-:W-:Y:S05]  /*a390*/  BSYNC B0 ;  /* 0x0000000000007941 */ /* 0x000fea0003800000 */
.L_x_1208:
[----:B------:R-:W-:-:S04]  /*a3a0*/  F2FP.PACK_AB R0, RZ, R0 ;  /* 0x00000000ff00723e */ /* 0x000fc800000000ff */
[----:B------:R-:W-:Y:S01]  /*a3b0*/  PRMT R19, R0, 0x7610, R19 ;  /* 0x0000761000137816 */ /* 0x000fe20000000013 */
[----:B------:R-:W-:Y:S05]  /*a3c0*/  BRA `(.L_x_1183) ;  /* 0x000001e000007947 */ /* 0x000fea0003800000 */
.L_x_1182:
        /* <DEDUP_REMOVED lines=21> */
.L_x_1207:
[----:B------:R-:W2:Y:S02]  /*a520*/  LDG.E.64 R2, [R2.64] ;  /* 0x0000002402027981 */ /* 0x000ea4000c1e1b00 */
[----:B--2---:R-:W0:Y:S02]  /*a530*/  I2F.U64 R0, R2 ;  /* 0x0000000200007312 */ /* 0x004e240000301000 */
[----:B0-----:R-:W-:-:S04]  /*a540*/  F2FP.PACK_AB R0, RZ, R0 ;  /* 0x00000000ff00723e */ /* 0x001fc800000000ff */
[----:B------:R-:W-:Y:S01]  /*a550*/  PRMT R19, R0, 0x7610, R19 ;  /* 0x0000761000137816 */ /* 0x000fe20000000013 */
[----:B------:R-:W-:Y:S05]  /*a560*/  BRA `(.L_x_1183) ;  /* 0x0000004000007947 */ /* 0x000fea0003800000 */
.L_x_1206:
[----:B------:R-:W2:Y:S02]  /*a570*/  LDG.E R2, [R2.64] ;  /* 0x0000002402027981 */ /* 0x000ea4000c1e1900 */
[----:B--2---:R-:W0:Y:S02]  /*a580*/  I2F.U32 R0, R2 ;  /* 0x0000000200007306 */ /* 0x004e240000201000 */
[----:B0-----:R-:W-:-:S04]  /*a590*/  F2FP.PACK_AB R0, RZ, R0 ;  /* 0x00000000ff00723e */ /* 0x001fc800000000ff */
[----:B------:R-:W-:Y:S02]  /*a5a0*/  PRMT R19, R0, 0x7610, R19 ;  /* 0x0000761000137816 */ /* 0x000fe40000000013 */
.L_x_1183:
        /* <DEDUP_REMOVED lines=18> */
.L_x_1213:
[----:B------:R-:W2:Y:S02]  /*a6d0*/  LDG.E.U8 R2, [R2.64] ;  /* 0x0000002402027981 */ /* 0x000ea4000c1e1100 */
[----:B--2---:R-:W0:Y:S02]  /*a6e0*/  I2F.U16 R0, R2 ;  /* 0x0000000200007306 */ /* 0x004e240000101000 */
[----:B0-----:R-:W-:Y:S01]  /*a6f0*/  F2FP.PACK_AB R0, RZ, R0 ;  /* 0x00000000ff00723e */ /* 0x001fe200000000ff */
[----:B------:R-:W-:Y:S05]  /*a700*/  BRA `(.L_x_1215) ;  /* 0x00000e1000007947 */ /* 0x000fea0003800000 */
.L_x_1212:
        /* <DEDUP_REMOVED lines=10> */
.L_x_1217:
[----:B------:R-:W2:Y:S02]  /*a7b0*/  LDG.E R2, [R2.64] ;  /* 0x0000002402027981 */ /* 0x000ea4000c1e1900 */
[----:B--2---:R-:W0:Y:S02]  /*a7c0*/  I2F R0, R2 ;  /* 0x0000000200007306 */ /* 0x004e240000201400 */
[----:B0-----:R-:W-:Y:S01]  /*a7d0*/  F2FP.PACK_AB R0, RZ, R0 ;  /* 0x00000000ff00723e */ /* 0x001fe200000000ff */
[----:B------:R-:W-:Y:S05]  /*a7e0*/  BRA `(.L_x_1215) ;  /* 0x00000d3000007947 */ /* 0x000fea0003800000 */
.L_x_1216:
[----:B------:R-:W2:Y:S02]  /*a7f0*/  LDG.E.U16 R2, [R2.64] ;  /* 0x0000002402027981 */ /* 0x000ea4000c1e1500 */
[----:B--2---:R-:W0:Y:S02]  /*a800*/  I2F.S16 R0, R2 ;  /* 0x0000000200007306 */ /* 0x004e240000101400 */
[----:B0-----:R-:W-:Y:S01]  /*a810*/  F2FP.PACK_AB R0, RZ, R0 ;  /* 0x00000000ff00723e */ /* 0x001fe200000000ff */
[----:B------:R-:W-:Y:S05]  /*a820*/  BRA `(.L_x_1215) ;  /* 0x00000cf000007947 */ /* 0x000fea0003800000 */
.L_x_1211:
        /* <DEDUP_REMOVED lines=9> */
.L_x_1219:
[----:B------:R0:W5:Y:S01]  /*a8c0*/  LDG.E.U16 R0, [R2.64] ;  /* 0x0000002402007981 */ /* 0x000162000c1e1500 */
[----:B------:R-:W-:Y:S05]  /*a8d0*/  BRA `(.L_x_1215) ;  /* 0x00000c4000007947 */ /* 0x000fea0003800000 */
.L_x_1218:
        /* <DEDUP_REMOVED lines=9> */
.L_x_1221:
[----:B------:R0:W5:Y:S01]  /*a970*/  LDG.E.U16 R0, [R2.64] ;  /* 0x0000002402007981 */ /* 0x000162000c1e1500 */
[----:B------:R-:W-:Y:S05]  /*a980*/  BRA `(.L_x_1215) ;  /* 0x00000b9000007947 */ /* 0x000fea0003800000 */
.L_x_1220:
[----:B------:R-:W2:Y:S02]  /*a990*/  LDG.E.64 R2, [R2.64] ;  /* 0x0000002402027981 */ /* 0x000ea4000c1e1b00 */
[----:B--2---:R-:W0:Y:S01]  /*a9a0*/  F2F.F32.F64 R0, R2 ;  /* 0x0000000200007310 */ /* 0x004e220000301000 */
[----:B------:R-:W0:-:S14]  /*a9b0*/  DSETP.GEU.AND P0, PT, |R2|, c[0x2][0x0], PT ;  /* 0x008000000200762a */ /* 0x000e1c0003f0e200 */
[----:B0-----:R-:W-:-:S05]  /*a9c0*/  @!P0 FMUL R0, R0, 1.175494350822287508e-38 ;  /* 0x0080000000008820 */ /* 0x001fca0000400000 */
[----:B------:R-:W-:Y:S01]  /*a9d0*/  F2FP.PACK_AB R0, RZ, R0 ;  /* 0x00000000ff00723e */ /* 0x000fe200000000ff */
[----:B------:R-:W-:Y:S05]  /*a9e0*/  BRA `(.L_x_1215) ;  /* 0x00000b3000007947 */ /* 0x000fea0003800000 */
.L_x_1210:
        /* <DEDUP_REMOVED lines=13> */
.L_x_1224:
[----:B------:R-:W2:Y:S02]  /*aac0*/  LDG.E.64 R2, [R2.64] ;  /* 0x0000002402027981 */ /* 0x000ea4000c1e1b00 */
[----:B--2---:R-:W0:Y:S01]  /*aad0*/  F2F.F32.F64 R0, R2 ;  /* 0x0000000200007310 */ /* 0x004e220000301000 */
[----:B------:R-:W0:-:S14]  /*aae0*/  DSETP.GEU.AND P0, PT, |R2|, c[0x2][0x0], PT ;  /* 0x008000000200762a */ /* 0x000e1c0003f0e200 */
[----:B0-----:R-:W-:-:S05]  /*aaf0*/  @!P0 FMUL R0, R0, 1.175494350822287508e-38 ;  /* 0x0080000000008820 */ /* 0x001fca0000400000 */
[----:B------:R-:W-:Y:S01]  /*ab00*/  F2FP.PACK_AB R0, RZ, R0 ;  /* 0x00000000ff00723e */ /* 0x000fe200000000ff */
[----:B------:R-:W-:Y:S05]  /*ab10*/  BRA `(.L_x_1215) ;  /* 0x00000a0000007947 */ /* 0x000fea0003800000 */
.L_x_1223:
        /* <DEDUP_REMOVED lines=28> */
.L_x_1226:
        /* <DEDUP_REMOVED lines=15> */
.L_x_1225:
[----:B------:R-:W2:Y:S02]  /*add0*/  LDG.E.U16 R0, [R2.64] ;  /* 0x0000002402007981 */ /* 0x000ea4000c1e1500 */
[----:B--2---:R-:W-:-:S04]  /*ade0*/  PRMT R0, RZ, 0x5410, R0 ;  /* 0x00005410ff007816 */ /* 0x004fc80000000000 */
[----:B------:R-:W-:Y:S01]  /*adf0*/  F2FP.PACK_AB R0, RZ, R0 ;  /* 0x00000000ff00723e */ /* 0x000fe200000000ff */
[----:B------:R-:W-:Y:S05]  /*ae00*/  BRA `(.L_x_1215) ;  /* 0x0000071000007947 */ /* 0x000fea0003800000 */
.L_x_1222:
        /* <DEDUP_REMOVED lines=12> */
.L_x_1229:
        /* <DEDUP_REMOVED lines=21> */
.L_x_1233:
[----:B------:R-:W-:Y:S05]  /*b020*/  BSYNC B1 ;  /* 0x0000000000017941 */ /* 0x000fea0003800000 */
.L_x_1232:
[----:B------:R-:W-:Y:S01]  /*b030*/  LEA R3, R0, 0x3b800000, 0x17 ;  /* 0x3b80000000037811 */ /* 0x000fe200078eb8ff */
[----:B------:R-:W-:-:S05]  /*b040*/  IMAD.SHL.U32 R0, R2, 0x100000, RZ ;  /* 0x0010000002007824 */ /* 0x000fca00078e00ff */
[----:B------:R-:W-:Y:S02]  /*b050*/  LOP3.LUT R0, R3, R0, R4, 0xfe, !PT ;  /* 0x0000000003007212 */ /* 0x000fe400078efe04 */
.L_x_1231:
[----:B------:R-:W-:Y:S05]  /*b060*/  BSYNC B0 ;  /* 0x0000000000007941 */ /* 0x000fea0003800000 */
.L_x_1230:
[----:B------:R-:W-:Y:S01]  /*b070*/  F2FP.PACK_AB R0, RZ, R0 ;  /* 0x00000000ff00723e */ /* 0x000fe200000000ff */
[----:B------:R-:W-:Y:S05]  /*b080*/  BRA `(.L_x_1215) ;  /* 0x0000049000007947 */ /* 0x000fea0003800000 */
.L_x_1228:
        /* <DEDUP_REMOVED lines=21> */
.L_x_1237:
[----:B------:R-:W-:Y:S05]  /*b1e0*/  BSYNC B1 ;  /* 0x0000000000017941 */ /* 0x000fea0003800000 */
.L_x_1236:
[----:B------:R-:W-:Y:S01]  /*b1f0*/  LEA R3, R0, 0x37800000, 0x17 ;  /* 0x3780000000037811 */ /* 0x000fe200078eb8ff */
[----:B------:R-:W-:-:S05]  /*b200*/  IMAD.SHL.U32 R0, R2, 0x200000, RZ ;  /* 0x0020000002007824 */ /* 0x000fca00078e00ff */
[----:B------:R-:W-:Y:S02]  /*b210*/  LOP3.LUT R0, R3, R0, R4, 0xfe, !PT ;  /* 0x0000000003007212 */ /* 0x000fe400078efe04 */
.L_x_1235:
[----:B------:R-:W-:Y:S05]  /*b220*/  BSYNC B0 ;  /* 0x0000000000007941 */ /* 0x000fea0003800000 */
.L_x_1234:
[----:B------:R-:W-:Y:S01]  /*b230*/  F2FP.PACK_AB R0, RZ, R0 ;  /* 0x00000000ff00723e */ /* 0x000fe200000000ff */
[----:B------:R-:W-:Y:S05]  /*b240*/  BRA `(.L_x_1215) ;  /* 0x000002d000007947 */ /* 0x000fea0003800000 */
.L_x_1227:
        /* <DEDUP_REMOVED lines=14> */
.L_x_1241:
[----:B------:R-:W-:Y:S05]  /*b330*/  BSYNC B0 ;  /* 0x0000000000007941 */ /* 0x000fea0003800000 */
.L_x_1240:
[----:B------:R-:W-:Y:S01]  /*b340*/  F2FP.PACK_AB R0, RZ, R0 ;  /* 0x00000000ff00723e */ /* 0x000fe200000000ff */
[----:B------:R-:W-:Y:S05]  /*b350*/  BRA `(.L_x_1215) ;  /* 0x000001c000007947 */ /* 0x000fea0003800000 */
.L_x_1214:
        /* <DEDUP_REMOVED lines=21> */
.L_x_1239:
[----:B------:R-:W2:Y:S02]  /*b4b0*/  LDG.E.64 R2, [R2.64] ;  /* 0x0000002402027981 */ /* 0x000ea4000c1e1b00 */
[----:B--2---:R-:W0:Y:S02]  /*b4c0*/  I2F.U64 R0, R2 ;  /* 0x0000000200007312 */ /* 0x004e240000301000 */
[----:B0-----:R-:W-:Y:S01]  /*b4d0*/  F2FP.PACK_AB R0, RZ, R0 ;  /* 0x00000000ff00723e */ /* 0x001fe200000000ff */
[----:B------:R-:W-:Y:S05]  /*b4e0*/  BRA `(.L_x_1215) ;  /* 0x0000003000007947 */ /* 0x000fea0003800000 */
.L_x_1238:
[----:B------:R-:W2:Y:S02]  /*b4f0*/  LDG.E R2, [R2.64] ;  /* 0x0000002402027981 */ /* 0x000ea4000c1e1900 */
[----:B--2---:R-:W0:Y:S02]  /*b500*/  I2F.U32 R0, R2 ;  /* 0x0000000200007306 */ /* 0x004e240000201000 */
[----:B0-----:R-:W-:-:S06]  /*b510*/  F2FP.PACK_AB R0, RZ, R0 ;  /* 0x00000000ff00723e */ /* 0x001fcc00000000ff */
.L_x_1215:
        /* <DEDUP_REMOVED lines=38> */
.L_x_1243:
[----:B01----:R-:W-:Y:S05]  /*b780*/  BSYNC B0 ;  /* 0x0000000000007941 */ /* 0x003fea0003800000 */
.L_x_1242:
        /* <DEDUP_REMOVED lines=22> */
.L_x_1247:
[----:B------:R-:W-:-:S06]  /*b8f0*/  HADD2.F32 R3, -RZ, R3.H0_H0 ;  /* 0x20000003ff037230 */ /* 0x000fcc0000004100 */
[----:B------:R-:W0:Y:S02]  /*b900*/  F2I.S64.TRUNC R2, R3 ;  /* 0x0000000300027311 */ /* 0x000e24000020d900 */
[----:B0-----:R0:W-:Y:S01]  /*b910*/  STG.E.U8 [R16.64], R2 ;  /* 0x0000000210007986 */ /* 0x0011e2000c101124 */
[----:B------:R-:W-:Y:S05]  /*b920*/  BRA `(.L_x_1249) ;  /* 0x00000e4000007947 */ /* 0x000fea0003800000 */
.L_x_1246:
        /* <DEDUP_REMOVED lines=10> */
.L_x_1251:
[----:B------:R-:W-:-:S06]  /*b9d0*/  HADD2.F32 R3, -RZ, R3.H0_H0 ;  /* 0x20000003ff037230 */ /* 0x000fcc0000004100 */
[----:B------:R-:W0:Y:S02]  /*b9e0*/  F2I.FTZ.TRUNC.NTZ R3, R3 ;  /* 0x0000000300037305 */ /* 0x000e24000021f100 */
[----:B0-----:R0:W-:Y:S01]  /*b9f0*/  STG.E [R16.64], R3 ;  /* 0x0000000310007986 */ /* 0x0011e2000c101924 */
[----:B------:R-:W-:Y:S05]  /*ba00*/  BRA `(.L_x_1249) ;  /* 0x00000d6000007947 */ /* 0x000fea0003800000 */
.L_x_1250:
[----:B------:R-:W-:-:S06]  /*ba10*/  HADD2.F32 R3, -RZ, R3.H0_H0 ;  /* 0x20000003ff037230 */ /* 0x000fcc0000004100 */
[----:B------:R-:W0:Y:S02]  /*ba20*/  F2I.FTZ.TRUNC.NTZ R3, R3 ;  /* 0x0000000300037305 */ /* 0x000e24000021f100 */
[----:B0-----:R0:W-:Y:S01]  /*ba30*/  STG.E.U16 [R16.64], R3 ;  /* 0x0000000310007986 */ /* 0x0011e2000c101524 */
[----:B------:R-:W-:Y:S05]  /*ba40*/  BRA `(.L_x_1249) ;  /* 0x00000d2000007947 */ /* 0x000fea0003800000 */
.L_x_1245:
        /* <DEDUP_REMOVED lines=9> */
.L_x_1253:
[----:B------:R0:W-:Y:S01]  /*bae0*/  STG.E.U16 [R16.64], R3 ;  /* 0x0000000310007986 */ /* 0x0001e2000c101524 */
[----:B------:R-:W-:Y:S05]  /*baf0*/  BRA `(.L_x_1249) ;  /* 0x00000c7000007947 */ /* 0x000fea0003800000 */
.L_x_1252:
        /* <DEDUP_REMOVED lines=10> */
.L_x_1255:
[----:B------:R-:W-:-:S05]  /*bba0*/  HADD2.F32 R0, -RZ, R3.H0_H0 ;  /* 0x20000003ff007230 */ /* 0x000fca0000004100 */
[----:B------:R-:W-:-:S04]  /*bbb0*/  F2FP.PACK_AB R0, RZ, R0 ;  /* 0x00000000ff00723e */ /* 0x000fc800000000ff */
[----:B------:R-:W-:-:S05]  /*bbc0*/  PRMT R0, R0, 0x5410, RZ ;  /* 0x0000541000007816 */ /* 0x000fca00000000ff */
[----:B------:R0:W-:Y:S01]  /*bbd0*/  STG.E [R16.64], R0 ;  /* 0x0000000010007986 */ /* 0x0001e2000c101924 */
[----:B------:R-:W-:Y:S05]  /*bbe0*/  BRA `(.L_x_1249) ;  /* 0x00000b8000007947 */ /* 0x000fea0003800000 */
.L_x_1254:
[----:B------:R-:W-:-:S05]  /*bbf0*/  HADD2.F32 R2, -RZ, R3.H0_H0 ;  /* 0x20000003ff027230 */ /* 0x000fca0000004100 */
[----:B------:R-:W-:-:S06]  /*bc00*/  FMUL.FTZ R2, R2, 1 ;  /* 0x3f80000002027820 */ /* 0x000fcc0000410000 */
[----:B------:R-:W0:Y:S02]  /*bc10*/  F2F.F64.F32 R2, R2 ;  /* 0x0000000200027310 */ /* 0x000e240000201800 */
[----:B0-----:R0:W-:Y:S01]  /*bc20*/  STG.E.64 [R16.64], R2 ;  /* 0x0000000210007986 */ /* 0x0011e2000c101b24 */
[----:B------:R-:W-:Y:S05]  /*bc30*/  BRA `(.L_x_1249) ;  /* 0x00000b3000007947 */ /* 0x000fea0003800000 */
.L_x_1244:
        /* <DEDUP_REMOVED lines=13> */
.L_x_1258:
[----:B------:R-:W-:Y:S01]  /*bd10*/  HADD2.F32 R3, -RZ, R3.H0_H0 ;  /* 0x20000003ff037230 */ /* 0x000fe20000004100 */
[----:B------:R-:W-:-:S04]  /*bd20*/  CS2R R6, SRZ ;  /* 0x0000000000067805 */ /* 0x000fc8000001ff00 */
[----:B------:R-:W-:-:S04]  /*bd30*/  FMUL.FTZ R3, R3, 1 ;  /* 0x3f80000003037820 */ /* 0x000fc80000410000 */
[----:B------:R-:W0:Y:S02]  /*bd40*/  F2F.F64.F32 R4, R3 ;  /* 0x0000000300047310 */ /* 0x000e240000201800 */
[----:B0-----:R0:W-:Y:S01]  /*bd50*/  STG.E.128 [R16.64], R4 ;  /* 0x0000000410007986 */ /* 0x0011e2000c101d24 */
[----:B------:R-:W-:Y:S05]  /*bd60*/  BRA `(.L_x_1249) ;  /* 0x00000a0000007947 */ /* 0x000fea0003800000 */
.L_x_1257:
        /* <DEDUP_REMOVED lines=21> */
.L_x_1262:
[----:B------:R-:W-:Y:S05]  /*bec0*/  BSYNC B0 ;  /* 0x0000000000007941 */ /* 0x000fea0003800000 */
.L_x_1261:
[----:B------:R-:W-:-:S05]  /*bed0*/  LOP3.LUT R3, R0, R3, RZ, 0xfc, !PT ;  /* 0x0000000300037212 */ /* 0x000fca00078efcff */
[----:B------:R0:W-:Y:S01]  /*bee0*/  STG.E.U8 [R16.64], R3 ;  /* 0x0000000310007986 */ /* 0x0001e2000c101124 */
[----:B------:R-:W-:Y:S05]  /*bef0*/  BRA `(.L_x_1249) ;  /* 0x0000087000007947 */ /* 0x000fea0003800000 */
.L_x_1260:
        /* <DEDUP_REMOVED lines=13> */
.L_x_1264:
[----:B------:R-:W-:Y:S01]  /*bfd0*/  IMAD.MOV.U32 R0, RZ, RZ, 0x7f ;  /* 0x0000007fff007424 */ /* 0x000fe200078e00ff */
[----:B------:R-:W-:-:S04]  /*bfe0*/  ISETP.GT.U32.AND P0, PT, R2, 0x7f800000, PT ;  /* 0x7f8000000200780c */ /* 0x000fc80003f04070 */
[----:B------:R-:W-:-:S04]  /*bff0*/  SEL R0, R0, 0x7c, P0 ;  /* 0x0000007c00007807 */ /* 0x000fc80000000000 */
.L_x_1265:
[----:B------:R-:W-:Y:S05]  /*c000*/  BSYNC B0 ;  /* 0x0000000000007941 */ /* 0x000fea0003800000 */
.L_x_1263:
[----:B------:R-:W-:-:S04]  /*c010*/  LOP3.LUT R2, R3, 0x80000000, RZ, 0xc0, !PT ;  /* 0x8000000003027812 */ /* 0x000fc800078ec0ff */
[----:B------:R-:W-:-:S04]  /*c020*/  SHF.R.U32.HI R3, RZ, 0x18, R2 ;  /* 0x00000018ff037819 */ /* 0x000fc80000011602 */
[----:B------:R-:W-:-:S05]  /*c030*/  LOP3.LUT R3, R0, R3, RZ, 0xfc, !PT ;  /* 0x0000000300037212 */ /* 0x000fca00078efcff */
[----:B------:R0:W-:Y:S01]  /*c040*/  STG.E.U8 [R16.64], R3 ;  /* 0x0000000310007986 */ /* 0x0001e2000c101124 */
[----:B------:R-:W-:Y:S05]  /*c050*/  BRA `(.L_x_1249) ;  /* 0x0000071000007947 */ /* 0x000fea0003800000 */
.L_x_1259:
[----:B------:R-:W-:-:S05]  /*c060*/  HADD2.F32 R0, -RZ, R3.H0_H0 ;  /* 0x20000003ff007230 */ /* 0x000fca0000004100 */
[----:B------:R-:W-:-:S05]  /*c070*/  F2FP.BF16.PACK_AB R0, RZ, R0 ;  /* 0x00000000ff00723e */ /* 0x000fca00000010ff */
[----:B------:R0:W-:Y:S01]  /*c080*/  STG.E.U16 [R16.64], R0 ;  /* 0x0000000010007986 */ /* 0x0001e2000c101524 */
[----:B------:R-:W-:Y:S05]  /*c090*/  BRA `(.L_x_1249) ;  /* 0x000006d000007947 */ /* 0x000fea0003800000 */
.L_x_1256:
        /* <DEDUP_REMOVED lines=12> */
.L_x_1268:
        /* <DEDUP_REMOVED lines=17> */
.L_x_1271:
[----:B------:R-:W-:-:S04]  /*c270*/  LOP3.LUT R2, R3, 0x80000000, RZ, 0xc0, !PT ;  /* 0x8000000003027812 */ /* 0x000fc800078ec0ff */
[----:B------:R-:W-:-:S04]  /*c280*/  SHF.R.U32.HI R3, RZ, 0x18, R2 ;  /* 0x00000018ff037819 */ /* 0x000fc80000011602 */
[----:B------:R-:W-:-:S04]  /*c290*/  LOP3.LUT R0, R0, R3, RZ, 0xfc, !PT ;  /* 0x0000000300007212 */ /* 0x000fc800078efcff */
[----:B------:R-:W-:Y:S02]  /*c2a0*/  PRMT R8, R0, 0x7610, R8 ;  /* 0x0000761000087816 */ /* 0x000fe40000000008 */
.L_x_1270:
[----:B------:R-:W-:Y:S05]  /*c2b0*/  BSYNC B0 ;  /* 0x0000000000007941 */ /* 0x000fea0003800000 */
.L_x_1269:
[----:B------:R0:W-:Y:S01]  /*c2c0*/  STG.E.U8 [R16.64], R8 ;  /* 0x0000000810007986 */ /* 0x0001e2000c101124 */
[----:B------:R-:W-:Y:S05]  /*c2d0*/  BRA `(.L_x_1249) ;  /* 0x0000049000007947 */ /* 0x000fea0003800000 */
.L_x_1267:
        /* <DEDUP_REMOVED lines=17> */
.L_x_1274:
[----:B------:R-:W-:-:S04]  /*c3f0*/  LOP3.LUT R2, R3, 0x80000000, RZ, 0xc0, !PT ;  /* 0x8000000003027812 */ /* 0x000fc800078ec0ff */
[----:B------:R-:W-:-:S04]  /*c400*/  SHF.R.U32.HI R3, RZ, 0x18, R2 ;  /* 0x00000018ff037819 */ /* 0x000fc80000011602 */
[----:B------:R-:W-:-:S04]  /*c410*/  LOP3.LUT R0, R0, R3, RZ, 0xfc, !PT ;  /* 0x0000000300007212 */ /* 0x000fc800078efcff */
[----:B------:R-:W-:Y:S02]  /*c420*/  PRMT R8, R0, 0x7610, R8 ;  /* 0x0000761000087816 */ /* 0x000fe40000000008 */
.L_x_1273:
[----:B------:R-:W-:Y:S05]  /*c430*/  BSYNC B0 ;  /* 0x0000000000007941 */ /* 0x000fea0003800000 */
.L_x_1272:
[----:B------:R0:W-:Y:S01]  /*c440*/  STG.E.U8 [R16.64], R8 ;  /* 0x0000000810007986 */ /* 0x0001e2000c101124 */
[----:B------:R-:W-:Y:S05]  /*c450*/  BRA `(.L_x_1249) ;  /* 0x0000031000007947 */ /* 0x000fea0003800000 */
.L_x_1266:
        /* <DEDUP_REMOVED lines=22> */
.L_x_1248:
        /* <DEDUP_REMOVED lines=20> */
.L_x_1276:
[----:B------:R-:W-:-:S06]  /*c700*/  HADD2.F32 R3, -RZ, R3.H0_H0 ;  /* 0x20000003ff037230 */ /* 0x000fcc0000004100 */
[----:B------:R-:W0:Y:S02]  /*c710*/  F2I.U64.TRUNC R2, R3 ;  /* 0x0000000300027311 */ /* 0x000e24000020d800 */
[----:B0-----:R0:W-:Y:S01]  /*c720*/  STG.E.64 [R16.64], R2 ;  /* 0x0000000210007986 */ /* 0x0011e2000c101b24 */
[----:B------:R-:W-:Y:S05]  /*c730*/  BRA `(.L_x_1249) ;  /* 0x0000003000007947 */ /* 0x000fea0003800000 */
.L_x_1275:
[----:B------:R-:W-:-:S06]  /*c740*/  HADD2.F32 R3, -RZ, R3.H0_H0 ;  /* 0x20000003ff037230 */ /* 0x000fcc0000004100 */
[----:B------:R-:W0:Y:S02]  /*c750*/  F2I.FTZ.U32.TRUNC.NTZ R3, R3 ;  /* 0x0000000300037305 */ /* 0x000e24000021f000 */
[----:B0-----:R0:W-:Y:S02]  /*c760*/  STG.E [R16.64], R3 ;  /* 0x0000000310007986 */ /* 0x0011e4000c101924 */
.L_x_1249:
[----:B------:R-:W-:Y:S02]  /*c770*/  IADD3 R23, R23, 0x80, RZ ;  /* 0x0000008017177810 */ /* 0x000fe40007ffe0ff */
.L_x_1076:
[----:B------:R-:W-:Y:S05]  /*c780*/  BSYNC B6 ;  /* 0x0000000000067941 */ /* 0x000fea0003800000 */
.L_x_1075:
        /* <DEDUP_REMOVED lines=257> */
.L_x_1277:
        /* <DEDUP_REMOVED lines=21> */
.L_x_1281:
[----:B------:R-:W2:Y:S02]  /*d8f0*/  LDG.E.U8 R2, [R2.64] ;  /* 0x0000002402027981 */ /* 0x000ea4000c1e1100 */
[----:B--2---:R-:W0:Y:S02]  /*d900*/  I2F.U16 R0, R2 ;  /* 0x0000000200007306 */ /* 0x004e240000101000 */
[----:B0-----:R-:W-:-:S04]  /*d910*/  F2FP.PACK_AB R0, RZ, R0 ;  /* 0x00000000ff00723e */ /* 0x001fc800000000ff */
[----:B------:R-:W-:Y:S01]  /*d920*/  PRMT R19, R0, 0x7610, R19 ;  /* 0x0000761000137816 */ /* 0x000fe20000000013 */
[----:B------:R-:W-:Y:S05]  /*d930*/  BRA `(.L_x_1283) ;  /* 0x00000ed000007947 */ /* 0x000fea0003800000 */
.L_x_1280:
        /* <DEDUP_REMOVED lines=11> */
.L_x_1285:
[----:B------:R-:W2:Y:S02]  /*d9f0*/  LDG.E R2, [R2.64] ;  /* 0x0000002402027981 */ /* 0x000ea4000c1e1900 */
[----:B--2---:R-:W0:Y:S02]  /*da00*/  I2F R0, R2 ;  /* 0x0000000200007306 */ /* 0x004e240000201400 */
[----:B0-----:R-:W-:-:S04]  /*da10*/  F2FP.PACK_AB R0, RZ, R0 ;  /* 0x00000000ff00723e */ /* 0x001fc800000000ff */
[----:B------:R-:W-:Y:S01]  /*da20*/  PRMT R19, R0, 0x7610, R19 ;  /* 0x0000761000137816 */ /* 0x000fe20000000013 */
[----:B------:R-:W-:Y:S05]  /*da30*/  BRA `(.L_x_1283) ;  /* 0x00000dd000007947 */ /* 0x000fea0003800000 */
.L_x_1284:
[----:B------:R-:W2:Y:S02]  /*da40*/  LDG.E.U16 R2, [R2.64] ;  /* 0x0000002402027981 */ /* 0x000ea4000c1e1500 */
[----:B--2---:R-:W0:Y:S02]  /*da50*/  I2F.S16 R0, R2 ;  /* 0x0000000200007306 */ /* 0x004e240000101400 */
[----:B0-----:R-:W-:-:S04]  /*da60*/  F2FP.PACK_AB R0, RZ, R0 ;  /* 0x00000000ff00723e */ /* 0x001fc800000000ff */
[----:B------:R-:W-:Y:S01]  /*da70*/  PRMT R19, R0, 0x7610, R19 ;  /* 0x0000761000137816 */ /* 0x000fe20000000013 */
[----:B------:R-:W-:Y:S05]  /*da80*/  BRA `(.L_x_1283) ;  /* 0x00000d8000007947 */ /* 0x000fea0003800000 */
.L_x_1279:
        /* <DEDUP_REMOVED lines=9> */
.L_x_1287:
[----:B------:R0:W5:Y:S01]  /*db20*/  LDG.E.U16 R19, [R2.64] ;  /* 0x0000002402137981 */ /* 0x000162000c1e1500 */
[----:B------:R-:W-:Y:S05]  /*db30*/  BRA `(.L_x_1283) ;  /* 0x00000cd000007947 */ /* 0x000fea0003800000 */
.L_x_1286:
        /* <DEDUP_REMOVED lines=9> */
.L_x_1289:
[----:B------:R0:W5:Y:S01]  /*dbd0*/  LDG.E.U16 R19, [R2.64] ;  /* 0x0000002402137981 */ /* 0x000162000c1e1500 */
[----:B------:R-:W-:Y:S05]  /*dbe0*/  BRA `(.L_x_1283) ;  /* 0x00000c2000007947 */ /* 0x000fea0003800000 */
.L_x_1288:
[----:B------:R-:W2:Y:S02]  /*dbf0*/  LDG.E.64 R2, [R2.64] ;  /* 0x0000002402027981 */ /* 0x000ea4000c1e1b00 */
[----:B--2---:R-:W0:Y:S01]  /*dc00*/  F2F.F32.F64 R0, R2 ;  /* 0x0000000200007310 */ /* 0x004e220000301000 */
[----:B------:R-:W0:-:S14]  /*dc10*/  DSETP.GEU.AND P0, PT, |R2|, c[0x2][0x0], PT ;  /* 0x008000000200762a */ /* 0x000e1c0003f0e200 */
[----:B0-----:R-:W-:-:S05]  /*dc20*/  @!P0 FMUL R0, R0, 1.175494350822287508e-38 ;  /* 0x0080000000008820 */ /* 0x001fca0000400000 */
[----:B------:R-:W-:-:S04]  /*dc30*/  F2FP.PACK_AB R0, RZ, R0 ;  /* 0x00000000ff00723e */ /* 0x000fc800000000ff */
[----:B------:R-:W-:Y:S01]  /*dc40*/  PRMT R19, R0, 0x7610, R19 ;  /* 0x0000761000137816 */ /* 0x000fe20000000013 */
[----:B------:R-:W-:Y:S05]  /*dc50*/  BRA `(.L_x_1283) ;  /* 0x00000bb000007947 */ /* 0x000fea0003800000 */
.L_x_1278:
        /* <DEDUP_REMOVED lines=14> */
.L_x_1292:
[----:B------:R-:W2:Y:S02]  /*dd40*/  LDG.E.64 R2, [R2.64] ;  /* 0x0000002402027981 */ /* 0x000ea4000c1e1b00 */
[----:B--2---:R-:W0:Y:S01]  /*dd50*/  F2F.F32.F64 R0, R2 ;  /* 0x0000000200007310 */ /* 0x004e220000301000 */
[----:B------:R-:W0:-:S14]  /*dd60*/  DSETP.GEU.AND P0, PT, |R2|, c[0x2][0x0], PT ;  /* 0x008000000200762a */ /* 0x000e1c0003f0e200 */
[----:B0-----:R-:W-:-:S05]  /*dd70*/  @!P0 FMUL R0, R0, 1.175494350822287508e-38 ;  /* 0x0080000000008820 */ /* 0x001fca0000400000 */
[----:B------:R-:W-:-:S04]  /*dd80*/  F2FP.PACK_AB R0, RZ, R0 ;  /* 0x00000000ff00723e */ /* 0x000fc800000000ff */
[----:B------:R-:W-:Y:S01]  /*dd90*/  PRMT R19, R0, 0x7610, R19 ;  /* 0x0000761000137816 */ /* 0x000fe20000000013 */
[----:B------:R-:W-:Y:S05]  /*dda0*/  BRA `(.L_x_1283) ;  /* 0x00000a6000007947 */ /* 0x000fea0003800000 */
.L_x_1291:
        /* <DEDUP_REMOVED lines=28> */
.L_x_1294:
        /* <DEDUP_REMOVED lines=15> */
.L_x_1293:
[----:B------:R-:W2:Y:S02]  /*e060*/  LDG.E.U16 R0, [R2.64] ;  /* 0x0000002402007981 */ /* 0x000ea4000c1e1500 */
[----:B--2---:R-:W-:-:S04]  /*e070*/  PRMT R0, RZ, 0x5410, R0 ;  /* 0x00005410ff007816 */ /* 0x004fc80000000000 */
[----:B------:R-:W-:-:S04]  /*e080*/  F2FP.PACK_AB R0, RZ, R0 ;  /* 0x00000000ff00723e */ /* 0x000fc800000000ff */
[----:B------:R-:W-:Y:S01]  /*e090*/  PRMT R19, R0, 0x7610, R19 ;  /* 0x0000761000137816 */ /* 0x000fe20000000013 */
[----:B------:R-:W-:Y:S05]  /*e0a0*/  BRA `(.L_x_1283) ;  /* 0x0000076000007947 */ /* 0x000fea0003800000 */
.L_x_1290:
        /* <DEDUP_REMOVED lines=12> */
.L_x_1297:
        /* <DEDUP_REMOVED lines=21> */
.L_x_1301:
[----:B------:R-:W-:Y:S05]  /*e2c0*/  BSYNC B1 ;  /* 0x0000000000017941 */ /* 0x000fea0003800000 */
.L_x_1300:
[----:B------:R-:W-:Y:S01]  /*e2d0*/  LEA R3, R0, 0x3b800000, 0x17 ;  /* 0x3b80000000037811 */ /* 0x000fe200078eb8ff */
[----:B------:R-:W-:-:S05]  /*e2e0*/  IMAD.SHL.U32 R0, R2, 0x100000, RZ ;  /* 0x0010000002007824 */ /* 0x000fca00078e00ff */
[----:B------:R-:W-:Y:S02]  /*e2f0*/  LOP3.LUT R0, R3, R0, R4, 0xfe, !PT ;  /* 0x0000000003007212 */ /* 0x000fe400078efe04 */
.L_x_1299:
[----:B------:R-:W-:Y:S05]  /*e300*/  BSYNC B0 ;  /* 0x0000000000007941 */ /* 0x000fea0003800000 */
.L_x_1298:
[----:B------:R-:W-:-:S04]  /*e310*/  F2FP.PACK_AB R0, RZ, R0 ;  /* 0x00000000ff00723e */ /* 0x000fc800000000ff */
[----:B------:R-:W-:Y:S01]  /*e320*/  PRMT R19, R0, 0x7610, R19 ;  /* 0x0000761000137816 */ /* 0x000fe20000000013 */
[----:B------:R-:W-:Y:S05]  /*e330*/  BRA `(.L_x_1283) ;  /* 0x000004d000007947 */ /* 0x000fea0003800000 */
.L_x_1296:
        /* <DEDUP_REMOVED lines=21> */
.L_x_1305:
[----:B------:R-:W-:Y:S05]  /*e490*/  BSYNC B1 ;  /* 0x0000000000017941 */ /* 0x000fea0003800000 */
.L_x_1304:
[----:B------:R-:W-:Y:S01]  /*e4a0*/  LEA R3, R0, 0x37800000, 0x17 ;  /* 0x3780000000037811 */ /* 0x000fe200078eb8ff */
[----:B------:R-:W-:-:S05]  /*e4b0*/  IMAD.SHL.U32 R0, R2, 0x200000, RZ ;  /* 0x0020000002007824 */ /* 0x000fca00078e00ff */
[----:B------:R-:W-:Y:S02]  /*e4c0*/  LOP3.LUT R0, R3, R0, R4, 0xfe, !PT ;  /* 0x0000000003007212 */ /* 0x000fe400078efe04 */
.L_x_1303:
[----:B------:R-:W-:Y:S05]  /*e4d0*/  BSYNC B0 ;  /* 0x0000000000007941 */ /* 0x000fea0003800000 */
.L_x_1302:
[----:B------:R-:W-:-:S04]  /*e4e0*/  F2FP.PACK_AB R0, RZ, R0 ;  /* 0x00000000ff00723e */ /* 0x000fc800000000ff */
[----:B------:R-:W-:Y:S01]  /*e4f0*/  PRMT R19, R0, 0x7610, R19 ;  /* 0x0000761000137816 */ /* 0x000fe20000000013 */
[----:B------:R-:W-:Y:S05]  /*e500*/  BRA `(.L_x_1283) ;  /* 0x0000030000007947 */ /* 0x000fea0003800000 */
.L_x_1295:
        /* <DEDUP_REMOVED lines=14> */
.L_x_1309:
[----:B------:R-:W-:Y:S05]  /*e5f0*/  BSYNC B0 ;  /* 0x0000000000007941 */ /* 0x000fea0003800000 */
.L_x_1308:
[----:B------:R-:W-:-:S04]  /*e600*/  F2FP.PACK_AB R0, RZ, R0 ;  /* 0x00000000ff00723e */ /* 0x000fc800000000ff */
[----:B------:R-:W-:Y:S01]  /*e610*/  PRMT R19, R0, 0x7610, R19 ;  /* 0x0000761000137816 */ /* 0x000fe20000000013 */
[----:B------:R-:W-:Y:S05]  /*e620*/  BRA `(.L_x_1283) ;  /* 0x000001e000007947 */ /* 0x000fea0003800000 */
.L_x_1282:
        /* <DEDUP_REMOVED lines=21> */
.L_x_1307:
[----:B------:R-:W2:Y:S02]  /*e780*/  LDG.E.64 R2, [R2.64] ;  /* 0x0000002402027981 */ /* 0x000ea4000c1e1b00 */
[----:B--2---:R-:W0:Y:S02]  /*e790*/  I2F.U64 R0, R2 ;  /* 0x0000000200007312 */ /* 0x004e240000301000 */
[----:B0-----:R-:W-:-:S04]  /*e7a0*/  F2FP.PACK_AB R0, RZ, R0 ;  /* 0x00000000ff00723e */ /* 0x001fc800000000ff */
[----:B------:R-:W-:Y:S01]  /*e7b0*/  PRMT R19, R0, 0x7610, R19 ;  /* 0x0000761000137816 */ /* 0x000fe20000000013 */
[----:B------:R-:W-:Y:S05]  /*e7c0*/  BRA `(.L_x_1283) ;  /* 0x0000004000007947 */ /* 0x000fea0003800000 */
.L_x_1306:
[----:B------:R-:W2:Y:S02]  /*e7d0*/  LDG.E R2, [R2.64] ;  /* 0x0000002402027981 */ /* 0x000ea4000c1e1900 */
[----:B--2---:R-:W0:Y:S02]  /*e7e0*/  I2F.U32 R0, R2 ;  /* 0x0000000200007306 */ /* 0x004e240000201000 */
[----:B0-----:R-:W-:-:S04]  /*e7f0*/  F2FP.PACK_AB R0, RZ, R0 ;  /* 0x00000000ff00723e */ /* 0x001fc800000000ff */
[----:B------:R-:W-:Y:S02]  /*e800*/  PRMT R19, R0, 0x7610, R19 ;  /* 0x0000761000137816 */ /* 0x000fe40000000013 */
.L_x_1283:
        /* <DEDUP_REMOVED lines=18> */
.L_x_1313:
[----:B------:R-:W2:Y:S02]  /*e930*/  LDG.E.U8 R2, [R2.64] ;  /* 0x0000002402027981 */ /* 0x000ea4000c1e1100 */
[----:B--2---:R-:W0:Y:S02]  /*e940*/  I2F.U16 R0, R2 ;  /* 0x0000000200007306 */ /* 0x004e240000101000 */
[----:B0-----:R-:W-:Y:S01]  /*e950*/  F2FP.PACK_AB R0, RZ, R0 ;  /* 0x00000000ff00723e */ /* 0x001fe200000000ff */
[----:B------:R-:W-:Y:S05]  /*e960*/  BRA `(.L_x_1315) ;  /* 0x00000e1000007947 */ /* 0x000fea0003800000 */
.L_x_1312:
        /* <DEDUP_REMOVED lines=10> */
.L_x_1317:
[----:B------:R-:W2:Y:S02]  /*ea10*/  LDG.E R2, [R2.64] ;  /* 0x0000002402027981 */ /* 0x000ea4000c1e1900 */
[----:B--2---:R-:W0:Y:S02]  /*ea20*/  I2F R0, R2 ;  /* 0x0000000200007306 */ /* 0x004e240000201400 */
[----:B0-----:R-:W-:Y:S01]  /*ea30*/  F2FP.PACK_AB R0, RZ, R0 ;  /* 0x00000000ff00723e */ /* 0x001fe200000000ff */
[----:B------:R-:W-:Y:S05]  /*ea40*/  BRA `(.L_x_1315) ;  /* 0x00000d3000007947 */ /* 0x000fea0003800000 */
.L_x_1316:
[----:B------:R-:W2:Y:S02]  /*ea50*/  LDG.E.U16 R2, [R2.64] ;  /* 0x0000002402027981 */ /* 0x000ea4000c1e1500 */
[----:B--2---:R-:W0:Y:S02]  /*ea60*/  I2F.S16 R0, R2 ;  /* 0x0000000200007306 */ /* 0x004e240000101400 */
[----:B0-----:R-:W-:Y:S01]  /*ea70*/  F2FP.PACK_AB R0, RZ, R0 ;  /* 0x00000000ff00723e */ /* 0x001fe200000000ff */
[----:B------:R-:W-:Y:S05]  /*ea80*/  BRA `(.L_x_1315) ;  /* 0x00000cf000007947 */ /* 0x000fea0003800000 */
.L_x_1311:
        /* <DEDUP_REMOVED lines=9> */
.L_x_1319:
[----:B------:R0:W5:Y:S01]  /*eb20*/  LDG.E.U16 R0, [R2.64] ;  /* 0x0000002402007981 */ /* 0x000162000c1e1500 */
[----:B------:R-:W-:Y:S05]  /*eb30*/  BRA `(.L_x_1315) ;  /* 0x00000c4000007947 */ /* 0x000fea0003800000 */
.L_x_1318:
        /* <DEDUP_REMOVED lines=9> */
.L_x_1321:
[----:B------:R0:W5:Y:S01]  /*ebd0*/  LDG.E.U16 R0, [R2.64] ;  /* 0x0000002402007981 */ /* 0x000162000c1e1500 */
[----:B------:R-:W-:Y:S05]  /*ebe0*/  BRA `(.L_x_1315) ;  /* 0x00000b9000007947 */ /* 0x000fea0003800000 */
.L_x_1320:
[----:B------:R-:W2:Y:S02]  /*ebf0*/  LDG.E.64 R2, [R2.64] ;  /* 0x0000002402027981 */ /* 0x000ea4000c1e1b00 */
[----:B--2---:R-:W0:Y:S01]  /*ec00*/  F2F.F32.F64 R0, R2 ;  /* 0x0000000200007310 */ /* 0x004e220000301000 */
[----:B------:R-:W0:-:S14]  /*ec10*/  DSETP.GEU.AND P0, PT, |R2|, c[0x2][0x0], PT ;  /* 0x008000000200762a */ /* 0x000e1c0003f0e200 */
[----:B0-----:R-:W-:-:S05]  /*ec20*/  @!P0 FMUL R0, R0, 1.175494350822287508e-38 ;  /* 0x0080000000008820 */ /* 0x001fca0000400000 */
[----:B------:R-:W-:Y:S01]  /*ec30*/  F2FP.PACK_AB R0, RZ, R0 ;  /* 0x00000000ff00723e */ /* 0x000fe200000000ff */
[----:B------:R-:W-:Y:S05]  /*ec40*/  BRA `(.L_x_1315) ;  /* 0x00000b3000007947 */ /* 0x000fea0003800000 */
.L_x_1310:
        /* <DEDUP_REMOVED lines=13> */
.L_x_1324:
[----:B------:R-:W2:Y:S02]  /*ed20*/  LDG.E.64 R2, [R2.64] ;  /* 0x0000002402027981 */ /* 0x000ea4000c1e1b00 */
[----:B--2---:R-:W0:Y:S01]  /*ed30*/  F2F.F32.F64 R0, R2 ;  /* 0x0000000200007310 */ /* 0x004e220000301000 */
[----:B------:R-:W0:-:S14]  /*ed40*/  DSETP.GEU.AND P0, PT, |R2|, c[0x2][0x0], PT ;  /* 0x008000000200762a */ /* 0x000e1c0003f0e200 */
[----:B0-----:R-:W-:-:S05]  /*ed50*/  @!P0 FMUL R0, R0, 1.175494350822287508e-38 ;  /* 0x0080000000008820 */ /* 0x001fca0000400000 */
[----:B------:R-:W-:Y:S01]  /*ed60*/  F2FP.PACK_AB R0, RZ, R0 ;  /* 0x00000000ff00723e */ /* 0x000fe200000000ff */
[----:B------:R-:W-:Y:S05]  /*ed70*/  BRA `(.L_x_1315) ;  /* 0x00000a0000007947 */ /* 0x000fea0003800000 */
.L_x_1323:
        /* <DEDUP_REMOVED lines=28> */
.L_x_1326:
        /* <DEDUP_REMOVED lines=15> */
.L_x_1325:
[----:B------:R-:W2:Y:S02]  /*f030*/  LDG.E.U16 R0, [R2.64] ;  /* 0x0000002402007981 */ /* 0x000ea4000c1e1500 */
[----:B--2---:R-:W-:-:S04]  /*f040*/  PRMT R0, RZ, 0x5410, R0 ;  /* 0x00005410ff007816 */ /* 0x004fc80000000000 */
[----:B------:R-:W-:Y:S01]  /*f050*/  F2FP.PACK_AB R0, RZ, R0 ;  /* 0x00000000ff00723e */ /* 0x000fe200000000ff */
[----:B------:R-:W-:Y:S05]  /*f060*/  BRA `(.L_x_1315) ;  /* 0x0000071000007947 */ /* 0x000fea0003800000 */
.L_x_1322:
        /* <DEDUP_REMOVED lines=12> */
.L_x_1329:
        /* <DEDUP_REMOVED lines=21> */
.L_x_1333:
[----:B------:R-:W-:Y:S05]  /*f280*/  BSYNC B1 ;  /* 0x0000000000017941 */ /* 0x000fea0003800000 */
.L_x_1332:
[----:B------:R-:W-:Y:S01]  /*f290*/  LEA R3, R0, 0x3b800000, 0x17 ;  /* 0x3b80000000037811 */ /* 0x000fe200078eb8ff */
[----:B------:R-:W-:-:S05]  /*f2a0*/  IMAD.SHL.U32 R0, R2, 0x100000, RZ ;  /* 0x0010000002007824 */ /* 0x000fca00078e00ff */
[----:B------:R-:W-:Y:S02]  /*f2b0*/  LOP3.LUT R0, R3, R0, R4, 0xfe, !PT ;  /* 0x0000000003007212 */ /* 0x000fe400078efe04 */
.L_x_1331:
[----:B------:R-:W-:Y:S05]  /*f2c0*/  BSYNC B0 ;  /* 0x0000000000007941 */ /* 0x000fea0003800000 */
.L_x_1330:
[----:B------:R-:W-:Y:S01]  /*f2d0*/  F2FP.PACK_AB R0, RZ, R0 ;  /* 0x00000000ff00723e */ /* 0x000fe200000000ff */
[----:B------:R-:W-:Y:S05]  /*f2e0*/  BRA `(.L_x_1315) ;  /* 0x0000049000007947 */ /* 0x000fea0003800000 */
.L_x_1328:
        /* <DEDUP_REMOVED lines=21> */
.L_x_1337:
[----:B------:R-:W-:Y:S05]  /*f440*/  BSYNC B1 ;  /* 0x0000000000017941 */ /* 0x000fea0003800000 */
.L_x_1336:
[----:B------:R-:W-:Y:S01]  /*f450*/  LEA R3, R0, 0x37800000, 0x17 ;  /* 0x3780000000037811 */ /* 0x000fe200078eb8ff */
[----:B------:R-:W-:-:S05]  /*f460*/  IMAD.SHL.U32 R0, R2, 0x200000, RZ ;  /* 0x0020000002007824 */ /* 0x000fca00078e00ff */
[----:B------:R-:W-:Y:S02]  /*f470*/  LOP3.LUT R0, R3, R0, R4, 0xfe, !PT ;  /* 0x0000000003007212 */ /* 0x000fe400078efe04 */
.L_x_1335:
[----:B------:R-:W-:Y:S05]  /*f480*/  BSYNC B0 ;  /* 0x0000000000007941 */ /* 0x000fea0003800000 */
.L_x_1334:
[----:B------:R-:W-:Y:S01]  /*f490*/  F2FP.PACK_AB R0, RZ, R0 ;  /* 0x00000000ff00723e */ /* 0x000fe200000000ff */
[----:B------:R-:W-:Y:S05]  /*f4a0*/  BRA `(.L_x_1315) ;  /* 0x000002d000007947 */ /* 0x000fea0003800000 */
.L_x_1327:
        /* <DEDUP_REMOVED lines=14> */
.L_x_1341:
[----:B------:R-:W-:Y:S05]  /*f590*/  BSYNC B0 ;  /* 0x0000000000007941 */ /* 0x000fea0003800000 */
.L_x_1340:
[----:B------:R-:W-:Y:S01]  /*f5a0*/  F2FP.PACK_AB R0, RZ, R0 ;  /* 0x00000000ff00723e */ /* 0x000fe200000000ff */
[----:B------:R-:W-:Y:S05]  /*f5b0*/  BRA `(.L_x_1315) ;  /* 0x000001c000007947 */ /* 0x000fea0003800000 */
.L_x_1314:
        /* <DEDUP_REMOVED lines=21> */
.L_x_1339:
[----:B------:R-:W2:Y:S02]  /*f710*/  LDG.E.64 R2, [R2.64] ;  /* 0x0000002402027981 */ /* 0x000ea4000c1e1b00 */
[----:B--2---:R-:W0:Y:S02]  /*f720*/  I2F.U64 R0, R2 ;  /* 0x0000000200007312 */ /* 0x004e240000301000 */
[----:B0-----:R-:W-:Y:S01]  /*f730*/  F2FP.PACK_AB R0, RZ, R0 ;  /* 0x00000000ff00723e */ /* 0x001fe200000000ff */
[----:B------:R-:W-:Y:S05]  /*f740*/  BRA `(.L_x_1315) ;  /* 0x0000003000007947 */ /* 0x000fea0003800000 */
.L_x_1338:
[----:B------:R-:W2:Y:S02]  /*f750*/  LDG.E R2, [R2.64] ;  /* 0x0000002402027981 */ /* 0x000ea4000c1e1900 */
[----:B--2---:R-:W0:Y:S02]  /*f760*/  I2F.U32 R0, R2 ;  /* 0x0000000200007306 */ /* 0x004e240000201000 */
[----:B0-----:R-:W-:-:S06]  /*f770*/  F2FP.PACK_AB R0, RZ, R0 ;  /* 0x00000000ff00723e */ /* 0x001fcc00000000ff */
.L_x_1315:
        /* <DEDUP_REMOVED lines=38> */
.L_x_1343:
[----:B01----:R-:W-:Y:S05]  /*f9e0*/  BSYNC B0 ;  /* 0x0000000000007941 */ /* 0x003fea0003800000 */
.L_x_1342:
        /* <DEDUP_REMOVED lines=20> */
[----:B0-----:R-:W-:Y:S01]  /*fb30*/  STG.E.U8 [R16.64], R3 ;  /* 0x0000000310007986 */ /* 0x001fe2000c101124 */
[----:B------:R-:W-:Y:S05]  /*fb40*/  EXIT ;  /* 0x000000000000794d */ /* 0x000fea0003800000 */
.L_x_1347:
[----:B------:R-:W-:-:S06]  /*fb50*/  HADD2.F32 R3, -RZ, R3.H0_H0 ;  /* 0x20000003ff037230 */ /* 0x000fcc0000004100 */
[----:B------:R-:W0:Y:S02]  /*fb60*/  F2I.S64.TRUNC R2, R3 ;  /* 0x0000000300027311 */ /* 0x000e24000020d900 */
[----:B0-----:R-:W-:Y:S01]  /*fb70*/  STG.E.U8 [R16.64], R2 ;  /* 0x0000000210007986 */ /* 0x001fe2000c101124 */
[----:B------:R-:W-:Y:S05]  /*fb80*/  EXIT ;  /* 0x000000000000794d */ /* 0x000fea0003800000 */
.L_x_1346:
        /* <DEDUP_REMOVED lines=8> */
[----:B0-----:R-:W-:Y:S01]  /*fc10*/  STG.E.64 [R16.64], R2 ;  /* 0x0000000210007986 */ /* 0x001fe2000c101b24 */
[----:B------:R-:W-:Y:S05]  /*fc20*/  EXIT ;  /* 0x000000000000794d */ /* 0x000fea0003800000 */
.L_x_1350:
[----:B------:R-:W-:-:S06]  /*fc30*/  HADD2.F32 R3, -RZ, R3.H0_H0 ;  /* 0x20000003ff037230 */ /* 0x000fcc0000004100 */
[----:B------:R-:W0:Y:S02]  /*fc40*/  F2I.FTZ.TRUNC.NTZ R3, R3 ;  /* 0x0000000300037305 */ /* 0x000e24000021f100 */
[----:B0-----:R-:W-:Y:S01]  /*fc50*/  STG.E [R16.64], R3 ;  /* 0x0000000310007986 */ /* 0x001fe2000c101924 */
[----:B------:R-:W-:Y:S05]  /*fc60*/  EXIT ;  /* 0x000000000000794d */ /* 0x000fea0003800000 */
.L_x_1349:
[----:B------:R-:W-:-:S06]  /*fc70*/  HADD2.F32 R3, -RZ, R3.H0_H0 ;  /* 0x20000003ff037230 */ /* 0x000fcc0000004100 */
[----:B------:R-:W0:Y:S02]  /*fc80*/  F2I.FTZ.TRUNC.NTZ R3, R3 ;  /* 0x0000000300037305 */ /* 0x000e24000021f100 */
[----:B0-----:R-:W-:Y:S01]  /*fc90*/  STG.E.U16 [R16.64], R3 ;  /* 0x0000000310007986 */ /* 0x001fe2000c101524 */
[----:B------:R-:W-:Y:S05]  /*fca0*/  EXIT ;  /* 0x000000000000794d */ /* 0x000fea0003800000 */
.L_x_1345:
[----:B------:R-:W-:-:S13]  /*fcb0*/  ISETP.GT.AND P0, PT, R2, 0x6, PT ;  /* 0x000000060200780c */ /* 0x000fda0003f04270 */
[----:B------:R-:W-:Y:S05]  /*fcc0*/  @P0 BRA `(.L_x_1351) ;  /* 0x0000009000000947 */ /* 0x000fea0003800000 */
[----:B------:R-:W-:-:S13]  /*fcd0*/  ISETP.NE.AND P0, PT, R2, 0x5, PT ;  /* 0x000000050200780c */ /* 0x000fda0003f05270 */
[----:B------:R-:W-:Y:S05]  /*fce0*/  @!P0 BRA `(.L_x_1352) ;  /* 0x0000005000008947 */ /* 0x000fea0003800000 */
[----:B------:R-:W-:-:S13]  /*fcf0*/  ISETP.NE.AND P0, PT, R2, 0x6, PT ;  /* 0x000000060200780c */ /* 0x000fda0003f05270 */
[----:B------:R-:W-:Y:S05]  /*fd00*/  @P0 BRA `(.L_x_1348) ;  /* 0x00000b1000000947 */ /* 0x000fea0003800000 */
[----:B------:R-:W-:-:S05]  /*fd10*/  HADD2.F32 R3, -RZ, R3.H0_H0 ;  /* 0x20000003ff037230 */ /* 0x000fca0000004100 */
[----:B------:R-:W-:Y:S01]  /*fd20*/  STG.E [R16.64], R3 ;  /* 0x0000000310007986 */ /* 0x000fe2000c101924 */
[----:B------:R-:W-:Y:S05]  /*fd30*/  EXIT ;  /* 0x000000000000794d */ /* 0x000fea0003800000 */
.L_x_1352:
[----:B------:R-:W-:Y:S01]  /*fd40*/  STG.E.U16 [R16.64], R3 ;  /* 0x0000000310007986 */ /* 0x000fe2000c101524 */
[----:B------:R-:W-:Y:S05]  /*fd50*/  EXIT ;  /* 0x000000000000794d */ /* 0x000fea0003800000 */
.L_x_1351:
        /* <DEDUP_REMOVED lines=8> */
[----:B------:R-:W-:Y:S01]  /*fde0*/  STG.E.64 [R16.64], R2 ;  /* 0x0000000210007986 */ /* 0x000fe2000c101b24 */
[----:B------:R-:W-:Y:S05]  /*fdf0*/  EXIT ;  /* 0x000000000000794d */ /* 0x000fea0003800000 */
.L_x_1354:
[----:B------:R-:W-:-:S05]  /*fe00*/  HADD2.F32 R0, -RZ, R3.H0_H0 ;  /* 0x20000003ff007230 */ /* 0x000fca0000004100 */
[----:B------:R-:W-:-:S04]  /*fe10*/  F2FP.PACK_AB R0, RZ, R0 ;  /* 0x00000000ff00723e */ /* 0x000fc800000000ff */
[----:B------:R-:W-:-:S05]  /*fe20*/  PRMT R0, R0, 0x5410, RZ ;  /* 0x0000541000007816 */ /* 0x000fca00000000ff */
[----:B------:R-:W-:Y:S01]  /*fe30*/  STG.E [R16.64], R0 ;  /* 0x0000000010007986 */ /* 0x000fe2000c101924 */
[----:B------:R-:W-:Y:S05]  /*fe40*/  EXIT ;  /* 0x000000000000794d */ /* 0x000fea0003800000 */
.L_x_1353:
[----:B------:R-:W-:-:S05]  /*fe50*/  HADD2.F32 R2, -RZ, R3.H0_H0 ;  /* 0x20000003ff027230 */ /* 0x000fca0000004100 */
[----:B------:R-:W-:-:S06]  /*fe60*/  FMUL.FTZ R2, R2, 1 ;  /* 0x3f80000002027820 */ /* 0x000fcc0000410000 */
[----:B------:R-:W0:Y:S02]  /*fe70*/  F2F.F64.F32 R2, R2 ;  /* 0x0000000200027310 */ /* 0x000e240000201800 */
[----:B0-----:R-:W-:Y:S01]  /*fe80*/  STG.E.64 [R16.64], R2 ;  /* 0x0000000210007986 */ /* 0x001fe2000c101b24 */
[----:B------:R-:W-:Y:S05]  /*fe90*/  EXIT ;  /* 0x000000000000794d */ /* 0x000fea0003800000 */
.L_x_1344:
        /* <DEDUP_REMOVED lines=11> */
[----:B------:R-:W-:Y:S01]  /*ff50*/  STG.E.U8 [R16.64], R3 ;  /* 0x0000000310007986 */ /* 0x000fe2000c101124 */
[----:B------:R-:W-:Y:S05]  /*ff60*/  EXIT ;  /* 0x000000000000794d */ /* 0x000fea0003800000 */
.L_x_1357:
[----:B------:R-:W-:Y:S01]  /*ff70*/  HADD2.F32 R3, -RZ, R3.H0_H0 ;  /* 0x20000003ff037230 */ /* 0x000fe20000004100 */
[----:B------:R-:W-:-:S04]  /*ff80*/  CS2R R6, SRZ ;  /* 0x0000000000067805 */ /* 0x000fc8000001ff00 */
[----:B------:R-:W-:-:S04]  /*ff90*/  FMUL.FTZ R3, R3, 1 ;  /* 0x3f80000003037820 */ /* 0x000fc80000410000 */
[----:B------:R-:W0:Y:S02]  /*ffa0*/  F2F.F64.F32 R4, R3 ;  /* 0x0000000300047310 */ /* 0x000e240000201800 */
[----:B0-----:R-:W-:Y:S01]  /*ffb0*/  STG.E.128 [R16.64], R4 ;  /* 0x0000000410007986 */ /* 0x001fe2000c101d24 */
[----:B------:R-:W-:Y:S05]  /*ffc0*/  EXIT ;  /* 0x000000000000794d */ /* 0x000fea0003800000 */
.L_x_1356:
        /* <DEDUP_REMOVED lines=21> */
.L_x_1361:
[----:B------:R-:W-:Y:S05]  /*10120*/  BSYNC B0 ;  /* 0x0000000000007941 */ /* 0x000fea0003800000 */
.L_x_1360:
[----:B------:R-:W-:-:S05]  /*10130*/  LOP3.LUT R3, R0, R3, RZ, 0xfc, !PT ;  /* 0x0000000300037212 */ /* 0x000fca00078efcff */
[----:B------:R-:W-:Y:S01]  /*10140*/  STG.E.U8 [R16.64], R3 ;  /* 0x0000000310007986 */ /* 0x000fe2000c101124 */
[----:B------:R-:W-:Y:S05]  /*10150*/  EXIT ;  /* 0x000000000000794d */ /* 0x000fea0003800000 */
.L_x_1359:
        /* <DEDUP_REMOVED lines=13> */
.L_x_1363:
[----:B------:R-:W-:Y:S01]  /*10230*/  IMAD.MOV.U32 R0, RZ, RZ, 0x7f ;  /* 0x0000007fff007424 */ /* 0x000fe200078e00ff */
[----:B------:R-:W-:-:S04]  /*10240*/  ISETP.GT.U32.AND P0, PT, R2, 0x7f800000, PT ;  /* 0x7f8000000200780c */ /* 0x000fc80003f04070 */
[----:B------:R-:W-:-:S04]  /*10250*/  SEL R0, R0, 0x7c, P0 ;  /* 0x0000007c00007807 */ /* 0x000fc80000000000 */
.L_x_1364:
[----:B------:R-:W-:Y:S05]  /*10260*/  BSYNC B0 ;  /* 0x0000000000007941 */ /* 0x000fea0003800000 */
.L_x_1362:
[----:B------:R-:W-:-:S04]  /*10270*/  LOP3.LUT R2, R3, 0x80000000, RZ, 0xc0, !PT ;  /* 0x8000000003027812 */ /* 0x000fc800078ec0ff */
[----:B------:R-:W-:-:S04]  /*10280*/  SHF.R.U32.HI R3, RZ, 0x18, R2 ;  /* 0x00000018ff037819 */ /* 0x000fc80000011602 */
[----:B------:R-:W-:-:S05]  /*10290*/  LOP3.LUT R3, R0, R3, RZ, 0xfc, !PT ;  /* 0x0000000300037212 */ /* 0x000fca00078efcff */
[----:B------:R-:W-:Y:S01]  /*102a0*/  STG.E.U8 [R16.64], R3 ;  /* 0x0000000310007986 */ /* 0x000fe2000c101124 */
[----:B------:R-:W-:Y:S05]  /*102b0*/  EXIT ;  /* 0x000000000000794d */ /* 0x000fea0003800000 */
.L_x_1358:
[----:B------:R-:W-:-:S05]  /*102c0*/  HADD2.F32 R0, -RZ, R3.H0_H0 ;  /* 0x20000003ff007230 */ /* 0x000fca0000004100 */
[----:B------:R-:W-:-:S05]  /*102d0*/  F2FP.BF16.PACK_AB R0, RZ, R0 ;  /* 0x00000000ff00723e */ /* 0x000fca00000010ff */
[----:B------:R-:W-:Y:S01]  /*102e0*/  STG.E.U16 [R16.64], R0 ;  /* 0x0000000010007986 */ /* 0x000fe2000c101524 */
[----:B------:R-:W-:Y:S05]  /*102f0*/  EXIT ;  /* 0x000000000000794d */ /* 0x000fea0003800000 */
.L_x_1355:
        /* <DEDUP_REMOVED lines=10> */
[----:B0-----:R-:W-:Y:S01]  /*103a0*/  STG.E.U16 [R16.64], R3 ;  /* 0x0000000310007986 */ /* 0x001fe2000c101524 */
[----:B------:R-:W-:Y:S05]  /*103b0*/  EXIT ;  /* 0x000000000000794d */ /* 0x000fea0003800000 */
.L_x_1367:
        /* <DEDUP_REMOVED lines=17> */
.L_x_1370:
[----:B------:R-:W-:-:S04]  /*104d0*/  LOP3.LUT R2, R3, 0x80000000, RZ, 0xc0, !PT ;  /* 0x8000000003027812 */ /* 0x000fc800078ec0ff */
[----:B------:R-:W-:-:S04]  /*104e0*/  SHF.R.U32.HI R3, RZ, 0x18, R2 ;  /* 0x00000018ff037819 */ /* 0x000fc80000011602 */
[----:B------:R-:W-:-:S04]  /*104f0*/  LOP3.LUT R0, R0, R3, RZ, 0xfc, !PT ;  /* 0x0000000300007212 */ /* 0x000fc800078efcff */
[----:B------:R-:W-:Y:S02]  /*10500*/  PRMT R8, R0, 0x7610, R8 ;  /* 0x0000761000087816 */ /* 0x000fe40000000008 */
.L_x_1369:
[----:B------:R-:W-:Y:S05]  /*10510*/  BSYNC B0 ;  /* 0x0000000000007941 */ /* 0x000fea0003800000 */
.L_x_1368:
[----:B------:R-:W-:Y:S01]  /*10520*/  STG.E.U8 [R16.64], R8 ;  /* 0x0000000810007986 */ /* 0x000fe2000c101124 */
[----:B------:R-:W-:Y:S05]  /*10530*/  EXIT ;  /* 0x000000000000794d */ /* 0x000fea0003800000 */
.L_x_1366:
        /* <DEDUP_REMOVED lines=17> */
.L_x_1373:
[----:B------:R-:W-:-:S04]  /*10650*/  LOP3.LUT R2, R3, 0x80000000, RZ, 0xc0, !PT ;  /* 0x8000000003027812 */ /* 0x000fc800078ec0ff */
[----:B------:R-:W-:-:S04]  /*10660*/  SHF.R.U32.HI R3, RZ, 0x18, R2 ;  /* 0x00000018ff037819 */ /* 0x000fc80000011602 */
[----:B------:R-:W-:-:S04]  /*10670*/  LOP3.LUT R0, R0, R3, RZ, 0xfc, !PT ;  /* 0x0000000300007212 */ /* 0x000fc800078efcff */
[----:B------:R-:W-:Y:S02]  /*10680*/  PRMT R8, R0, 0x7610, R8 ;  /* 0x0000761000087816 */ /* 0x000fe40000000008 */
.L_x_1372:
[----:B------:R-:W-:Y:S05]  /*10690*/  BSYNC B0 ;  /* 0x0000000000007941 */ /* 0x000fea0003800000 */
.L_x_1371:
[----:B------:R-:W-:Y:S01]  /*106a0*/  STG.E.U8 [R16.64], R8 ;  /* 0x0000000810007986 */ /* 0x000fe2000c101124 */
[----:B------:R-:W-:Y:S05]  /*106b0*/  EXIT ;  /* 0x000000000000794d */ /* 0x000fea0003800000 */
.L_x_1365:
        /* <DEDUP_REMOVED lines=22> */
.L_x_1348:
        /* <DEDUP_REMOVED lines=20> */
.L_x_1375:
[----:B------:R-:W-:-:S06]  /*10960*/  HADD2.F32 R3, -RZ, R3.H0_H0 ;  /* 0x20000003ff037230 */ /* 0x000fcc0000004100 */
[----:B------:R-:W0:Y:S02]  /*10970*/  F2I.U64.TRUNC R2, R3 ;  /* 0x0000000300027311 */ /* 0x000e24000020d800 */
[----:B0-----:R-:W-:Y:S01]  /*10980*/  STG.E.64 [R16.64], R2 ;  /* 0x0000000210007986 */ /* 0x001fe2000c101b24 */
[----:B------:R-:W-:Y:S05]  /*10990*/  EXIT ;  /* 0x000000000000794d */ /* 0x000fea0003800000 */
.L_x_1374:
[----:B------:R-:W-:-:S06]  /*109a0*/  HADD2.F32 R3, -RZ, R3.H0_H0 ;  /* 0x20000003ff037230 */ /* 0x000fcc0000004100 */
[----:B------:R-:W0:Y:S02]  /*109b0*/  F2I.FTZ.U32.TRUNC.NTZ R3, R3 ;  /* 0x0000000300037305 */ /* 0x000e24000021f000 */
[----:B0-----:R-:W-:Y:S01]  /*109c0*/  STG.E [R16.64], R3 ;  /* 0x0000000310007986 */ /* 0x001fe2000c101924 */
[----:B------:R-:W-:Y:S05]  /*109d0*/  EXIT ;  /* 0x000000000000794d */ /* 0x000fea0003800000 */
.L_x_1376:
        /* <DEDUP_REMOVED lines=10> */
.L_x_7617:


//--------------------- .text._ZN2at6native27unrolled_elementwise_kernelIZZZNS0_61_GLOBAL__N__b29612f4_23_ActivationMishKernel_cu_9e10b42f_310820mish_backward_kernelERNS_14TensorIteratorEENKUlvE_clEvENKUlvE1_clEvEUlN3c104HalfES8_E_St5arrayIPcLm3EELi4E23TrivialOffsetCalculatorILi2EjESD_ILi1EjENS0_6memory12LoadWithCastILi2EEENSG_13StoreWithCastILi1EEEEEviT_T0_T2_T3_T4_T5_ --------------------------
	.section	.text._ZN2at6native27unrolled_elementwise_kernelIZZZNS0_61_GLOBAL__N__b29612f4_23_ActivationMishKernel_cu_9e10b42f_310820mish_backward_kernelERNS_14TensorIteratorEENKUlvE_clEvENKUlvE1_clEvEUlN3c104HalfES8_E_St5arrayIPcLm3EELi4E23TrivialOffsetCalculatorILi2EjESD_ILi1EjENS0_6memory12LoadWithCastILi2EEENSG_13StoreWithCastILi1EEEEEviT_T0_T2_T3_T4_T5_,"ax",@progbits
	.sectioninfo	@"SHI_REGISTERS=31"
	.align	128
        .global         _ZN2at6native27unrolled_elementwise_kernelIZZZNS0_61_GLOBAL__N__b29612f4_23_ActivationMishKernel_cu_9e10b42f_310820mish_backward_kernelERNS_14TensorIteratorEENKUlvE_clEvENKUlvE1_clEvEUlN3c104HalfES8_E_St5arrayIPcLm3EELi4E23TrivialOffsetCalculatorILi2EjESD_ILi1EjENS0_6memory12LoadWithCastILi2EEENSG_13StoreWithCastILi1EEEEEviT_T0_T2_T3_T4_T5_
        .type           _ZN2at6native27unrolled_elementwise_kernelIZZZNS0_61_GLOBAL__N__b29612f4_23_ActivationMishKernel_cu_9e10b42f_310820mish_backward_kernelERNS_14TensorIteratorEENKUlvE_clEvENKUlvE1_clEvEUlN3c104HalfES8_E_St5arrayIPcLm3EELi4E23TrivialOffsetCalculatorILi2EjESD_ILi1EjENS0_6memory12LoadWithCastILi2EEENSG_13StoreWithCastILi1EEEEEviT_T0_T2_T3_T4_T5_,@function
        .size           _ZN2at6native27unrolled_elementwise_kernelIZZZNS0_61_GLOBAL__N__b29612f4_23_ActivationMishKernel_cu_9e10b42f_310820mish_backward_kernelERNS_14TensorIteratorEENKUlvE_clEvENKUlvE1_clEvEUlN3c104HalfES8_E_St5arrayIPcLm3EELi4E23TrivialOffsetCalculatorILi2EjESD_ILi1EjENS0_6memory12LoadWithCastILi2EEENSG_13StoreWithCastILi1EEEEEviT_T0_T2_T3_T4_T5_,(.L_x_7618 - _ZN2at6native27unrolled_elementwise_kernelIZZZNS0_61_GLOBAL__N__b29612f4_23_ActivationMishKernel_cu_9e10b42f_310820mish_backward_kernelERNS_14TensorIteratorEENKUlvE_clEvENKUlvE1_clEvEUlN3c104HalfES8_E_St5arrayIPcLm3EELi4E23TrivialOffsetCalculatorILi2EjESD_ILi1EjENS0_6memory12LoadWithCastILi2EEENSG_13StoreWithCastILi1EEEEEviT_T0_T2_T3_T4_T5_)
        .other          _ZN2at6native27unrolled_elementwise_kernelIZZZNS0_61_GLOBAL__N__b29612f4_23_ActivationMishKernel_cu_9e10b42f_310820mish_backward_kernelERNS_14TensorIteratorEENKUlvE_clEvENKUlvE1_clEvEUlN3c104HalfES8_E_St5arrayIPcLm3EELi4E23TrivialOffsetCalculatorILi2EjESD_ILi1EjENS0_6memory12LoadWithCastILi2EEENSG_13StoreWithCastILi1EEEEEviT_T0_T2_T3_T4_T5_,@"STO_CUDA_ENTRY STV_DEFAULT"
_ZN2at6native27unrolled_elementwise_kernelIZZZNS0_61_GLOBAL__N__b29612f4_23_ActivationMishKernel_cu_9e10b42f_310820mish_backward_kernelERNS_14TensorIteratorEENKUlvE_clEvENKUlvE1_clEvEUlN3c104HalfES8_E_St5arrayIPcLm3EELi4E23TrivialOffsetCalculatorILi2EjESD_ILi1EjENS0_6memory12LoadWithCastILi2EEENSG_13StoreWithCastILi1EEEEEviT_T0_T2_T3_T4_T5_:
.text._ZN2at6native27unrolled_elementwise_kernelIZZZNS0_61_GLOBAL__N__b29612f4_23_ActivationMishKernel_cu_9e10b42f_310820mish_backward_kernelERNS_14TensorIteratorEENKUlvE_clEvENKUlvE1_clEvEUlN3c104HalfES8_E_St5arrayIPcLm3EELi4E23TrivialOffsetCalculatorILi2EjESD_ILi1EjENS0_6memory12LoadWithCastILi2EEENSG_13StoreWithCastILi1EEEEEviT_T0_T2_T3_T4_T5_:
        /* <DEDUP_REMOVED lines=34> */
.L_x_1382:
[----:B------:R-:W2:Y:S02]  /*0220*/  LDG.E.U8 R2, [R2.64] ;  /* 0x0000002402027981 */ /* 0x000ea4000c1e1100 */
[----:B--2---:R-:W0:Y:S02]  /*0230*/  I2F.U16 R0, R2 ;  /* 0x0000000200007306 */ /* 0x004e240000101000 */
[----:B0-----:R-:W-:-:S04]  /*0240*/  F2FP.PACK_AB R0, RZ, R0 ;  /* 0x00000000ff00723e */ /* 0x001fc800000000ff */
[----:B------:R-:W-:Y:S01]  /*0250*/  PRMT R24, R0, 0x7610, R24 ;  /* 0x0000761000187816 */ /* 0x000fe20000000018 */
[----:B------:R-:W-:Y:S05]  /*0260*/  BRA `(.L_x_1384) ;  /* 0x00000ed000007947 */ /* 0x000fea0003800000 */
.L_x_1381:
        /* <DEDUP_REMOVED lines=11> */
.L_x_1386:
[----:B------:R-:W2:Y:S02]  /*0320*/  LDG.E R2, [R2.64] ;  /* 0x0000002402027981 */ /* 0x000ea4000c1e1900 */
[----:B--2---:R-:W0:Y:S02]  /*0330*/  I2F R0, R2 ;  /* 0x0000000200007306 */ /* 0x004e240000201400 */
[----:B0-----:R-:W-:-:S04]  /*0340*/  F2FP.PACK_AB R0, RZ, R0 ;  /* 0x00000000ff00723e */ /* 0x001fc800000000ff */
[----:B------:R-:W-:Y:S01]  /*0350*/  PRMT R24, R0, 0x7610, R24 ;  /* 0x0000761000187816 */ /* 0x000fe20000000018 */
[----:B------:R-:W-:Y:S05]  /*0360*/  BRA `(.L_x_1384) ;  /* 0x00000dd000007947 */ /* 0x000fea0003800000 */
.L_x_1385:
[----:B------:R-:W2:Y:S02]  /*0370*/  LDG.E.U16 R2, [R2.64] ;  /* 0x0000002402027981 */ /* 0x000ea4000c1e1500 */
[----:B--2---:R-:W0:Y:S02]  /*0380*/  I2F.S16 R0, R2 ;  /* 0x0000000200007306 */ /* 0x004e240000101400 */
[----:B0-----:R-:W-:-:S04]  /*0390*/  F2FP.PACK_AB R0, RZ, R0 ;  /* 0x00000000ff00723e */ /* 0x001fc800000000ff */
[----:B------:R-:W-:Y:S01]  /*03a0*/  PRMT R24, R0, 0x7610, R24 ;  /* 0x0000761000187816 */ /* 0x000fe20000000018 */
[----:B------:R-:W-:Y:S05]  /*03b0*/  BRA `(.L_x_1384) ;  /* 0x00000d8000007947 */ /* 0x000fea0003800000 */
.L_x_1380:
        /* <DEDUP_REMOVED lines=9> */
.L_x_1388:
[----:B------:R0:W5:Y:S01]  /*0450*/  LDG.E.U16 R24, [R2.64] ;  /* 0x0000002402187981 */ /* 0x000162000c1e1500 */
[----:B------:R-:W-:Y:S05]  /*0460*/  BRA `(.L_x_1384) ;  /* 0x00000cd000007947 */ /* 0x000fea0003800000 */
.L_x_1387:
        /* <DEDUP_REMOVED lines=9> */
.L_x_1390:
[----:B------:R0:W5:Y:S01]  /*0500*/  LDG.E.U16 R24, [R2.64] ;  /* 0x0000002402187981 */ /* 0x000162000c1e1500 */
[----:B------:R-:W-:Y:S05]  /*0510*/  BRA `(.L_x_1384) ;  /* 0x00000c2000007947 */ /* 0x000fea0003800000 */
.L_x_1389:
[----:B------:R-:W2:Y:S02]  /*0520*/  LDG.E.64 R2, [R2.64] ;  /* 0x0000002402027981 */ /* 0x000ea4000c1e1b00 */
[----:B--2---:R-:W0:Y:S01]  /*0530*/  F2F.F32.F64 R0, R2 ;  /* 0x0000000200007310 */ /* 0x004e220000301000 */
[----:B------:R-:W0:-:S14]  /*0540*/  DSETP.GEU.AND P0, PT, |R2|, c[0x2][0x0], PT ;  /* 0x008000000200762a */ /* 0x000e1c0003f0e200 */
[----:B0-----:R-:W-:-:S05]  /*0550*/  @!P0 FMUL R0, R0, 1.175494350822287508e-38 ;  /* 0x0080000000008820 */ /* 0x001fca0000400000 */
[----:B------:R-:W-:-:S04]  /*0560*/  F2FP.PACK_AB R0, RZ, R0 ;  /* 0x00000000ff00723e */ /* 0x000fc800000000ff */
[----:B------:R-:W-:Y:S01]  /*0570*/  PRMT R24, R0, 0x7610, R24 ;  /* 0x0000761000187816 */ /* 0x000fe20000000018 */
[----:B------:R-:W-:Y:S05]  /*0580*/  BRA `(.L_x_1384) ;  /* 0x00000bb000007947 */ /* 0x000fea0003800000 */
.L_x_1379:
        /* <DEDUP_REMOVED lines=14> */
.L_x_1393:
[----:B------:R-:W2:Y:S02]  /*0670*/  LDG.E.64 R2, [R2.64] ;  /* 0x0000002402027981 */ /* 0x000ea4000c1e1b00 */
[----:B--2---:R-:W0:Y:S01]  /*0680*/  F2F.F32.F64 R0, R2 ;  /* 0x0000000200007310 */ /* 0x004e220000301000 */
[----:B------:R-:W0:-:S14]  /*0690*/  DSETP.GEU.AND P0, PT, |R2|, c[0x2][0x0], PT ;  /* 0x008000000200762a */ /* 0x000e1c0003f0e200 */
[----:B0-----:R-:W-:-:S05]  /*06a0*/  @!P0 FMUL R0, R0, 1.175494350822287508e-38 ;  /* 0x0080000000008820 */ /* 0x001fca0000400000 */
[----:B------:R-:W-:-:S04]  /*06b0*/  F2FP.PACK_AB R0, RZ, R0 ;  /* 0x00000000ff00723e */ /* 0x000fc800000000ff */
[----:B------:R-:W-:Y:S01]  /*06c0*/  PRMT R24, R0, 0x7610, R24 ;  /* 0x0000761000187816 */ /* 0x000fe20000000018 */
[----:B------:R-:W-:Y:S05]  /*06d0*/  BRA `(.L_x_1384) ;  /* 0x00000a6000007947 */ /* 0x000fea0003800000 */
.L_x_1392:
        /* <DEDUP_REMOVED lines=28> */
.L_x_1395:
        /* <DEDUP_REMOVED lines=15> */
.L_x_1394:
[----:B------:R-:W2:Y:S02]  /*0990*/  LDG.E.U16 R0, [R2.64] ;  /* 0x0000002402007981 */ /* 0x000ea4000c1e1500 */
[----:B--2---:R-:W-:-:S04]  /*09a0*/  PRMT R0, RZ, 0x5410, R0 ;  /* 0x00005410ff007816 */ /* 0x004fc80000000000 */
[----:B------:R-:W-:-:S04]  /*09b0*/  F2FP.PACK_AB R0, RZ, R0 ;  /* 0x00000000ff00723e */ /* 0x000fc800000000ff */
[----:B------:R-:W-:Y:S01]  /*09c0*/  PRMT R24, R0, 0x7610, R24 ;  /* 0x0000761000187816 */ /* 0x000fe20000000018 */
[----:B------:R-:W-:Y:S05]  /*09d0*/  BRA `(.L_x_1384) ;  /* 0x0000076000007947 */ /* 0x000fea0003800000 */
.L_x_1391:
        /* <DEDUP_REMOVED lines=12> */
.L_x_1398:
        /* <DEDUP_REMOVED lines=21> */
.L_x_1402:
[----:B------:R-:W-:Y:S05]  /*0bf0*/  BSYNC B1 ;  /* 0x0000000000017941 */ /* 0x000fea0003800000 */
.L_x_1401:
[----:B------:R-:W-:Y:S01]  /*0c00*/  LEA R3, R0, 0x3b800000, 0x17 ;  /* 0x3b80000000037811 */ /* 0x000fe200078eb8ff */
[----:B------:R-:W-:-:S05]  /*0c10*/  IMAD.SHL.U32 R0, R2, 0x100000, RZ ;  /* 0x0010000002007824 */ /* 0x000fca00078e00ff */
[----:B------:R-:W-:Y:S02]  /*0c20*/  LOP3.LUT R0, R3, R0, R4, 0xfe, !PT ;  /* 0x0000000003007212 */ /* 0x000fe400078efe04 */
.L_x_1400:
[----:B------:R-:W-:Y:S05]  /*0c30*/  BSYNC B0 ;  /* 0x0000000000007941 */ /* 0x000fea0003800000 */
.L_x_1399:
[----:B------:R-:W-:-:S04]  /*0c40*/  F2FP.PACK_AB R0, RZ, R0 ;  /* 0x00000000ff00723e */ /* 0x000fc800000000ff */
[----:B------:R-:W-:Y:S01]  /*0c50*/  PRMT R24, R0, 0x7610, R24 ;  /* 0x0000761000187816 */ /* 0x000fe20000000018 */
[----:B------:R-:W-:Y:S05]  /*0c60*/  BRA `(.L_x_1384) ;  /* 0x000004d000007947 */ /* 0x000fea0003800000 */
.L_x_1397:
        /* <DEDUP_REMOVED lines=21> */
.L_x_1406:
[----:B------:R-:W-:Y:S05]  /*0dc0*/  BSYNC B1 ;  /* 0x0000000000017941 */ /* 0x000fea0003800000 */
.L_x_1405:
[----:B------:R-:W-:Y:S01]  /*0dd0*/  LEA R3, R0, 0x37800000, 0x17 ;  /* 0x3780000000037811 */ /* 0x000fe200078eb8ff */
[----:B------:R-:W-:-:S05]  /*0de0*/  IMAD.SHL.U32 R0, R2, 0x200000, RZ ;  /* 0x0020000002007824 */ /* 0x000fca00078e00ff */
[----:B------:R-:W-:Y:S02]  /*0df0*/  LOP3.LUT R0, R3, R0, R4, 0xfe, !PT ;  /* 0x0000000003007212 */ /* 0x000fe400078efe04 */
.L_x_1404:
[----:B------:R-:W-:Y:S05]  /*0e00*/  BSYNC B0 ;  /* 0x0000000000007941 */ /* 0x000fea0003800000 */
.L_x_1403:
[----:B------:R-:W-:-:S04]  /*0e10*/  F2FP.PACK_AB R0, RZ, R0 ;  /* 0x00000000ff00723e */ /* 0x000fc800000000ff */
[----:B------:R-:W-:Y:S01]  /*0e20*/  PRMT R24, R0, 0x7610, R24 ;  /* 0x0000761000187816 */ /* 0x000fe20000000018 */
[----:B------:R-:W-:Y:S05]  /*0e30*/  BRA `(.L_x_1384) ;  /* 0x0000030000007947 */ /* 0x000fea0003800000 */
.L_x_1396:
        /* <DEDUP_REMOVED lines=14> */
.L_x_1410:
[----:B------:R-:W-:Y:S05]  /*0f20*/  BSYNC B0 ;  /* 0x0000000000007941 */ /* 0x000fea0003800000 */
.L_x_1409:
[----:B------:R-:W-:-:S04]  /*0f30*/  F2FP.PACK_AB R0, RZ, R0 ;  /* 0x00000000ff00723e */ /* 0x000fc800000000ff */
[----:B------:R-:W-:Y:S01]  /*0f40*/  PRMT R24, R0, 0x7610, R24 ;  /* 0x0000761000187816 */ /* 0x000fe20000000018 */
[----:B------:R-:W-:Y:S05]  /*0f50*/  BRA `(.L_x_1384) ;  /* 0x000001e000007947 */ /* 0x000fea0003800000 */
.L_x_1383:
        /* <DEDUP_REMOVED lines=21> */
.L_x_1408:
[----:B------:R-:W2:Y:S02]  /*10b0*/  LDG.E.64 R2, [R2.64] ;  /* 0x0000002402027981 */ /* 0x000ea4000c1e1b00 */
[----:B--2---:R-:W0:Y:S02]  /*10c0*/  I2F.U64 R0, R2 ;  /* 0x0000000200007312 */ /* 0x004e240000301000 */
[----:B0-----:R-:W-:-:S04]  /*10d0*/  F2FP.PACK_AB R0, RZ, R0 ;  /* 0x00000000ff00723e */ /* 0x001fc800000000ff */
[----:B------:R-:W-:Y:S01]  /*10e0*/  PRMT R24, R0, 0x7610, R24 ;  /* 0x0000761000187816 */ /* 0x000fe20000000018 */
[----:B------:R-:W-:Y:S05]  /*10f0*/  BRA `(.L_x_1384) ;  /* 0x0000004000007947 */ /* 0x000fea0003800000 */
.L_x_1407:
[----:B------:R-:W2:Y:S02]  /*1100*/  LDG.E R2, [R2.64] ;  /* 0x0000002402027981 */ /* 0x000ea4000c1e1900 */
[----:B--2---:R-:W0:Y:S02]  /*1110*/  I2F.U32 R0, R2 ;  /* 0x0000000200007306 */ /* 0x004e240000201000 */
[----:B0-----:R-:W-:-:S04]  /*1120*/  F2FP.PACK_AB R0, RZ, R0 ;  /* 0x00000000ff00723e */ /* 0x001fc800000000ff */
[----:B------:R-:W-:Y:S02]  /*1130*/  PRMT R24, R0, 0x7610, R24 ;  /* 0x0000761000187816 */ /* 0x000fe40000000018 */
.L_x_1384:
        /* <DEDUP_REMOVED lines=19> */
.L_x_1414:
[----:B------:R-:W2:Y:S02]  /*1270*/  LDG.E.U8 R2, [R2.64] ;  /* 0x0000002402027981 */ /* 0x000ea4000c1e1100 */
[----:B--2---:R-:W0:Y:S02]  /*1280*/  I2F.U16 R0, R2 ;  /* 0x0000000200007306 */ /* 0x004e240000101000 */
[----:B0-----:R-:W-:-:S04]  /*1290*/  F2FP.PACK_AB R0, RZ, R0 ;  /* 0x00000000ff00723e */ /* 0x001fc800000000ff */
[----:B------:R-:W-:Y:S01]  /*12a0*/  PRMT R25, R0, 0x7610, R25 ;  /* 0x0000761000197816 */ /* 0x000fe20000000019 */
[----:B------:R-:W-:Y:S05]  /*12b0*/  BRA `(.L_x_1416) ;  /* 0x00000ed000007947 */ /* 0x000fea0003800000 */
.L_x_1413:
        /* <DEDUP_REMOVED lines=11> */
.L_x_1418:
[----:B------:R-:W2:Y:S02]  /*1370*/  LDG.E R2, [R2.64] ;  /* 0x0000002402027981 */ /* 0x000ea4000c1e1900 */
[----:B--2---:R-:W0:Y:S02]  /*1380*/  I2F R0, R2 ;  /* 0x0000000200007306 */ /* 0x004e240000201400 */
[----:B0-----:R-:W-:-:S04]  /*1390*/  F2FP.PACK_AB R0, RZ, R0 ;  /* 0x00000000ff00723e */ /* 0x001fc800000000ff */
[----:B------:R-:W-:Y:S01]  /*13a0*/  PRMT R25, R0, 0x7610, R25 ;  /* 0x0000761000197816 */ /* 0x000fe20000000019 */
[----:B------:R-:W-:Y:S05]  /*13b0*/  BRA `(.L_x_1416) ;  /* 0x00000dd000007947 */ /* 0x000fea0003800000 */
.L_x_1417:
[----:B------:R-:W2:Y:S02]  /*13c0*/  LDG.E.U16 R2, [R2.64] ;  /* 0x0000002402027981 */ /* 0x000ea4000c1e1500 */
[----:B--2---:R-:W0:Y:S02]  /*13d0*/  I2F.S16 R0, R2 ;  /* 0x0000000200007306 */ /* 0x004e240000101400 */
[----:B0-----:R-:W-:-:S04]  /*13e0*/  F2FP.PACK_AB R0, RZ, R0 ;  /* 0x00000000ff00723e */ /* 0x001fc800000000ff */
[----:B------:R-:W-:Y:S01]  /*13f0*/  PRMT R25, R0, 0x7610, R25 ;  /* 0x0000761000197816 */ /* 0x000fe20000000019 */
[----:B------:R-:W-:Y:S05]  /*1400*/  BRA `(.L_x_1416) ;  /* 0x00000d8000007947 */ /* 0x000fea0003800000 */
.L_x_1412:
        /* <DEDUP_REMOVED lines=9> */
.L_x_1420:
[----:B------:R0:W5:Y:S01]  /*14a0*/  LDG.E.U16 R25, [R2.64] ;  /* 0x0000002402197981 */ /* 0x000162000c1e1500 */
[----:B------:R-:W-:Y:S05]  /*14b0*/  BRA `(.L_x_1416) ;  /* 0x00000cd000007947 */ /* 0x000fea0003800000 */
.L_x_1419:
        /* <DEDUP_REMOVED lines=9> */
.L_x_1422:
[----:B------:R0:W5:Y:S01]  /*1550*/  LDG.E.U16 R25, [R2.64] ;  /* 0x0000002402197981 */ /* 0x000162000c1e1500 */
[----:B------:R-:W-:Y:S05]  /*1560*/  BRA `(.L_x_1416) ;  /* 0x00000c2000007947 */ /* 0x000fea0003800000 */
.L_x_1421:
[----:B------:R-:W2:Y:S02]  /*1570*/  LDG.E.64 R2, [R2.64] ;  /* 0x0000002402027981 */ /* 0x000ea4000c1e1b00 */
[----:B--2---:R-:W0:Y:S01]  /*1580*/  F2F.F32.F64 R0, R2 ;  /* 0x0000000200007310 */ /* 0x004e220000301000 */
[----:B------:R-:W0:-:S14]  /*1590*/  DSETP.GEU.AND P0, PT, |R2|, c[0x2][0x0], PT ;  /* 0x008000000200762a */ /* 0x000e1c0003f0e200 */
[----:B0-----:R-:W-:-:S05]  /*15a0*/  @!P0 FMUL R0, R0, 1.175494350822287508e-38 ;  /* 0x0080000000008820 */ /* 0x001fca0000400000 */
[----:B------:R-:W-:-:S04]  /*15b0*/  F2FP.PACK_AB R0, RZ, R0 ;  /* 0x00000000ff00723e */ /* 0x000fc800000000ff */
[----:B------:R-:W-:Y:S01]  /*15c0*/  PRMT R25, R0, 0x7610, R25 ;  /* 0x0000761000197816 */ /* 0x000fe20000000019 */
[----:B------:R-:W-:Y:S05]  /*15d0*/  BRA `(.L_x_1416) ;  /* 0x00000bb000007947 */ /* 0x000fea0003800000 */
.L_x_1411:
        /* <DEDUP_REMOVED lines=14> */
.L_x_1425:
[----:B------:R-:W2:Y:S02]  /*16c0*/  LDG.E.64 R2, [R2.64] ;  /* 0x0000002402027981 */ /* 0x000ea4000c1e1b00 */
[----:B--2---:R-:W0:Y:S01]  /*16d0*/  F2F.F32.F64 R0, R2 ;  /* 0x0000000200007310 */ /* 0x004e220000301000 */
[----:B------:R-:W0:-:S14]  /*16e0*/  DSETP.GEU.AND P0, PT, |R2|, c[0x2][0x0], PT ;  /* 0x008000000200762a */ /* 0x000e1c0003f0e200 */
[----:B0-----:R-:W-:-:S05]  /*16f0*/  @!P0 FMUL R0, R0, 1.175494350822287508e-38 ;  /* 0x0080000000008820 */ /* 0x001fca0000400000 */
[----:B------:R-:W-:-:S04]  /*1700*/  F2FP.PACK_AB R0, RZ, R0 ;  /* 0x00000000ff00723e */ /* 0x000fc800000000ff */
[----:B------:R-:W-:Y:S01]  /*1710*/  PRMT R25, R0, 0x7610, R25 ;  /* 0x0000761000197816 */ /* 0x000fe20000000019 */
[----:B------:R-:W-:Y:S05]  /*1720*/  BRA `(.L_x_1416) ;  /* 0x00000a6000007947 */ /* 0x000fea0003800000 */
.L_x_1424:
        /* <DEDUP_REMOVED lines=28> */
.L_x_1427:
        /* <DEDUP_REMOVED lines=15> */
.L_x_1426:
[----:B------:R-:W2:Y:S02]  /*19e0*/  LDG.E.U16 R0, [R2.64] ;  /* 0x0000002402007981 */ /* 0x000ea4000c1e1500 */
[----:B--2---:R-:W-:-:S04]  /*19f0*/  PRMT R0, RZ, 0x5410, R0 ;  /* 0x00005410ff007816 */ /* 0x004fc80000000000 */
[----:B------:R-:W-:-:S04]  /*1a00*/  F2FP.PACK_AB R0, RZ, R0 ;  /* 0x00000000ff00723e */ /* 0x000fc800000000ff */
[----:B------:R-:W-:Y:S01]  /*1a10*/  PRMT R25, R0, 0x7610, R25 ;  /* 0x0000761000197816 */ /* 0x000fe20000000019 */
[----:B------:R-:W-:Y:S05]  /*1a20*/  BRA `(.L_x_1416) ;  /* 0x0000076000007947 */ /* 0x000fea0003800000 */
.L_x_1423:
        /* <DEDUP_REMOVED lines=12> */
.L_x_1430:
        /* <DEDUP_REMOVED lines=21> */
.L_x_1434:
[----:B------:R-:W-:Y:S05]  /*1c40*/  BSYNC B1 ;  /* 0x0000000000017941 */ /* 0x000fea0003800000 */
.L_x_1433:
[----:B------:R-:W-:Y:S01]  /*1c50*/  LEA R3, R0, 0x3b800000, 0x17 ;  /* 0x3b80000000037811 */ /* 0x000fe200078eb8ff */
[----:B------:R-:W-:-:S05]  /*1c60*/  IMAD.SHL.U32 R0, R2, 0x100000, RZ ;  /* 0x0010000002007824 */ /* 0x000fca00078e00ff */
[----:B------:R-:W-:Y:S02]  /*1c70*/  LOP3.LUT R0, R3, R0, R4, 0xfe, !PT ;  /* 0x0000000003007212 */ /* 0x000fe400078efe04 */
.L_x_1432:
[----:B------:R-:W-:Y:S05]  /*1c80*/  BSYNC B0 ;  /* 0x0000000000007941 */ /* 0x000fea0003800000 */
.L_x_1431:
[----:B------:R-:W-:-:S04]  /*1c90*/  F2FP.PACK_AB R0, RZ, R0 ;  /* 0x00000000ff00723e */ /* 0x000fc800000000ff */
[----:B------:R-:W-:Y:S01]  /*1ca0*/  PRMT R25, R0, 0x7610, R25 ;  /* 0x0000761000197816 */ /* 0x000fe20000000019 */
[----:B------:R-:W-:Y:S05]  /*1cb0*/  BRA `(.L_x_1416) ;  /* 0x000004d000007947 */ /* 0x000fea0003800000 */
.L_x_1429:
        /* <DEDUP_REMOVED lines=21> */
.L_x_1438:
[----:B------:R-:W-:Y:S05]  /*1e10*/  BSYNC B1 ;  /* 0x0000000000017941 */ /* 0x000fea0003800000 */
.L_x_1437:
[----:B------:R-:W-:Y:S01]  /*1e20*/  LEA R3, R0, 0x37800000, 0x17 ;  /* 0x3780000000037811 */ /* 0x000fe200078eb8ff */
[----:B------:R-:W-:-:S05]  /*1e30*/  IMAD.SHL.U32 R0, R2, 0x200000, RZ ;  /* 0x0020000002007824 */ /* 0x000fca00078e00ff */
[----:B------:R-:W-:Y:S02]  /*1e40*/  LOP3.LUT R0, R3, R0, R4, 0xfe, !PT ;  /* 0x0000000003007212 */ /* 0x000fe400078efe04 */
.L_x_1436:
[----:B------:R-:W-:Y:S05]  /*1e50*/  BSYNC B0 ;  /* 0x0000000000007941 */ /* 0x000fea0003800000 */
.L_x_1435:
[----:B------:R-:W-:-:S04]  /*1e60*/  F2FP.PACK_AB R0, RZ, R0 ;  /* 0x00000000ff00723e */ /* 0x000fc800000000ff */
[----:B------:R-:W-:Y:S01]  /*1e70*/  PRMT R25, R0, 0x7610, R25 ;  /* 0x0000761000197816 */ /* 0x000fe20000000019 */
[----:B------:R-:W-:Y:S05]  /*1e80*/  BRA `(.L_x_1416) ;  /* 0x0000030000007947 */ /* 0x000fea0003800000 */
.L_x_1428:
        /* <DEDUP_REMOVED lines=14> */
.L_x_1442:
[----:B------:R-:W-:Y:S05]  /*1f70*/  BSYNC B0 ;  /* 0x0000000000007941 */ /* 0x000fea0003800000 */
.L_x_1441:
[----:B------:R-:W-:-:S04]  /*1f80*/  F2FP.PACK_AB R0, RZ, R0 ;  /* 0x00000000ff00723e */ /* 0x000fc800000000ff */
[----:B------:R-:W-:Y:S01]  /*1f90*/  PRMT R25, R0, 0x7610, R25 ;  /* 0x0000761000197816 */ /* 0x000fe20000000019 */
[----:B------:R-:W-:Y:S05]  /*1fa0*/  BRA `(.L_x_1416) ;  /* 0x000001e000007947 */ /* 0x000fea0003800000 */
.L_x_1415:
        /* <DEDUP_REMOVED lines=21> */
.L_x_1440:
[----:B------:R-:W2:Y:S02]  /*2100*/  LDG.E.64 R2, [R2.64] ;  /* 0x0000002402027981 */ /* 0x000ea4000c1e1b00 */
[----:B--2---:R-:W0:Y:S02]  /*2110*/  I2F.U64 R0, R2 ;  /* 0x0000000200007312 */ /* 0x004e240000301000 */
[----:B0-----:R-:W-:-:S04]  /*2120*/  F2FP.PACK_AB R0, RZ, R0 ;  /* 0x00000000ff00723e */ /* 0x001fc800000000ff */
[----:B------:R-:W-:Y:S01]  /*2130*/  PRMT R25, R0, 0x7610, R25 ;  /* 0x0000761000197816 */ /* 0x000fe20000000019 */
[----:B------:R-:W-:Y:S05]  /*2140*/  BRA `(.L_x_1416) ;  /* 0x0000004000007947 */ /* 0x000fea0003800000 */
.L_x_1439:
[----:B------:R-:W2:Y:S02]  /*2150*/  LDG.E R2, [R2.64] ;  /* 0x0000002402027981 */ /* 0x000ea4000c1e1900 */
[----:B--2---:R-:W0:Y:S02]  /*2160*/  I2F.U32 R0, R2 ;  /* 0x0000000200007306 */ /* 0x004e240000201000 */
[----:B0-----:R-:W-:-:S04]  /*2170*/  F2FP.PACK_AB R0, RZ, R0 ;  /* 0x00000000ff00723e */ /* 0x001fc800000000ff */
[----:B------:R-:W-:Y:S02]  /*2180*/  PRMT R25, R0, 0x7610, R25 ;  /* 0x0000761000197816 */ /* 0x000fe40000000019 */
.L_x_1416:
[----:B------:R-:W-:-:S05]  /*2190*/  IADD3 R17, R17, 0x80, RZ ;  /* 0x0000008011117810 */ /* 0x000fca0007ffe0ff */
.L_x_1378:
[----:B-1-3--:R-:W-:Y:S05]  /*21a0*/  BSYNC B6 ;  /* 0x0000000000067941 */ /* 0x00afea0003800000 */
.L_x_1377:
        /* <DEDUP_REMOVED lines=24> */
.L_x_1448:
[----:B------:R-:W2:Y:S02]  /*2330*/  LDG.E.U8 R2, [R2.64] ;  /* 0x0000002402027981 */ /* 0x000ea4000c1e1100 */
[----:B--2---:R-:W0:Y:S02]  /*2340*/  I2F.U16 R0, R2 ;  /* 0x0000000200007306 */ /* 0x004e240000101000 */
[----:B0-----:R-:W-:-:S04]  /*2350*/  F2FP.PACK_AB R0, RZ, R0 ;  /* 0x00000000ff00723e */ /* 0x001fc800000000ff */
[----:B------:R-:W-:Y:S01]  /*2360*/  PRMT R23, R0, 0x7610, R23 ;  /* 0x0000761000177816 */ /* 0x000fe20000000017 */
[----:B------:R-:W-:Y:S05]  /*2370*/  BRA `(.L_x_1450) ;  /* 0x00000ee000007947 */ /* 0x000fea0003800000 */
.L_x_1447:
        /* <DEDUP_REMOVED lines=11> */
.L_x_1452:
[----:B------:R-:W2:Y:S02]  /*2430*/  LDG.E R2, [R2.64] ;  /* 0x0000002402027981 */ /* 0x000ea4000c1e1900 */
[----:B--2---:R-:W0:Y:S02]  /*2440*/  I2F R0, R2 ;  /* 0x0000000200007306 */ /* 0x004e240000201400 */
[----:B0-----:R-:W-:-:S04]  /*2450*/  F2FP.PACK_AB R0, RZ, R0 ;  /* 0x00000000ff00723e */ /* 0x001fc800000000ff */
[----:B------:R-:W-:Y:S01]  /*2460*/  PRMT R23, R0, 0x7610, R23 ;  /* 0x0000761000177816 */ /* 0x000fe20000000017 */
[----:B------:R-:W-:Y:S05]  /*2470*/  BRA `(.L_x_1450) ;  /* 0x00000de000007947 */ /* 0x000fea0003800000 */
.L_x_1451:
[----:B------:R-:W2:Y:S02]  /*2480*/  LDG.E.U16 R2, [R2.64] ;  /* 0x0000002402027981 */ /* 0x000ea4000c1e1500 */
[----:B--2---:R-:W0:Y:S02]  /*2490*/  I2F.S16 R0, R2 ;  /* 0x0000000200007306 */ /* 0x004e240000101400 */
[----:B0-----:R-:W-:-:S04]  /*24a0*/  F2FP.PACK_AB R0, RZ, R0 ;  /* 0x00000000ff00723e */ /* 0x001fc800000000ff */
[----:B------:R-:W-:Y:S01]  /*24b0*/  PRMT R23, R0, 0x7610, R23 ;  /* 0x0000761000177816 */ /* 0x000fe20000000017 */
[----:B------:R-:W-:Y:S05]  /*24c0*/  BRA `(.L_x_1450) ;  /* 0x00000d9000007947 */ /* 0x000fea0003800000 */
.L_x_1446:
        /* <DEDUP_REMOVED lines=9> */
.L_x_1454:
[----:B------:R0:W5:Y:S01]  /*2560*/  LDG.E.U16 R23, [R2.64] ;  /* 0x0000002402177981 */ /* 0x000162000c1e1500 */
[----:B------:R-:W-:Y:S05]  /*2570*/  BRA `(.L_x_1450) ;  /* 0x00000ce000007947 */ /* 0x000fea0003800000 */
.L_x_1453:
        /* <DEDUP_REMOVED lines=9> */
.L_x_1456:
[----:B------:R0:W5:Y:S01]  /*2610*/  LDG.E.U16 R23, [R2.64] ;  /* 0x0000002402177981 */ /* 0x000162000c1e1500 */
[----:B------:R-:W-:Y:S05]  /*2620*/  BRA `(.L_x_1450) ;  /* 0x00000c3000007947 */ /* 0x000fea0003800000 */
.L_x_1455:
[----:B------:R-:W2:Y:S02]  /*2630*/  LDG.E.64 R2, [R2.64] ;  /* 0x0000002402027981 */ /* 0x000ea4000c1e1b00 */
[----:B--2---:R-:W0:Y:S01]  /*2640*/  F2F.F32.F64 R0, R2 ;  /* 0x0000000200007310 */ /* 0x004e220000301000 */
[----:B------:R-:W0:-:S14]  /*2650*/  DSETP.GEU.AND P0, PT, |R2|, c[0x2][0x0], PT ;  /* 0x008000000200762a */ /* 0x000e1c0003f0e200 */
[----:B0-----:R-:W-:-:S05]  /*2660*/  @!P0 FMUL R0, R0, 1.175494350822287508e-38 ;  /* 0x0080000000008820 */ /* 0x001fca0000400000 */
[----:B------:R-:W-:-:S04]  /*2670*/  F2FP.PACK_AB R0, RZ, R0 ;  /* 0x00000000ff00723e */ /* 0x000fc800000000ff */
[----:B------:R-:W-:Y:S01]  /*2680*/  PRMT R23, R0, 0x7610, R23 ;  /* 0x0000761000177816 */ /* 0x000fe20000000017 */
[----:B------:R-:W-:Y:S05]  /*2690*/  BRA `(.L_x_1450) ;  /* 0x00000bc000007947 */ /* 0x000fea0003800000 */
.L_x_1445:
        /* <DEDUP_REMOVED lines=14> */
.L_x_1459:
[----:B------:R-:W2:Y:S02]  /*2780*/  LDG.E.64 R2, [R2.64] ;  /* 0x0000002402027981 */ /* 0x000ea4000c1e1b00 */
[----:B--2---:R-:W0:Y:S01]  /*2790*/  F2F.F32.F64 R0, R2 ;  /* 0x0000000200007310 */ /* 0x004e220000301000 */
[----:B------:R-:W0:-:S14]  /*27a0*/  DSETP.GEU.AND P0, PT, |R2|, c[0x2][0x0], PT ;  /* 0x008000000200762a */ /* 0x000e1c0003f0e200 */
[----:B0-----:R-:W-:-:S05]  /*27b0*/  @!P0 FMUL R0, R0, 1.175494350822287508e-38 ;  /* 0x0080000000008820 */ /* 0x001fca0000400000 */
[----:B------:R-:W-:-:S04]  /*27c0*/  F2FP.PACK_AB R0, RZ, R0 ;  /* 0x00000000ff00723e */ /* 0x000fc800000000ff */
[----:B------:R-:W-:Y:S01]  /*27d0*/  PRMT R23, R0, 0x7610, R23 ;  /* 0x0000761000177816 */ /* 0x000fe20000000017 */
[----:B------:R-:W-:Y:S05]  /*27e0*/  BRA `(.L_x_1450) ;  /* 0x00000a7000007947 */ /* 0x000fea0003800000 */
.L_x_1458:
        /* <DEDUP_REMOVED lines=28> */
.L_x_1461:
        /* <DEDUP_REMOVED lines=16> */
.L_x_1460:
[----:B------:R-:W2:Y:S02]  /*2ab0*/  LDG.E.U16 R0, [R2.64] ;  /* 0x0000002402007981 */ /* 0x000ea4000c1e1500 */
[----:B--2---:R-:W-:-:S04]  /*2ac0*/  PRMT R0, RZ, 0x5410, R0 ;  /* 0x00005410ff007816 */ /* 0x004fc80000000000 */
[----:B------:R-:W-:-:S04]  /*2ad0*/  F2FP.PACK_AB R0, RZ, R0 ;  /* 0x00000000ff00723e */ /* 0x000fc800000000ff */
[----:B------:R-:W-:Y:S01]  /*2ae0*/  PRMT R23, R0, 0x7610, R23 ;  /* 0x0000761000177816 */ /* 0x000fe20000000017 */
[----:B------:R-:W-:Y:S05]  /*2af0*/  BRA `(.L_x_1450) ;  /* 0x0000076000007947 */ /* 0x000fea0003800000 */
.L_x_1457:
        /* <DEDUP_REMOVED lines=12> */
.L_x_1464:
        /* <DEDUP_REMOVED lines=21> */
.L_x_1468:
[----:B------:R-:W-:Y:S05]  /*2d10*/  BSYNC B1 ;  /* 0x0000000000017941 */ /* 0x000fea0003800000 */
.L_x_1467:
[----:B------:R-:W-:Y:S01]  /*2d20*/  LEA R3, R0, 0x3b800000, 0x17 ;  /* 0x3b80000000037811 */ /* 0x000fe200078eb8ff */
[----:B------:R-:W-:-:S05]  /*2d30*/  IMAD.SHL.U32 R0, R2, 0x100000, RZ ;  /* 0x0010000002007824 */ /* 0x000fca00078e00ff */
[----:B------:R-:W-:Y:S02]  /*2d40*/  LOP3.LUT R0, R3, R0, R4, 0xfe, !PT ;  /* 0x0000000003007212 */ /* 0x000fe400078efe04 */
.L_x_1466:
[----:B------:R-:W-:Y:S05]  /*2d50*/  BSYNC B0 ;  /* 0x0000000000007941 */ /* 0x000fea0003800000 */
.L_x_1465:
[----:B------:R-:W-:-:S04]  /*2d60*/  F2FP.PACK_AB R0, RZ, R0 ;  /* 0x00000000ff00723e */ /* 0x000fc800000000ff */
[----:B------:R-:W-:Y:S01]  /*2d70*/  PRMT R23, R0, 0x7610, R23 ;  /* 0x0000761000177816 */ /* 0x000fe20000000017 */
[----:B------:R-:W-:Y:S05]  /*2d80*/  BRA `(.L_x_1450) ;  /* 0x000004d000007947 */ /* 0x000fea0003800000 */
.L_x_1463:
        /* <DEDUP_REMOVED lines=21> */
.L_x_1472:
[----:B------:R-:W-:Y:S05]  /*2ee0*/  BSYNC B1 ;  /* 0x0000000000017941 */ /* 0x000fea0003800000 */
.L_x_1471:
[----:B------:R-:W-:Y:S01]  /*2ef0*/  LEA R3, R0, 0x37800000, 0x17 ;  /* 0x3780000000037811 */ /* 0x000fe200078eb8ff */
[----:B------:R-:W-:-:S05]  /*2f00*/  IMAD.SHL.U32 R0, R2, 0x200000, RZ ;  /* 0x0020000002007824 */ /* 0x000fca00078e00ff */
[----:B------:R-:W-:Y:S02]  /*2f10*/  LOP3.LUT R0, R3, R0, R4, 0xfe, !PT ;  /* 0x0000000003007212 */ /* 0x000fe400078efe04 */
.L_x_1470:
[----:B------:R-:W-:Y:S05]  /*2f20*/  BSYNC B0 ;  /* 0x0000000000007941 */ /* 0x000fea0003800000 */
.L_x_1469:
[----:B------:R-:W-:-:S04]  /*2f30*/  F2FP.PACK_AB R0, RZ, R0 ;  /* 0x00000000ff00723e */ /* 0x000fc800000000ff */
[----:B------:R-:W-:Y:S01]  /*2f40*/  PRMT R23, R0, 0x7610, R23 ;  /* 0x0000761000177816 */ /* 0x000fe20000000017 */
[----:B------:R-:W-:Y:S05]  /*2f50*/  BRA `(.L_x_1450) ;  /* 0x0000030000007947 */ /* 0x000fea0003800000 */
.L_x_1462:
        /* <DEDUP_REMOVED lines=14> */
.L_x_1476:
[----:B------:R-:W-:Y:S05]  /*3040*/  BSYNC B0 ;  /* 0x0000000000007941 */ /* 0x000fea0003800000 */
.L_x_1475:
[----:B------:R-:W-:-:S04]  /*3050*/  F2FP.PACK_AB R0, RZ, R0 ;  /* 0x00000000ff00723e */ /* 0x000fc800000000ff */
[----:B------:R-:W-:Y:S01]  /*3060*/  PRMT R23, R0, 0x7610, R23 ;  /* 0x0000761000177816 */ /* 0x000fe20000000017 */
[----:B------:R-:W-:Y:S05]  /*3070*/  BRA `(.L_x_1450) ;  /* 0x000001e000007947 */ /* 0x000fea0003800000 */
.L_x_1449:
        /* <DEDUP_REMOVED lines=21> */
.L_x_1474:
[----:B------:R-:W2:Y:S02]  /*31d0*/  LDG.E.64 R2, [R2.64] ;  /* 0x0000002402027981 */ /* 0x000ea4000c1e1b00 */
[----:B--2---:R-:W0:Y:S02]  /*31e0*/  I2F.U64 R0, R2 ;  /* 0x0000000200007312 */ /* 0x004e240000301000 */
[----:B0-----:R-:W-:-:S04]  /*31f0*/  F2FP.PACK_AB R0, RZ, R0 ;  /* 0x00000000ff00723e */ /* 0x001fc800000000ff */
[----:B------:R-:W-:Y:S01]  /*3200*/  PRMT R23, R0, 0x7610, R23 ;  /* 0x0000761000177816 */ /* 0x000fe20000000017 */
[----:B------:R-:W-:Y:S05]  /*3210*/  BRA `(.L_x_1450) ;  /* 0x0000004000007947 */ /* 0x000fea0003800000 */
.L_x_1473:
[----:B------:R-:W2:Y:S02]  /*3220*/  LDG.E R2, [R2.64] ;  /* 0x0000002402027981 */ /* 0x000ea4000c1e1900 */
[----:B--2---:R-:W0:Y:S02]  /*3230*/  I2F.U32 R0, R2 ;  /* 0x0000000200007306 */ /* 0x004e240000201000 */
[----:B0-----:R-:W-:-:S04]  /*3240*/  F2FP.PACK_AB R0, RZ, R0 ;  /* 0x00000000ff00723e */ /* 0x001fc800000000ff */
[----:B------:R-:W-:Y:S02]  /*3250*/  PRMT R23, R0, 0x7610, R23 ;  /* 0x0000761000177816 */ /* 0x000fe40000000017 */
.L_x_1450:
        /* <DEDUP_REMOVED lines=19> */
.L_x_1480:
[----:B------:R-:W2:Y:S02]  /*3390*/  LDG.E.U8 R2, [R2.64] ;  /* 0x0000002402027981 */ /* 0x000ea4000c1e1100 */
[----:B--2---:R-:W0:Y:S02]  /*33a0*/  I2F.U16 R0, R2 ;  /* 0x0000000200007306 */ /* 0x004e240000101000 */
[----:B0-----:R-:W-:-:S04]  /*33b0*/  F2FP.PACK_AB R0, RZ, R0 ;  /* 0x00000000ff00723e */ /* 0x001fc800000000ff */
[----:B------:R-:W-:Y:S01]  /*33c0*/  PRMT R26, R0, 0x7610, R26 ;  /* 0x00007610001a7816 */ /* 0x000fe2000000001a */
[----:B------:R-:W-:Y:S05]  /*33d0*/  BRA `(.L_x_1482) ;  /* 0x00000ed000007947 */ /* 0x000fea0003800000 */
.L_x_1479:
        /* <DEDUP_REMOVED lines=11> */
.L_x_1484:
[----:B------:R-:W2:Y:S02]  /*3490*/  LDG.E R2, [R2.64] ;  /* 0x0000002402027981 */ /* 0x000ea4000c1e1900 */
[----:B--2---:R-:W0:Y:S02]  /*34a0*/  I2F R0, R2 ;  /* 0x0000000200007306 */ /* 0x004e240000201400 */
[----:B0-----:R-:W-:-:S04]  /*34b0*/  F2FP.PACK_AB R0, RZ, R0 ;  /* 0x00000000ff00723e */ /* 0x001fc800000000ff */
[----:B------:R-:W-:Y:S01]  /*34c0*/  PRMT R26, R0, 0x7610, R26 ;  /* 0x00007610001a7816 */ /* 0x000fe2000000001a */
[----:B------:R-:W-:Y:S05]  /*34d0*/  BRA `(.L_x_1482) ;  /* 0x00000dd000007947 */ /* 0x000fea0003800000 */
.L_x_1483:
[----:B------:R-:W2:Y:S02]  /*34e0*/  LDG.E.U16 R2, [R2.64] ;  /* 0x0000002402027981 */ /* 0x000ea4000c1e1500 */
[----:B--2---:R-:W0:Y:S02]  /*34f0*/  I2F.S16 R0, R2 ;  /* 0x0000000200007306 */ /* 0x004e240000101400 */
[----:B0-----:R-:W-:-:S04]  /*3500*/  F2FP.PACK_AB R0, RZ, R0 ;  /* 0x00000000ff00723e */ /* 0x001fc800000000ff */
[----:B------:R-:W-:Y:S01]  /*3510*/  PRMT R26, R0, 0x7610, R26 ;  /* 0x00007610001a7816 */ /* 0x000fe2000000001a */
[----:B------:R-:W-:Y:S05]  /*3520*/  BRA `(.L_x_1482) ;  /* 0x00000d8000007947 */ /* 0x000fea0003800000 */
.L_x_1478:
        /* <DEDUP_REMOVED lines=9> */
.L_x_1486:
[----:B------:R0:W5:Y:S01]  /*35c0*/  LDG.E.U16 R26, [R2.64] ;  /* 0x00000024021a7981 */ /* 0x000162000c1e1500 */
[----:B------:R-:W-:Y:S05]  /*35d0*/  BRA `(.L_x_1482) ;  /* 0x00000cd000007947 */ /* 0x000fea0003800000 */
.L_x_1485:
        /* <DEDUP_REMOVED lines=9> */
.L_x_1488:
[----:B------:R0:W5:Y:S01]  /*3670*/  LDG.E.U16 R26, [R2.64] ;  /* 0x00000024021a7981 */ /* 0x000162000c1e1500 */
[----:B------:R-:W-:Y:S05]  /*3680*/  BRA `(.L_x_1482) ;  /* 0x00000c2000007947 */ /* 0x000fea0003800000 */
.L_x_1487:
[----:B------:R-:W2:Y:S02]  /*3690*/  LDG.E.64 R2, [R2.64] ;  /* 0x0000002402027981 */ /* 0x000ea4000c1e1b00 */
[----:B--2---:R-:W0:Y:S01]  /*36a0*/  F2F.F32.F64 R0, R2 ;  /* 0x0000000200007310 */ /* 0x004e220000301000 */
[----:B------:R-:W0:-:S14]  /*36b0*/  DSETP.GEU.AND P0, PT, |R2|, c[0x2][0x0], PT ;  /* 0x008000000200762a */ /* 0x000e1c0003f0e200 */
[----:B0-----:R-:W-:-:S05]  /*36c0*/  @!P0 FMUL R0, R0, 1.175494350822287508e-38 ;  /* 0x0080000000008820 */ /* 0x001fca0000400000 */
[----:B------:R-:W-:-:S04]  /*36d0*/  F2FP.PACK_AB R0, RZ, R0 ;  /* 0x00000000ff00723e */ /* 0x000fc800000000ff */
[----:B------:R-:W-:Y:S01]  /*36e0*/  PRMT R26, R0, 0x7610, R26 ;  /* 0x00007610001a7816 */ /* 0x000fe2000000001a */
[----:B------:R-:W-:Y:S05]  /*36f0*/  BRA `(.L_x_1482) ;  /* 0x00000bb000007947 */ /* 0x000fea0003800000 */
.L_x_1477:
        /* <DEDUP_REMOVED lines=14> */
.L_x_1491:
[----:B------:R-:W2:Y:S02]  /*37e0*/  LDG.E.64 R2, [R2.64] ;  /* 0x0000002402027981 */ /* 0x000ea4000c1e1b00 */
[----:B--2---:R-:W0:Y:S01]  /*37f0*/  F2F.F32.F64 R0, R2 ;  /* 0x0000000200007310 */ /* 0x004e220000301000 */
[----:B------:R-:W0:-:S14]  /*3800*/  DSETP.GEU.AND P0, PT, |R2|, c[0x2][0x0], PT ;  /* 0x008000000200762a */ /* 0x000e1c0003f0e200 */
[----:B0-----:R-:W-:-:S05]  /*3810*/  @!P0 FMUL R0, R0, 1.175494350822287508e-38 ;  /* 0x0080000000008820 */ /* 0x001fca0000400000 */
[----:B------:R-:W-:-:S04]  /*3820*/  F2FP.PACK_AB R0, RZ, R0 ;  /* 0x00000000ff00723e */ /* 0x000fc800000000ff */
[----:B------:R-:W-:Y:S01]  /*3830*/  PRMT R26, R0, 0x7610, R26 ;  /* 0x00007610001a7816 */ /* 0x000fe2000000001a */
[----:B------:R-:W-:Y:S05]  /*3840*/  BRA `(.L_x_1482) ;  /* 0x00000a6000007947 */ /* 0x000fea0003800000 */
.L_x_1490:
        /* <DEDUP_REMOVED lines=28> */
.L_x_1493:
        /* <DEDUP_REMOVED lines=15> */
.L_x_1492:
[----:B------:R-:W2:Y:S02]  /*3b00*/  LDG.E.U16 R0, [R2.64] ;  /* 0x0000002402007981 */ /* 0x000ea4000c1e1500 */
[----:B--2---:R-:W-:-:S04]  /*3b10*/  PRMT R0, RZ, 0x5410, R0 ;  /* 0x00005410ff007816 */ /* 0x004fc80000000000 */
[----:B------:R-:W-:-:S04]  /*3b20*/  F2FP.PACK_AB R0, RZ, R0 ;  /* 0x00000000ff00723e */ /* 0x000fc800000000ff */
[----:B------:R-:W-:Y:S01]  /*3b30*/  PRMT R26, R0, 0x7610, R26 ;  /* 0x00007610001a7816 */ /* 0x000fe2000000001a */
[----:B------:R-:W-:Y:S05]  /*3b40*/  BRA `(.L_x_1482) ;  /* 0x0000076000007947 */ /* 0x000fea0003800000 */
.L_x_1489:
        /* <DEDUP_REMOVED lines=12> */
.L_x_1496:
        /* <DEDUP_REMOVED lines=21> */
.L_x_1500:
[----:B------:R-:W-:Y:S05]  /*3d60*/  BSYNC B1 ;  /* 0x0000000000017941 */ /* 0x000fea0003800000 */
.L_x_1499:
[----:B------:R-:W-:Y:S01]  /*3d70*/  LEA R3, R0, 0x3b800000, 0x17 ;  /* 0x3b80000000037811 */ /* 0x000fe200078eb8ff */
[----:B------:R-:W-:-:S05]  /*3d80*/  IMAD.SHL.U32 R0, R2, 0x100000, RZ ;  /* 0x0010000002007824 */ /* 0x000fca00078e00ff */
[----:B------:R-:W-:Y:S02]  /*3d90*/  LOP3.LUT R0, R3, R0, R4, 0xfe, !PT ;  /* 0x0000000003007212 */ /* 0x000fe400078efe04 */
.L_x_1498:
[----:B------:R-:W-:Y:S05]  /*3da0*/  BSYNC B0 ;  /* 0x0000000000007941 */ /* 0x000fea0003800000 */
.L_x_1497:
[----:B------:R-:W-:-:S04]  /*3db0*/  F2FP.PACK_AB R0, RZ, R0 ;  /* 0x00000000ff00723e */ /* 0x000fc800000000ff */
[----:B------:R-:W-:Y:S01]  /*3dc0*/  PRMT R26, R0, 0x7610, R26 ;  /* 0x00007610001a7816 */ /* 0x000fe2000000001a */
[----:B------:R-:W-:Y:S05]  /*3dd0*/  BRA `(.L_x_1482) ;  /* 0x000004d000007947 */ /* 0x000fea0003800000 */
.L_x_1495:
        /* <DEDUP_REMOVED lines=21> */
.L_x_1504:
[----:B------:R-:W-:Y:S05]  /*3f30*/  BSYNC B1 ;  /* 0x0000000000017941 */ /* 0x000fea0003800000 */
.L_x_1503:
[----:B------:R-:W-:Y:S01]  /*3f40*/  LEA R3, R0, 0x37800000, 0x17 ;  /* 0x3780000000037811 */ /* 0x000fe200078eb8ff */
[----:B------:R-:W-:-:S05]  /*3f50*/  IMAD.SHL.U32 R0, R2, 0x200000, RZ ;  /* 0x0020000002007824 */ /* 0x000fca00078e00ff */
[----:B------:R-:W-:Y:S02]  /*3f60*/  LOP3.LUT R0, R3, R0, R4, 0xfe, !PT ;  /* 0x0000000003007212 */ /* 0x000fe400078efe04 */
.L_x_1502:
[----:B------:R-:W-:Y:S05]  /*3f70*/  BSYNC B0 ;  /* 0x0000000000007941 */ /* 0x000fea0003800000 */
.L_x_1501:
[----:B------:R-:W-:-:S04]  /*3f80*/  F2FP.PACK_AB R0, RZ, R0 ;  /* 0x00000000ff00723e */ /* 0x000fc800000000ff */
[----:B------:R-:W-:Y:S01]  /*3f90*/  PRMT R26, R0, 0x7610, R26 ;  /* 0x00007610001a7816 */ /* 0x000fe2000000001a */
[----:B------:R-:W-:Y:S05]  /*3fa0*/  BRA `(.L_x_1482) ;  /* 0x0000030000007947 */ /* 0x000fea0003800000 */
.L_x_1494:
        /* <DEDUP_REMOVED lines=14> */
.L_x_1508:
[----:B------:R-:W-:Y:S05]  /*4090*/  BSYNC B0 ;  /* 0x0000000000007941 */ /* 0x000fea0003800000 */
.L_x_1507:
[----:B------:R-:W-:-:S04]  /*40a0*/  F2FP.PACK_AB R0, RZ, R0 ;  /* 0x00000000ff00723e */ /* 0x000fc800000000ff */
[----:B------:R-:W-:Y:S01]  /*40b0*/  PRMT R26, R0, 0x7610, R26 ;  /* 0x00007610001a7816 */ /* 0x000fe2000000001a */
[----:B------:R-:W-:Y:S05]  /*40c0*/  BRA `(.L_x_1482) ;  /* 0x000001e000007947 */ /* 0x000fea0003800000 */
.L_x_1481:
        /* <DEDUP_REMOVED lines=21> */
.L_x_1506:
[----:B------:R-:W2:Y:S02]  /*4220*/  LDG.E.64 R2, [R2.64] ;  /* 0x0000002402027981 */ /* 0x000ea4000c1e1b00 */
[----:B--2---:R-:W0:Y:S02]  /*4230*/  I2F.U64 R0, R2 ;  /* 0x0000000200007312 */ /* 0x004e240000301000 */
[----:B0-----:R-:W-:-:S04]  /*4240*/  F2FP.PACK_AB R0, RZ, R0 ;  /* 0x00000000ff00723e */ /* 0x001fc800000000ff */
[----:B------:R-:W-:Y:S01]  /*4250*/  PRMT R26, R0, 0x7610, R26 ;  /* 0x00007610001a7816 */ /* 0x000fe2000000001a */
[----:B------:R-:W-:Y:S05]  /*4260*/  BRA `(.L_x_1482) ;  /* 0x0000004000007947 */ /* 0x000fea0003800000 */
.L_x_1505:
[----:B------:R-:W2:Y:S02]  /*4270*/  LDG.E R2, [R2.64] ;  /* 0x0000002402027981 */ /* 0x000ea4000c1e1900 */
[----:B--2---:R-:W0:Y:S02]  /*4280*/  I2F.U32 R0, R2 ;  /* 0x0000000200007306 */ /* 0x004e240000201000 */
[----:B0-----:R-:W-:-:S04]  /*4290*/  F2FP.PACK_AB R0, RZ, R0 ;  /* 0x00000000ff00723e */ /* 0x001fc800000000ff */
[----:B------:R-:W-:Y:S02]  /*42a0*/  PRMT R26, R0, 0x7610, R26 ;  /* 0x00007610001a7816 */ /* 0x000fe4000000001a */
.L_x_1482:
[----:B------:R-:W-:-:S05]  /*42b0*/  IADD3 R17, R17, 0x80, RZ ;  /* 0x0000008011117810 */ /* 0x000fca0007ffe0ff */
.L_x_1444:
[----:B------:R-:W-:Y:S05]  /*42c0*/  BSYNC B6 ;  /* 0x0000000000067941 */ /* 0x000fea0003800000 */
.L_x_1443:
        /* <DEDUP_REMOVED lines=26> */
.L_x_1514:
[----:B------:R-:W2:Y:S02]  /*4470*/  LDG.E.U8 R4, [R4.64] ;  /* 0x0000002404047981 */ /* 0x000ea4000c1e1100 */
[----:B--2---:R-:W0:Y:S02]  /*4480*/  I2F.U16 R0, R4 ;  /* 0x0000000400007306 */ /* 0x004e240000101000 */
[----:B0-----:R-:W-:-:S04]  /*4490*/  F2FP.PACK_AB R0, RZ, R0 ;  /* 0x00000000ff00723e */ /* 0x001fc800000000ff */
[----:B------:R-:W-:Y:S01]  /*44a0*/  PRMT R28, R0, 0x7610, R28 ;  /* 0x00007610001c7816 */ /* 0x000fe2000000001c */
[----:B------:R-:W-:Y:S05]  /*44b0*/  BRA `(.L_x_1516) ;  /* 0x00000ed000007947 */ /* 0x000fea0003800000 */
.L_x_1513:
        /* <DEDUP_REMOVED lines=11> */
.L_x_1518:
[----:B------:R-:W2:Y:S02]  /*4570*/  LDG.E R4, [R4.64] ;  /* 0x0000002404047981 */ /* 0x000ea4000c1e1900 */
[----:B--2---:R-:W0:Y:S02]  /*4580*/  I2F R0, R4 ;  /* 0x0000000400007306 */ /* 0x004e240000201400 */
[----:B0-----:R-:W-:-:S04]  /*4590*/  F2FP.PACK_AB R0, RZ, R0 ;  /* 0x00000000ff00723e */ /* 0x001fc800000000ff */
[----:B------:R-:W-:Y:S01]  /*45a0*/  PRMT R28, R0, 0x7610, R28 ;  /* 0x00007610001c7816 */ /* 0x000fe2000000001c */
[----:B------:R-:W-:Y:S05]  /*45b0*/  BRA `(.L_x_1516) ;  /* 0x00000dd000007947 */ /* 0x000fea0003800000 */
.L_x_1517:
[----:B------:R-:W2:Y:S02]  /*45c0*/  LDG.E.U16 R4, [R4.64] ;  /* 0x0000002404047981 */ /* 0x000ea4000c1e1500 */
[----:B--2---:R-:W0:Y:S02]  /*45d0*/  I2F.S16 R0, R4 ;  /* 0x0000000400007306 */ /* 0x004e240000101400 */
[----:B0-----:R-:W-:-:S04]  /*45e0*/  F2FP.PACK_AB R0, RZ, R0 ;  /* 0x00000000ff00723e */ /* 0x001fc800000000ff */
[----:B------:R-:W-:Y:S01]  /*45f0*/  PRMT R28, R0, 0x7610, R28 ;  /* 0x00007610001c7816 */ /* 0x000fe2000000001c */
[----:B------:R-:W-:Y:S05]  /*4600*/  BRA `(.L_x_1516) ;  /* 0x00000d8000007947 */ /* 0x000fea0003800000 */
.L_x_1512:
        /* <DEDUP_REMOVED lines=9> */
.L_x_1520:
[----:B------:R0:W5:Y:S01]  /*46a0*/  LDG.E.U16 R28, [R4.64] ;  /* 0x00000024041c7981 */ /* 0x000162000c1e1500 */
[----:B------:R-:W-:Y:S05]  /*46b0*/  BRA `(.L_x_1516) ;  /* 0x00000cd000007947 */ /* 0x000fea0003800000 */
.L_x_1519:
        /* <DEDUP_REMOVED lines=9> */
.L_x_1522:
[----:B------:R0:W5:Y:S01]  /*4750*/  LDG.E.U16 R28, [R4.64] ;  /* 0x00000024041c7981 */ /* 0x000162000c1e1500 */
[----:B------:R-:W-:Y:S05]  /*4760*/  BRA `(.L_x_1516) ;  /* 0x00000c2000007947 */ /* 0x000fea0003800000 */
.L_x_1521:
[----:B------:R-:W2:Y:S02]  /*4770*/  LDG.E.64 R4, [R4.64] ;  /* 0x0000002404047981 */ /* 0x000ea4000c1e1b00 */
[----:B--2---:R-:W0:Y:S01]  /*4780*/  F2F.F32.F64 R0, R4 ;  /* 0x0000000400007310 */ /* 0x004e220000301000 */
[----:B------:R-:W0:-:S14]  /*4790*/  DSETP.GEU.AND P0, PT, |R4|, c[0x2][0x0], PT ;  /* 0x008000000400762a */ /* 0x000e1c0003f0e200 */
[----:B0-----:R-:W-:-:S05]  /*47a0*/  @!P0 FMUL R0, R0, 1.175494350822287508e-38 ;  /* 0x0080000000008820 */ /* 0x001fca0000400000 */
[----:B------:R-:W-:-:S04]  /*47b0*/  F2FP.PACK_AB R0, RZ, R0 ;  /* 0x00000000ff00723e */ /* 0x000fc800000000ff */
[----:B------:R-:W-:Y:S01]  /*47c0*/  PRMT R28, R0, 0x7610, R28 ;  /* 0x00007610001c7816 */ /* 0x000fe2000000001c */
[----:B------:R-:W-:Y:S05]  /*47d0*/  BRA `(.L_x_1516) ;  /* 0x00000bb000007947 */ /* 0x000fea0003800000 */
.L_x_1511:
        /* <DEDUP_REMOVED lines=14> */
.L_x_1525:
[----:B------:R-:W2:Y:S02]  /*48c0*/  LDG.E.64 R4, [R4.64] ;  /* 0x0000002404047981 */ /* 0x000ea4000c1e1b00 */
[----:B--2---:R-:W0:Y:S01]  /*48d0*/  F2F.F32.F64 R0, R4 ;  /* 0x0000000400007310 */ /* 0x004e220000301000 */
[----:B------:R-:W0:-:S14]  /*48e0*/  DSETP.GEU.AND P0, PT, |R4|, c[0x2][0x0], PT ;  /* 0x008000000400762a */ /* 0x000e1c0003f0e200 */
[----:B0-----:R-:W-:-:S05]  /*48f0*/  @!P0 FMUL R0, R0, 1.175494350822287508e-38 ;  /* 0x0080000000008820 */ /* 0x001fca0000400000 */
[----:B------:R-:W-:-:S04]  /*4900*/  F2FP.PACK_AB R0, RZ, R0 ;  /* 0x00000000ff00723e */ /* 0x000fc800000000ff */
[----:B------:R-:W-:Y:S01]  /*4910*/  PRMT R28, R0, 0x7610, R28 ;  /* 0x00007610001c7816 */ /* 0x000fe2000000001c */
[----:B------:R-:W-:Y:S05]  /*4920*/  BRA `(.L_x_1516) ;  /* 0x00000a6000007947 */ /* 0x000fea0003800000 */
.L_x_1524:
        /* <DEDUP_REMOVED lines=28> */
.L_x_1527:
        /* <DEDUP_REMOVED lines=12> */
[----:B------:R-:W-:-:S04]  /*4bb0*/  F2FP.PACK_AB R0, RZ, R0 ;  /* 0x00000000ff00723e */ /* 0x000fc800000000ff */
[----:B------:R-:W-:Y:S01]  /*4bc0*/  PRMT R28, R0, 0x7610, R28 ;  /* 0x00007610001c7816 */ /* 0x000fe2000000001c */
[----:B------:R-:W-:Y:S05]  /*4bd0*/  BRA `(.L_x_1516) ;  /* 0x000007b000007947 */ /* 0x000fea0003800000 */
.L_x_1526:
[----:B------:R-:W2:Y:S02]  /*4be0*/  LDG.E.U16 R0, [R4.64] ;  /* 0x0000002404007981 */ /* 0x000ea4000c1e1500 */
[----:B--2---:R-:W-:-:S04]  /*4bf0*/  PRMT R0, RZ, 0x5410, R0 ;  /* 0x00005410ff007816 */ /* 0x004fc80000000000 */
[----:B------:R-:W-:-:S04]  /*4c00*/  F2FP.PACK_AB R0, RZ, R0 ;  /* 0x00000000ff00723e */ /* 0x000fc800000000ff */
[----:B------:R-:W-:Y:S01]  /*4c10*/  PRMT R28, R0, 0x7610, R28 ;  /* 0x00007610001c7816 */ /* 0x000fe2000000001c */
[----:B------:R-:W-:Y:S05]  /*4c20*/  BRA `(.L_x_1516) ;  /* 0x0000076000007947 */ /* 0x000fea0003800000 */
.L_x_1523:
        /* <DEDUP_REMOVED lines=12> */
.L_x_1530:
        /* <DEDUP_REMOVED lines=21> */
.L_x_1534:
[----:B------:R-:W-:Y:S05]  /*4e40*/  BSYNC B1 ;  /* 0x0000000000017941 */ /* 0x000fea0003800000 */
.L_x_1533:
[----:B------:R-:W-:Y:S01]  /*4e50*/  LEA R5, R0, 0x3b800000, 0x17 ;  /* 0x3b80000000057811 */ /* 0x000fe200078eb8ff */
[----:B------:R-:W-:-:S05]  /*4e60*/  IMAD.SHL.U32 R0, R3, 0x100000, RZ ;  /* 0x0010000003007824 */ /* 0x000fca00078e00ff */
[----:B------:R-:W-:Y:S02]  /*4e70*/  LOP3.LUT R0, R5, R0, R6, 0xfe, !PT ;  /* 0x0000000005007212 */ /* 0x000fe400078efe06 */
.L_x_1532:
[----:B------:R-:W-:Y:S05]  /*4e80*/  BSYNC B0 ;  /* 0x0000000000007941 */ /* 0x000fea0003800000 */
.L_x_1531:
[----:B------:R-:W-:-:S04]  /*4e90*/  F2FP.PACK_AB R0, RZ, R0 ;  /* 0x00000000ff00723e */ /* 0x000fc800000000ff */
[----:B------:R-:W-:Y:S01]  /*4ea0*/  PRMT R28, R0, 0x7610, R28 ;  /* 0x00007610001c7816 */ /* 0x000fe2000000001c */
[----:B------:R-:W-:Y:S05]  /*4eb0*/  BRA `(.L_x_1516) ;  /* 0x000004d000007947 */ /* 0x000fea0003800000 */
.L_x_1529:
        /* <DEDUP_REMOVED lines=21> */
.L_x_1538:
[----:B------:R-:W-:Y:S05]  /*5010*/  BSYNC B1 ;  /* 0x0000000000017941 */ /* 0x000fea0003800000 */
.L_x_1537:
[----:B------:R-:W-:Y:S01]  /*5020*/  LEA R5, R0, 0x37800000, 0x17 ;  /* 0x3780000000057811 */ /* 0x000fe200078eb8ff */
[----:B------:R-:W-:-:S05]  /*5030*/  IMAD.SHL.U32 R0, R3, 0x200000, RZ ;  /* 0x0020000003007824 */ /* 0x000fca00078e00ff */
[----:B------:R-:W-:Y:S02]  /*5040*/  LOP3.LUT R0, R5, R0, R6, 0xfe, !PT ;  /* 0x0000000005007212 */ /* 0x000fe400078efe06 */
.L_x_1536:
[----:B------:R-:W-:Y:S05]  /*5050*/  BSYNC B0 ;  /* 0x0000000000007941 */ /* 0x000fea0003800000 */
.L_x_1535:
[----:B------:R-:W-:-:S04]  /*5060*/  F2FP.PACK_AB R0, RZ, R0 ;  /* 0x00000000ff00723e */ /* 0x000fc800000000ff */
[----:B------:R-:W-:Y:S01]  /*5070*/  PRMT R28, R0, 0x7610, R28 ;  /* 0x00007610001c7816 */ /* 0x000fe2000000001c */
[----:B------:R-:W-:Y:S05]  /*5080*/  BRA `(.L_x_1516) ;  /* 0x0000030000007947 */ /* 0x000fea0003800000 */
.L_x_1528:
        /* <DEDUP_REMOVED lines=14> */
.L_x_1542:
[----:B------:R-:W-:Y:S05]  /*5170*/  BSYNC B0 ;  /* 0x0000000000007941 */ /* 0x000fea0003800000 */
.L_x_1541:
[----:B------:R-:W-:-:S04]  /*5180*/  F2FP.PACK_AB R0, RZ, R0 ;  /* 0x00000000ff00723e */ /* 0x000fc800000000ff */
[----:B------:R-:W-:Y:S01]  /*5190*/  PRMT R28, R0, 0x7610, R28 ;  /* 0x00007610001c7816 */ /* 0x000fe2000000001c */
[----:B------:R-:W-:Y:S05]  /*51a0*/  BRA `(.L_x_1516) ;  /* 0x000001e000007947 */ /* 0x000fea0003800000 */
.L_x_1515:
        /* <DEDUP_REMOVED lines=21> */
.L_x_1540:
[----:B------:R-:W2:Y:S02]  /*5300*/  LDG.E.64 R4, [R4.64] ;  /* 0x0000002404047981 */ /* 0x000ea4000c1e1b00 */
[----:B--2---:R-:W0:Y:S02]  /*5310*/  I2F.U64 R0, R4 ;  /* 0x0000000400007312 */ /* 0x004e240000301000 */
[----:B0-----:R-:W-:-:S04]  /*5320*/  F2FP.PACK_AB R0, RZ, R0 ;  /* 0x00000000ff00723e */ /* 0x001fc800000000ff */
[----:B------:R-:W-:Y:S01]  /*5330*/  PRMT R28, R0, 0x7610, R28 ;  /* 0x00007610001c7816 */ /* 0x000fe2000000001c */
[----:B------:R-:W-:Y:S05]  /*5340*/  BRA `(.L_x_1516) ;  /* 0x0000004000007947 */ /* 0x000fea0003800000 */
.L_x_1539:
[----:B------:R-:W2:Y:S02]  /*5350*/  LDG.E R4, [R4.64] ;  /* 0x0000002404047981 */ /* 0x000ea4000c1e1900 */
[----:B--2---:R-:W0:Y:S02]  /*5360*/  I2F.U32 R0, R4 ;  /* 0x0000000400007306 */ /* 0x004e240000201000 */
[----:B0-----:R-:W-:-:S04]  /*5370*/  F2FP.PACK_AB R0, RZ, R0 ;  /* 0x00000000ff00723e */ /* 0x001fc800000000ff */
[----:B------:R-:W-:Y:S02]  /*5380*/  PRMT R28, R0, 0x7610, R28 ;  /* 0x00007610001c7816 */ /* 0x000fe4000000001c */
.L_x_1516:
        /* <DEDUP_REMOVED lines=19> */
.L_x_1546:
[----:B------:R-:W2:Y:S02]  /*54c0*/  LDG.E.U8 R4, [R4.64] ;  /* 0x0000002404047981 */ /* 0x000ea4000c1e1100 */
[----:B--2---:R-:W0:Y:S02]  /*54d0*/  I2F.U16 R0, R4 ;  /* 0x0000000400007306 */ /* 0x004e240000101000 */
[----:B0-----:R-:W-:-:S04]  /*54e0*/  F2FP.PACK_AB R0, RZ, R0 ;  /* 0x00000000ff00723e */ /* 0x001fc800000000ff */
[----:B------:R-:W-:Y:S01]  /*54f0*/  PRMT R2, R0, 0x7610, R2 ;  /* 0x0000761000027816 */ /* 0x000fe20000000002 */
[----:B------:R-:W-:Y:S05]  /*5500*/  BRA `(.L_x_1548) ;  /* 0x00000ec000007947 */ /* 0x000fea0003800000 */
.L_x_1545:
        /* <DEDUP_REMOVED lines=11> */
.L_x_1550:
[----:B------:R-:W2:Y:S02]  /*55c0*/  LDG.E R4, [R4.64] ;  /* 0x0000002404047981 */ /* 0x000ea4000c1e1900 */
[----:B--2---:R-:W0:Y:S02]  /*55d0*/  I2F R0, R4 ;  /* 0x0000000400007306 */ /* 0x004e240000201400 */
[----:B0-----:R-:W-:-:S04]  /*55e0*/  F2FP.PACK_AB R0, RZ, R0 ;  /* 0x00000000ff00723e */ /* 0x001fc800000000ff */
[----:B------:R-:W-:Y:S01]  /*55f0*/  PRMT R2, R0, 0x7610, R2 ;  /* 0x0000761000027816 */ /* 0x000fe20000000002 */
[----:B------:R-:W-:Y:S05]  /*5600*/  BRA `(.L_x_1548) ;  /* 0x00000dc000007947 */ /* 0x000fea0003800000 */
.L_x_1549:
[----:B------:R-:W2:Y:S02]  /*5610*/  LDG.E.U16 R4, [R4.64] ;  /* 0x0000002404047981 */ /* 0x000ea4000c1e1500 */
[----:B--2---:R-:W0:Y:S02]  /*5620*/  I2F.S16 R0, R4 ;  /* 0x0000000400007306 */ /* 0x004e240000101400 */
[----:B0-----:R-:W-:-:S04]  /*5630*/  F2FP.PACK_AB R0, RZ, R0 ;  /* 0x00000000ff00723e */ /* 0x001fc800000000ff */
[----:B------:R-:W-:Y:S01]  /*5640*/  PRMT R2, R0, 0x7610, R2 ;  /* 0x0000761000027816 */ /* 0x000fe20000000002 */
[----:B------:R-:W-:Y:S05]  /*5650*/  BRA `(.L_x_1548) ;  /* 0x00000d7000007947 */ /* 0x000fea0003800000 */
.L_x_1544:
        /* <DEDUP_REMOVED lines=9> */
.L_x_1552:
[----:B------:R0:W5:Y:S01]  /*56f0*/  LDG.E.U16 R2, [R4.64] ;  /* 0x0000002404027981 */ /* 0x000162000c1e1500 */
[----:B------:R-:W-:Y:S05]  /*5700*/  BRA `(.L_x_1548) ;  /* 0x00000cc000007947 */ /* 0x000fea0003800000 */
.L_x_1551:
        /* <DEDUP_REMOVED lines=9> */
.L_x_1554:
[----:B------:R0:W5:Y:S01]  /*57a0*/  LDG.E.U16 R2, [R4.64] ;  /* 0x0000002404027981 */ /* 0x000162000c1e1500 */
[----:B------:R-:W-:Y:S05]  /*57b0*/  BRA `(.L_x_1548) ;  /* 0x00000c1000007947 */ /* 0x000fea0003800000 */
.L_x_1553:
[----:B------:R-:W2:Y:S02]  /*57c0*/  LDG.E.64 R4, [R4.64] ;  /* 0x0000002404047981 */ /* 0x000ea4000c1e1b00 */
[----:B--2---:R-:W0:Y:S01]  /*57d0*/  F2F.F32.F64 R0, R4 ;  /* 0x0000000400007310 */ /* 0x004e220000301000 */
[----:B------:R-:W0:-:S14]  /*57e0*/  DSETP.GEU.AND P0, PT, |R4|, c[0x2][0x0], PT ;  /* 0x008000000400762a */ /* 0x000e1c0003f0e200 */
[----:B0-----:R-:W-:-:S05]  /*57f0*/  @!P0 FMUL R0, R0, 1.175494350822287508e-38 ;  /* 0x0080000000008820 */ /* 0x001fca0000400000 */
[----:B------:R-:W-:-:S04]  /*5800*/  F2FP.PACK_AB R0, RZ, R0 ;  /* 0x00000000ff00723e */ /* 0x000fc800000000ff */
[----:B------:R-:W-:Y:S01]  /*5810*/  PRMT R2, R0, 0x7610, R2 ;  /* 0x0000761000027816 */ /* 0x000fe20000000002 */
[----:B------:R-:W-:Y:S05]  /*5820*/  BRA `(.L_x_1548) ;  /* 0x00000ba000007947 */ /* 0x000fea0003800000 */
.L_x_1543:
        /* <DEDUP_REMOVED lines=14> */
.L_x_1557:
[----:B------:R-:W2:Y:S02]  /*5910*/  LDG.E.64 R4, [R4.64] ;  /* 0x0000002404047981 */ /* 0x000ea4000c1e1b00 */
[----:B--2---:R-:W0:Y:S01]  /*5920*/  F2F.F32.F64 R0, R4 ;  /* 0x0000000400007310 */ /* 0x004e220000301000 */
[----:B------:R-:W0:-:S14]  /*5930*/  DSETP.GEU.AND P0, PT, |R4|, c[0x2][0x0], PT ;  /* 0x008000000400762a */ /* 0x000e1c0003f0e200 */
[----:B0-----:R-:W-:-:S05]  /*5940*/  @!P0 FMUL R0, R0, 1.175494350822287508e-38 ;  /* 0x0080000000008820 */ /* 0x001fca0000400000 */
[----:B------:R-:W-:-:S04]  /*5950*/  F2FP.PACK_AB R0, RZ, R0 ;  /* 0x00000000ff00723e */ /* 0x000fc800000000ff */
[----:B------:R-:W-:Y:S01]  /*5960*/  PRMT R2, R0, 0x7610, R2 ;  /* 0x0000761000027816 */ /* 0x000fe20000000002 */
[----:B------:R-:W-:Y:S05]  /*5970*/  BRA `(.L_x_1548) ;  /* 0x00000a5000007947 */ /* 0x000fea0003800000 */
.L_x_1556:
        /* <DEDUP_REMOVED lines=25> */
[----:B------:R-:W-:-:S04]  /*5b10*/  F2FP.PACK_AB R3, RZ, R3 ;  /* 0x00000003ff03723e */ /* 0x000fc800000000ff */
[----:B------:R-:W-:Y:S01]  /*5b20*/  PRMT R2, R3, 0x7610, R2 ;  /* 0x0000761003027816 */ /* 0x000fe20000000002 */
[----:B------:R-:W-:Y:S05]  /*5b30*/  BRA `(.L_x_1548) ;  /* 0x0000089000007947 */ /* 0x000fea0003800000 */
.L_x_1559:
        /* <DEDUP_REMOVED lines=12> */
[----:B------:R-:W-:Y:S01]  /*5c00*/  F2FP.PACK_AB R2, RZ, R2 ;  /* 0x00000002ff02723e */ /* 0x000fe200000000ff */
[----:B------:R-:W-:Y:S05]  /*5c10*/  BRA `(.L_x_1548) ;  /* 0x000007b000007947 */ /* 0x000fea0003800000 */
.L_x_1558:
[----:B------:R-:W2:Y:S02]  /*5c20*/  LDG.E.U16 R0, [R4.64] ;  /* 0x0000002404007981 */ /* 0x000ea4000c1e1500 */
[----:B--2---:R-:W-:-:S04]  /*5c30*/  PRMT R0, RZ, 0x5410, R0 ;  /* 0x00005410ff007816 */ /* 0x004fc80000000000 */
[----:B------:R-:W-:-:S04]  /*5c40*/  F2FP.PACK_AB R0, RZ, R0 ;  /* 0x00000000ff00723e */ /* 0x000fc800000000ff */
[----:B------:R-:W-:Y:S01]  /*5c50*/  PRMT R2, R0, 0x7610, R2 ;  /* 0x0000761000027816 */ /* 0x000fe20000000002 */
[----:B------:R-:W-:Y:S05]  /*5c60*/  BRA `(.L_x_1548) ;  /* 0x0000076000007947 */ /* 0x000fea0003800000 */
.L_x_1555:
        /* <DEDUP_REMOVED lines=12> */
.L_x_1562:
        /* <DEDUP_REMOVED lines=21> */
.L_x_1566:
[----:B------:R-:W-:Y:S05]  /*5e80*/  BSYNC B1 ;  /* 0x0000000000017941 */ /* 0x000fea0003800000 */
.L_x_1565:
[----:B------:R-:W-:Y:S01]  /*5e90*/  LEA R3, R0, 0x3b800000, 0x17 ;  /* 0x3b80000000037811 */ /* 0x000fe200078eb8ff */
[----:B------:R-:W-:-:S05]  /*5ea0*/  IMAD.SHL.U32 R0, R2, 0x100000, RZ ;  /* 0x0010000002007824 */ /* 0x000fca00078e00ff */
[----:B------:R-:W-:Y:S02]  /*5eb0*/  LOP3.LUT R0, R3, R0, R4, 0xfe, !PT ;  /* 0x0000000003007212 */ /* 0x000fe400078efe04 */
.L_x_1564:
[----:B------:R-:W-:Y:S05]  /*5ec0*/  BSYNC B0 ;  /* 0x0000000000007941 */ /* 0x000fea0003800000 */
.L_x_1563:
[----:B------:R-:W-:-:S04]  /*5ed0*/  F2FP.PACK_AB R0, RZ, R0 ;  /* 0x00000000ff00723e */ /* 0x000fc800000000ff */
[----:B------:R-:W-:Y:S01]  /*5ee0*/  PRMT R2, R0, 0x7610, R2 ;  /* 0x0000761000027816 */ /* 0x000fe20000000002 */
[----:B------:R-:W-:Y:S05]  /*5ef0*/  BRA `(.L_x_1548) ;  /* 0x000004d000007947 */ /* 0x000fea0003800000 */
.L_x_1561:
        /* <DEDUP_REMOVED lines=21> */
.L_x_1570:
[----:B------:R-:W-:Y:S05]  /*6050*/  BSYNC B1 ;  /* 0x0000000000017941 */ /* 0x000fea0003800000 */
.L_x_1569:
[----:B------:R-:W-:Y:S01]  /*6060*/  LEA R3, R0, 0x37800000, 0x17 ;  /* 0x3780000000037811 */ /* 0x000fe200078eb8ff */
[----:B------:R-:W-:-:S05]  /*6070*/  IMAD.SHL.U32 R0, R2, 0x200000, RZ ;  /* 0x0020000002007824 */ /* 0x000fca00078e00ff */
[----:B------:R-:W-:Y:S02]  /*6080*/  LOP3.LUT R0, R3, R0, R4, 0xfe, !PT ;  /* 0x0000000003007212 */ /* 0x000fe400078efe04 */
.L_x_1568:
[----:B------:R-:W-:Y:S05]  /*6090*/  BSYNC B0 ;  /* 0x0000000000007941 */ /* 0x000fea0003800000 */
.L_x_1567:
[----:B------:R-:W-:-:S04]  /*60a0*/  F2FP.PACK_AB R0, RZ, R0 ;  /* 0x00000000ff00723e */ /* 0x000fc800000000ff */
[----:B------:R-:W-:Y:S01]  /*60b0*/  PRMT R2, R0, 0x7610, R2 ;  /* 0x0000761000027816 */ /* 0x000fe20000000002 */
[----:B------:R-:W-:Y:S05]  /*60c0*/  BRA `(.L_x_1548) ;  /* 0x0000030000007947 */ /* 0x000fea0003800000 */
.L_x_1560:
        /* <DEDUP_REMOVED lines=14> */
.L_x_1574:
[----:B------:R-:W-:Y:S05]  /*61b0*/  BSYNC B0 ;  /* 0x0000000000007941 */ /* 0x000fea0003800000 */
.L_x_1573:
[----:B------:R-:W-:-:S04]  /*61c0*/  F2FP.PACK_AB R0, RZ, R0 ;  /* 0x00000000ff00723e */ /* 0x000fc800000000ff */
[----:B------:R-:W-:Y:S01]  /*61d0*/  PRMT R2, R0, 0x7610, R2 ;  /* 0x0000761000027816 */ /* 0x000fe20000000002 */
[----:B------:R-:W-:Y:S05]  /*61e0*/  BRA `(.L_x_1548) ;  /* 0x000001e000007947 */ /* 0x000fea0003800000 */
.L_x_1547:
        /* <DEDUP_REMOVED lines=21> */
.L_x_1572:
[----:B------:R-:W2:Y:S02]  /*6340*/  LDG.E.64 R4, [R4.64] ;  /* 0x0000002404047981 */ /* 0x000ea4000c1e1b00 */
[----:B--2---:R-:W0:Y:S02]  /*6350*/  I2F.U64 R0, R4 ;  /* 0x0000000400007312 */ /* 0x004e240000301000 */
[----:B0-----:R-:W-:-:S04]  /*6360*/  F2FP.PACK_AB R0, RZ, R0 ;  /* 0x00000000ff00723e */ /* 0x001fc800000000ff */
[----:B------:R-:W-:Y:S01]  /*6370*/  PRMT R2, R0, 0x7610, R2 ;  /* 0x0000761000027816 */ /* 0x000fe20000000002 */
[----:B------:R-:W-:Y:S05]  /*6380*/  BRA `(.L_x_1548) ;  /* 0x0000004000007947 */ /* 0x000fea0003800000 */
.L_x_1571:
[----:B------:R-:W2:Y:S02]  /*6390*/  LDG.E R4, [R4.64] ;  /* 0x0000002404047981 */ /* 0x000ea4000c1e1900 */
[----:B--2---:R-:W0:Y:S02]  /*63a0*/  I2F.U32 R0, R4 ;  /* 0x0000000400007306 */ /* 0x004e240000201000 */
[----:B0-----:R-:W-:-:S04]  /*63b0*/  F2FP.PACK_AB R0, RZ, R0 ;  /* 0x00000000ff00723e */ /* 0x001fc800000000ff */
[----:B------:R-:W-:Y:S02]  /*63c0*/  PRMT R2, R0, 0x7610, R2 ;  /* 0x0000761000027816 */ /* 0x000fe40000000002 */
.L_x_1548:
[----:B------:R-:W-:-:S05]  /*63d0*/  IADD3 R17, R17, 0x80, RZ ;  /* 0x0000008011117810 */ /* 0x000fca0007ffe0ff */
.L_x_1510:
[----:B------:R-:W-:Y:S05]  /*63e0*/  BSYNC B6 ;  /* 0x0000000000067941 */ /* 0x000fea0003800000 */
.L_x_1509:
        /* <DEDUP_REMOVED lines=24> */
.L_x_1580:
[----:B------:R-:W2:Y:S02]  /*6570*/  LDG.E.U8 R4, [R4.64] ;  /* 0x0000002404047981 */ /* 0x000ea4000c1e1100 */
[----:B--2---:R-:W0:Y:S02]  /*6580*/  I2F.U16 R0, R4 ;  /* 0x0000000400007306 */ /* 0x004e240000101000 */
[----:B0-----:R-:W-:-:S04]  /*6590*/  F2FP.PACK_AB R0, RZ, R0 ;  /* 0x00000000ff00723e */ /* 0x001fc800000000ff */
[----:B------:R-:W-:Y:S01]  /*65a0*/  PRMT R27, R0, 0x7610, R27 ;  /* 0x00007610001b7816 */ /* 0x000fe2000000001b */
[----:B------:R-:W-:Y:S05]  /*65b0*/  BRA `(.L_x_1582) ;  /* 0x00000ed000007947 */ /* 0x000fea0003800000 */
.L_x_1579:
        /* <DEDUP_REMOVED lines=11> */
.L_x_1584:
[----:B------:R-:W2:Y:S02]  /*6670*/  LDG.E R4, [R4.64] ;  /* 0x0000002404047981 */ /* 0x000ea4000c1e1900 */
[----:B--2---:R-:W0:Y:S02]  /*6680*/  I2F R0, R4 ;  /* 0x0000000400007306 */ /* 0x004e240000201400 */
[----:B0-----:R-:W-:-:S04]  /*6690*/  F2FP.PACK_AB R0, RZ, R0 ;  /* 0x00000000ff00723e */ /* 0x001fc800000000ff */
[----:B------:R-:W-:Y:S01]  /*66a0*/  PRMT R27, R0, 0x7610, R27 ;  /* 0x00007610001b7816 */ /* 0x000fe2000000001b */
[----:B------:R-:W-:Y:S05]  /*66b0*/  BRA `(.L_x_1582) ;  /* 0x00000dd000007947 */ /* 0x000fea0003800000 */
.L_x_1583:
[----:B------:R-:W2:Y:S02]  /*66c0*/  LDG.E.U16 R4, [R4.64] ;  /* 0x0000002404047981 */ /* 0x000ea4000c1e1500 */
[----:B--2---:R-:W0:Y:S02]  /*66d0*/  I2F.S16 R0, R4 ;  /* 0x0000000400007306 */ /* 0x004e240000101400 */
[----:B0-----:R-:W-:-:S04]  /*66e0*/  F2FP.PACK_AB R0, RZ, R0 ;  /* 0x00000000ff00723e */ /* 0x001fc800000000ff */
[----:B------:R-:W-:Y:S01]  /*66f0*/  PRMT R27, R0, 0x7610, R27 ;  /* 0x00007610001b7816 */ /* 0x000fe2000000001b */
[----:B------:R-:W-:Y:S05]  /*6700*/  BRA `(.L_x_1582) ;  /* 0x00000d8000007947 */ /* 0x000fea0003800000 */
.L_x_1578:
        /* <DEDUP_REMOVED lines=9> */
.L_x_1586:
[----:B------:R0:W5:Y:S01]  /*67a0*/  LDG.E.U16 R27, [R4.64] ;  /* 0x00000024041b7981 */ /* 0x000162000c1e1500 */
[----:B------:R-:W-:Y:S05]  /*67b0*/  BRA `(.L_x_1582) ;  /* 0x00000cd000007947 */ /* 0x000fea0003800000 */
.L_x_1585:
        /* <DEDUP_REMOVED lines=9> */
.L_x_1588:
[----:B------:R0:W5:Y:S01]  /*6850*/  LDG.E.U16 R27, [R4.64] ;  /* 0x00000024041b7981 */ /* 0x000162000c1e1500 */
[----:B------:R-:W-:Y:S05]  /*6860*/  BRA `(.L_x_1582) ;  /* 0x00000c2000007947 */ /* 0x000fea0003800000 */
.L_x_1587:
[----:B------:R-:W2:Y:S02]  /*6870*/  LDG.E.64 R4, [R4.64] ;  /* 0x0000002404047981 */ /* 0x000ea4000c1e1b00 */
[----:B--2---:R-:W0:Y:S01]  /*6880*/  F2F.F32.F64 R0, R4 ;  /* 0x0000000400007310 */ /* 0x004e220000301000 */
[----:B------:R-:W0:-:S14]  /*6890*/  DSETP.GEU.AND P0, PT, |R4|, c[0x2][0x0], PT ;  /* 0x008000000400762a */ /* 0x000e1c0003f0e200 */
[----:B0-----:R-:W-:-:S05]  /*68a0*/  @!P0 FMUL R0, R0, 1.175494350822287508e-38 ;  /* 0x0080000000008820 */ /* 0x001fca0000400000 */
[----:B------:R-:W-:-:S04]  /*68b0*/  F2FP.PACK_AB R0, RZ, R0 ;  /* 0x00000000ff00723e */ /* 0x000fc800000000ff */
[----:B------:R-:W-:Y:S01]  /*68c0*/  PRMT R27, R0, 0x7610, R27 ;  /* 0x00007610001b7816 */ /* 0x000fe2000000001b */
[----:B------:R-:W-:Y:S05]  /*68d0*/  BRA `(.L_x_1582) ;  /* 0x00000bb000007947 */ /* 0x000fea0003800000 */
.L_x_1577:
        /* <DEDUP_REMOVED lines=14> */
.L_x_1591:
[----:B------:R-:W2:Y:S02]  /*69c0*/  LDG.E.64 R4, [R4.64] ;  /* 0x0000002404047981 */ /* 0x000ea4000c1e1b00 */
[----:B--2---:R-:W0:Y:S01]  /*69d0*/  F2F.F32.F64 R0, R4 ;  /* 0x0000000400007310 */ /* 0x004e220000301000 */
[----:B------:R-:W0:-:S14]  /*69e0*/  DSETP.GEU.AND P0, PT, |R4|, c[0x2][0x0], PT ;  /* 0x008000000400762a */ /* 0x000e1c0003f0e200 */
[----:B0-----:R-:W-:-:S05]  /*69f0*/  @!P0 FMUL R0, R0, 1.175494350822287508e-38 ;  /* 0x0080000000008820 */ /* 0x001fca0000400000 */
[----:B------:R-:W-:-:S04]  /*6a00*/  F2FP.PACK_AB R0, RZ, R0 ;  /* 0x00000000ff00723e */ /* 0x000fc800000000ff */
[----:B------:R-:W-:Y:S01]  /*6a10*/  PRMT R27, R0, 0x7610, R27 ;  /* 0x00007610001b7816 */ /* 0x000fe2000000001b */
[----:B------:R-:W-:Y:S05]  /*6a20*/  BRA `(.L_x_1582) ;  /* 0x00000a6000007947 */ /* 0x000fea0003800000 */
.L_x_1590:
        /* <DEDUP_REMOVED lines=28> */
.L_x_1593:
        /* <DEDUP_REMOVED lines=15> */
.L_x_1592:
[----:B------:R-:W2:Y:S02]  /*6ce0*/  LDG.E.U16 R0, [R4.64] ;  /* 0x0000002404007981 */ /* 0x000ea4000c1e1500 */
[----:B--2---:R-:W-:-:S04]  /*6cf0*/  PRMT R0, RZ, 0x5410, R0 ;  /* 0x00005410ff007816 */ /* 0x004fc80000000000 */
[----:B------:R-:W-:-:S04]  /*6d00*/  F2FP.PACK_AB R0, RZ, R0 ;  /* 0x00000000ff00723e */ /* 0x000fc800000000ff */
[----:B------:R-:W-:Y:S01]  /*6d10*/  PRMT R27, R0, 0x7610, R27 ;  /* 0x00007610001b7816 */ /* 0x000fe2000000001b */
[----:B------:R-:W-:Y:S05]  /*6d20*/  BRA `(.L_x_1582) ;  /* 0x0000076000007947 */ /* 0x000fea0003800000 */
.L_x_1589:
        /* <DEDUP_REMOVED lines=12> */
.L_x_1596:
        /* <DEDUP_REMOVED lines=21> */
.L_x_1600:
[----:B------:R-:W-:Y:S05]  /*6f40*/  BSYNC B1 ;  /* 0x0000000000017941 */ /* 0x000fea0003800000 */
.L_x_1599:
[----:B------:R-:W-:Y:S01]  /*6f50*/  LEA R5, R0, 0x3b800000, 0x17 ;  /* 0x3b80000000057811 */ /* 0x000fe200078eb8ff */
[----:B------:R-:W-:-:S05]  /*6f60*/  IMAD.SHL.U32 R0, R3, 0x100000, RZ ;  /* 0x0010000003007824 */ /* 0x000fca00078e00ff */
[----:B------:R-:W-:Y:S02]  /*6f70*/  LOP3.LUT R0, R5, R0, R6, 0xfe, !PT ;  /* 0x0000000005007212 */ /* 0x000fe400078efe06 */
.L_x_1598:
[----:B------:R-:W-:Y:S05]  /*6f80*/  BSYNC B0 ;  /* 0x0000000000007941 */ /* 0x000fea0003800000 */
.L_x_1597:
[----:B------:R-:W-:-:S04]  /*6f90*/  F2FP.PACK_AB R0, RZ, R0 ;  /* 0x00000000ff00723e */ /* 0x000fc800000000ff */
[----:B------:R-:W-:Y:S01]  /*6fa0*/  PRMT R27, R0, 0x7610, R27 ;  /* 0x00007610001b7816 */ /* 0x000fe2000000001b */
[----:B------:R-:W-:Y:S05]  /*6fb0*/  BRA `(.L_x_1582) ;  /* 0x000004d000007947 */ /* 0x000fea0003800000 */
.L_x_1595:
        /* <DEDUP_REMOVED lines=21> */
.L_x_1604:
[----:B------:R-:W-:Y:S05]  /*7110*/  BSYNC B1 ;  /* 0x0000000000017941 */ /* 0x000fea0003800000 */
.L_x_1603:
[----:B------:R-:W-:Y:S01]  /*7120*/  LEA R5, R0, 0x37800000, 0x17 ;  /* 0x3780000000057811 */ /* 0x000fe200078eb8ff */
[----:B------:R-:W-:-:S05]  /*7130*/  IMAD.SHL.U32 R0, R3, 0x200000, RZ ;  /* 0x0020000003007824 */ /* 0x000fca00078e00ff */
[----:B------:R-:W-:Y:S02]  /*7140*/  LOP3.LUT R0, R5, R0, R6, 0xfe, !PT ;  /* 0x0000000005007212 */ /* 0x000fe400078efe06 */
.L_x_1602:
[----:B------:R-:W-:Y:S05]  /*7150*/  BSYNC B0 ;  /* 0x0000000000007941 */ /* 0x000fea0003800000 */
.L_x_1601:
[----:B------:R-:W-:-:S04]  /*7160*/  F2FP.PACK_AB R0, RZ, R0 ;  /* 0x00000000ff00723e */ /* 0x000fc800000000ff */
[----:B------:R-:W-:Y:S01]  /*7170*/  PRMT R27, R0, 0x7610, R27 ;  /* 0x00007610001b7816 */ /* 0x000fe2000000001b */
[----:B------:R-:W-:Y:S05]  /*7180*/  BRA `(.L_x_1582) ;  /* 0x0000030000007947 */ /* 0x000fea0003800000 */
.L_x_1594:
        /* <DEDUP_REMOVED lines=14> */
.L_x_1608:
[----:B------:R-:W-:Y:S05]  /*7270*/  BSYNC B0 ;  /* 0x0000000000007941 */ /* 0x000fea0003800000 */
.L_x_1607:
[----:B------:R-:W-:-:S04]  /*7280*/  F2FP.PACK_AB R0, RZ, R0 ;  /* 0x00000000ff00723e */ /* 0x000fc800000000ff */
[----:B------:R-:W-:Y:S01]  /*7290*/  PRMT R27, R0, 0x7610, R27 ;  /* 0x00007610001b7816 */ /* 0x000fe2000000001b */
[----:B------:R-:W-:Y:S05]  /*72a0*/  BRA `(.L_x_1582) ;  /* 0x000001e000007947 */ /* 0x000fea0003800000 */
.L_x_1581:
        /* <DEDUP_REMOVED lines=21> */
.L_x_1606:
[----:B------:R-:W2:Y:S02]  /*7400*/  LDG.E.64 R4, [R4.64] ;  /* 0x0000002404047981 */ /* 0x000ea4000c1e1b00 */
[----:B--2---:R-:W0:Y:S02]  /*7410*/  I2F.U64 R0, R4 ;  /* 0x0000000400007312 */ /* 0x004e240000301000 */
[----:B0-----:R-:W-:-:S04]  /*7420*/  F2FP.PACK_AB R0, RZ, R0 ;  /* 0x00000000ff00723e */ /* 0x001fc800000000ff */
[----:B------:R-:W-:Y:S01]  /*7430*/  PRMT R27, R0, 0x7610, R27 ;  /* 0x00007610001b7816 */ /* 0x000fe2000000001b */
[----:B------:R-:W-:Y:S05]  /*7440*/  BRA `(.L_x_1582) ;  /* 0x0000004000007947 */ /* 0x000fea0003800000 */
.L_x_1605:
[----:B------:R-:W2:Y:S02]  /*7450*/  LDG.E R4, [R4.64] ;  /* 0x0000002404047981 */ /* 0x000ea4000c1e1900 */
[----:B--2---:R-:W0:Y:S02]  /*7460*/  I2F.U32 R0, R4 ;  /* 0x0000000400007306 */ /* 0x004e240000201000 */
[----:B0-----:R-:W-:-:S04]  /*7470*/  F2FP.PACK_AB R0, RZ, R0 ;  /* 0x00000000ff00723e */ /* 0x001fc800000000ff */
[----:B------:R-:W-:Y:S02]  /*7480*/  PRMT R27, R0, 0x7610, R27 ;  /* 0x00007610001b7816 */ /* 0x000fe4000000001b */
.L_x_1582:
        /* <DEDUP_REMOVED lines=18> */
.L_x_1612:
[----:B------:R-:W2:Y:S02]  /*75b0*/  LDG.E.U8 R4, [R4.64] ;  /* 0x0000002404047981 */ /* 0x000ea4000c1e1100 */
[----:B--2---:R-:W0:Y:S02]  /*75c0*/  I2F.U16 R0, R4 ;  /* 0x0000000400007306 */ /* 0x004e240000101000 */
[----:B0-----:R-:W-:Y:S01]  /*75d0*/  F2FP.PACK_AB R0, RZ, R0 ;  /* 0x00000000ff00723e */ /* 0x001fe200000000ff */
[----:B------:R-:W-:Y:S05]  /*75e0*/  BRA `(.L_x_1576) ;  /* 0x00000e0000007947 */ /* 0x000fea0003800000 */
.L_x_1611:
        /* <DEDUP_REMOVED lines=10> */
.L_x_1615:
[----:B------:R-:W2:Y:S02]  /*7690*/  LDG.E R4, [R4.64] ;  /* 0x0000002404047981 */ /* 0x000ea4000c1e1900 */
[----:B--2---:R-:W0:Y:S02]  /*76a0*/  I2F R0, R4 ;  /* 0x0000000400007306 */ /* 0x004e240000201400 */
[----:B0-----:R-:W-:Y:S01]  /*76b0*/  F2FP.PACK_AB R0, RZ, R0 ;  /* 0x00000000ff00723e */ /* 0x001fe200000000ff */
[----:B------:R-:W-:Y:S05]  /*76c0*/  BRA `(.L_x_1576) ;  /* 0x00000d2000007947 */ /* 0x000fea0003800000 */
.L_x_1614:
[----:B------:R-:W2:Y:S02]  /*76d0*/  LDG.E.U16 R4, [R4.64] ;  /* 0x0000002404047981 */ /* 0x000ea4000c1e1500 */
[----:B--2---:R-:W0:Y:S02]  /*76e0*/  I2F.S16 R0, R4 ;  /* 0x0000000400007306 */ /* 0x004e240000101400 */
[----:B0-----:R-:W-:Y:S01]  /*76f0*/  F2FP.PACK_AB R0, RZ, R0 ;  /* 0x00000000ff00723e */ /* 0x001fe200000000ff */
[----:B------:R-:W-:Y:S05]  /*7700*/  BRA `(.L_x_1576) ;  /* 0x00000ce000007947 */ /* 0x000fea0003800000 */
.L_x_1610:
        /* <DEDUP_REMOVED lines=9> */
.L_x_1617:
[----:B------:R0:W5:Y:S01]  /*77a0*/  LDG.E.U16 R0, [R4.64] ;  /* 0x0000002404007981 */ /* 0x000162000c1e1500 */
[----:B------:R-:W-:Y:S05]  /*77b0*/  BRA `(.L_x_1576) ;  /* 0x00000c3000007947 */ /* 0x000fea0003800000 */
.L_x_1616:
        /* <DEDUP_REMOVED lines=9> */
.L_x_1619:
[----:B------:R0:W5:Y:S01]  /*7850*/  LDG.E.U16 R0, [R4.64] ;  /* 0x0000002404007981 */ /* 0x000162000c1e1500 */
[----:B------:R-:W-:Y:S05]  /*7860*/  BRA `(.L_x_1576) ;  /* 0x00000b8000007947 */ /* 0x000fea0003800000 */
.L_x_1618:
[----:B------:R-:W2:Y:S02]  /*7870*/  LDG.E.64 R4, [R4.64] ;  /* 0x0000002404047981 */ /* 0x000ea4000c1e1b00 */
[----:B--2---:R-:W0:Y:S01]  /*7880*/  F2F.F32.F64 R0, R4 ;  /* 0x0000000400007310 */ /* 0x004e220000301000 */
[----:B------:R-:W0:-:S14]  /*7890*/  DSETP.GEU.AND P0, PT, |R4|, c[0x2][0x0], PT ;  /* 0x008000000400762a */ /* 0x000e1c0003f0e200 */
[----:B0-----:R-:W-:-:S05]  /*78a0*/  @!P0 FMUL R0, R0, 1.175494350822287508e-38 ;  /* 0x0080000000008820 */ /* 0x001fca0000400000 */
[----:B------:R-:W-:Y:S01]  /*78b0*/  F2FP.PACK_AB R0, RZ, R0 ;  /* 0x00000000ff00723e */ /* 0x000fe200000000ff */
[----:B------:R-:W-:Y:S05]  /*78c0*/  BRA `(.L_x_1576) ;  /* 0x00000b2000007947 */ /* 0x000fea0003800000 */
.L_x_1609:
        /* <DEDUP_REMOVED lines=13> */
.L_x_1622:
[----:B------:R-:W2:Y:S02]  /*79a0*/  LDG.E.64 R4, [R4.64] ;  /* 0x0000002404047981 */ /* 0x000ea4000c1e1b00 */
[----:B--2---:R-:W0:Y:S01]  /*79b0*/  F2F.F32.F64 R0, R4 ;  /* 0x0000000400007310 */ /* 0x004e220000301000 */
[----:B------:R-:W0:-:S14]  /*79c0*/  DSETP.GEU.AND P0, PT, |R4|, c[0x2][0x0], PT ;  /* 0x008000000400762a */ /* 0x000e1c0003f0e200 */
[----:B0-----:R-:W-:-:S05]  /*79d0*/  @!P0 FMUL R0, R0, 1.175494350822287508e-38 ;  /* 0x0080000000008820 */ /* 0x001fca0000400000 */
[----:B------:R-:W-:Y:S01]  /*79e0*/  F2FP.PACK_AB R0, RZ, R0 ;  /* 0x00000000ff00723e */ /* 0x000fe200000000ff */
[----:B------:R-:W-:Y:S05]  /*79f0*/  BRA `(.L_x_1576) ;  /* 0x000009f000007947 */ /* 0x000fea0003800000 */
.L_x_1621:
        /* <DEDUP_REMOVED lines=28> */
.L_x_1624:
        /* <DEDUP_REMOVED lines=12> */
[----:B------:R-:W-:Y:S01]  /*7c80*/  F2FP.PACK_AB R0, RZ, R0 ;  /* 0x00000000ff00723e */ /* 0x000fe200000000ff */
[----:B------:R-:W-:Y:S05]  /*7c90*/  BRA `(.L_x_1576) ;  /* 0x0000075000007947 */ /* 0x000fea0003800000 */
.L_x_1623:
[----:B------:R-:W2:Y:S02]  /*7ca0*/  LDG.E.U16 R0, [R4.64] ;  /* 0x0000002404007981 */ /* 0x000ea4000c1e1500 */
[----:B--2---:R-:W-:-:S04]  /*7cb0*/  PRMT R0, RZ, 0x5410, R0 ;  /* 0x00005410ff007816 */ /* 0x004fc80000000000 */
[----:B------:R-:W-:Y:S01]  /*7cc0*/  F2FP.PACK_AB R0, RZ, R0 ;  /* 0x00000000ff00723e */ /* 0x000fe200000000ff */
[----:B------:R-:W-:Y:S05]  /*7cd0*/  BRA `(.L_x_1576) ;  /* 0x0000071000007947 */ /* 0x000fea0003800000 */
.L_x_1620:
        /* <DEDUP_REMOVED lines=12> */
.L_x_1627:
        /* <DEDUP_REMOVED lines=21> */
.L_x_1631:
[----:B------:R-:W-:Y:S05]  /*7ef0*/  BSYNC B1 ;  /* 0x0000000000017941 */ /* 0x000fea0003800000 */
.L_x_1630:
[----:B------:R-:W-:Y:S01]  /*7f00*/  LEA R5, R0, 0x3b800000, 0x17 ;  /* 0x3b80000000057811 */ /* 0x000fe200078eb8ff */
[----:B------:R-:W-:-:S05]  /*7f10*/  IMAD.SHL.U32 R0, R3, 0x100000, RZ ;  /* 0x0010000003007824 */ /* 0x000fca00078e00ff */
[----:B------:R-:W-:Y:S02]  /*7f20*/  LOP3.LUT R0, R5, R0, R6, 0xfe, !PT ;  /* 0x0000000005007212 */ /* 0x000fe400078efe06 */
.L_x_1629:
[----:B------:R-:W-:Y:S05]  /*7f30*/  BSYNC B0 ;  /* 0x0000000000007941 */ /* 0x000fea0003800000 */
.L_x_1628:
[----:B------:R-:W-:Y:S01]  /*7f40*/  F2FP.PACK_AB R0, RZ, R0 ;  /* 0x00000000ff00723e */ /* 0x000fe200000000ff */
[----:B------:R-:W-:Y:S05]  /*7f50*/  BRA `(.L_x_1576) ;  /* 0x0000049000007947 */ /* 0x000fea0003800000 */
.L_x_1626:
        /* <DEDUP_REMOVED lines=21> */
.L_x_1635:
[----:B------:R-:W-:Y:S05]  /*80b0*/  BSYNC B1 ;  /* 0x0000000000017941 */ /* 0x000fea0003800000 */
.L_x_1634:
[----:B------:R-:W-:Y:S01]  /*80c0*/  LEA R5, R0, 0x37800000, 0x17 ;  /* 0x3780000000057811 */ /* 0x000fe200078eb8ff */
[----:B------:R-:W-:-:S05]  /*80d0*/  IMAD.SHL.U32 R0, R3, 0x200000, RZ ;  /* 0x0020000003007824 */ /* 0x000fca00078e00ff */
[----:B------:R-:W-:Y:S02]  /*80e0*/  LOP3.LUT R0, R5, R0, R6, 0xfe, !PT ;  /* 0x0000000005007212 */ /* 0x000fe400078efe06 */
.L_x_1633:
[----:B------:R-:W-:Y:S05]  /*80f0*/  BSYNC B0 ;  /* 0x0000000000007941 */ /* 0x000fea0003800000 */
.L_x_1632:
[----:B------:R-:W-:Y:S01]  /*8100*/  F2FP.PACK_AB R0, RZ, R0 ;  /* 0x00000000ff00723e */ /* 0x000fe200000000ff */
[----:B------:R-:W-:Y:S05]  /*8110*/  BRA `(.L_x_1576) ;  /* 0x000002d000007947 */ /* 0x000fea0003800000 */
.L_x_1625:
        /* <DEDUP_REMOVED lines=14> */
.L_x_1639:
[----:B------:R-:W-:Y:S05]  /*8200*/  BSYNC B0 ;  /* 0x0000000000007941 */ /* 0x000fea0003800000 */
.L_x_1638:
[----:B------:R-:W-:Y:S01]  /*8210*/  F2FP.PACK_AB R0, RZ, R0 ;  /* 0x00000000ff00723e */ /* 0x000fe200000000ff */
[----:B------:R-:W-:Y:S05]  /*8220*/  BRA `(.L_x_1576) ;  /* 0x000001c000007947 */ /* 0x000fea0003800000 */
.L_x_1613:
        /* <DEDUP_REMOVED lines=21> */
.L_x_1637:
[----:B------:R-:W2:Y:S02]  /*8380*/  LDG.E.64 R4, [R4.64] ;  /* 0x0000002404047981 */ /* 0x000ea4000c1e1b00 */
[----:B--2---:R-:W0:Y:S02]  /*8390*/  I2F.U64 R0, R4 ;  /* 0x0000000400007312 */ /* 0x004e240000301000 */
[----:B0-----:R-:W-:Y:S01]  /*83a0*/  F2FP.PACK_AB R0, RZ, R0 ;  /* 0x00000000ff00723e */ /* 0x001fe200000000ff */
[----:B------:R-:W-:Y:S05]  /*83b0*/  BRA `(.L_x_1576) ;  /* 0x0000003000007947 */ /* 0x000fea0003800000 */
.L_x_1636:
[----:B------:R-:W2:Y:S02]  /*83c0*/  LDG.E R4, [R4.64] ;  /* 0x0000002404047981 */ /* 0x000ea4000c1e1900 */
[----:B--2---:R-:W0:Y:S02]  /*83d0*/  I2F.U32 R0, R4 ;  /* 0x0000000400007306 */ /* 0x004e240000201000 */
[----:B0-----:R-:W-:-:S06]  /*83e0*/  F2FP.PACK_AB R0, RZ, R0 ;  /* 0x00000000ff00723e */ /* 0x001fcc00000000ff */
.L_x_1576:
[----:B------:R-:W-:Y:S05]  /*83f0*/  BSYNC B6 ;  /* 0x0000000000067941 */ /* 0x000fea0003800000 */
.L_x_1575:
[----:B------:R-:W1:Y:S01]  /*8400*/  S2R R19, SR_TID.X ;  /* 0x0000000000137919 */ /* 0x000e620000002100 */
[----:B------:R-:W-:Y:S01]  /*8410*/  BSSY B0, `(.L_x_1640) ;  /* 0x0000030000007945 */ /* 0x000fe20003800000 */
[----:B-1----:R-:W-:-:S13]  /*8420*/  ISETP.GE.AND P0, PT, R19, R22, PT ;  /* 0x000000161300720c */ /* 0x002fda0003f06270 */
[----:B------:R-:W-:Y:S05]  /*8430*/  @P0 BRA `(.L_x_1641) ;  /* 0x000002d000000947 */ /* 0x000fea0003800000 */
[----:B-----5:R-:W-:Y:S01]  /*8440*/  HADD2.F32 R25, -RZ, R25.H0_H0 ;  /* 0x20000019ff197230 */ /* 0x020fe20000004100 */
        /* <DEDUP_REMOVED lines=36> */
.L_x_1643:
[----:B------:R-:W-:Y:S05]  /*8690*/  BSYNC B1 ;  /* 0x0000000000017941 */ /* 0x000fea0003800000 */
.L_x_1642:
[----:B------:R-:W1:Y:S01]  /*86a0*/  MUFU.TANH R5, R5 ;  /* 0x0000000500057308 */ /* 0x000e620000002400 */
[----:B0-----:R-:W-:Y:S01]  /*86b0*/  FMUL.FTZ R8, R25, R8 ;  /* 0x0000000819087220 */ /* 0x001fe20000410000 */
[----:B------:R-:W-:Y:S01]  /*86c0*/  HADD2.F32 R3, -RZ, R24.H0_H0 ;  /* 0x20000018ff037230 */ /* 0x000fe20000004100 */
[----:B-1----:R-:W-:-:S04]  /*86d0*/  FFMA.FTZ R4, -R5, R5, 1 ;  /* 0x3f80000005047423 */ /* 0x002fc80000010105 */
[----:B------:R-:W-:-:S04]  /*86e0*/  FFMA.FTZ R4, R4, R8, R5 ;  /* 0x0000000804047223 */ /* 0x000fc80000010005 */
[----:B------:R-:W-:-:S05]  /*86f0*/  FMUL.FTZ R4, R3, R4 ;  /* 0x0000000403047220 */ /* 0x000fca0000410000 */
[----:B------:R-:W-:Y:S02]  /*8700*/  F2FP.PACK_AB R4, RZ, R4 ;  /* 0x00000004ff04723e */ /* 0x000fe400000000ff */
.L_x_1641:
[----:B------:R-:W-:Y:S05]  /*8710*/  BSYNC B0 ;  /* 0x0000000000007941 */ /* 0x000fea0003800000 */
.L_x_1640:
[----:B------:R-:W-:Y:S01]  /*8720*/  IADD3 R17, R19, 0x80, RZ ;  /* 0x0000008013117810 */ /* 0x000fe20007ffe0ff */
[----:B------:R-:W-:Y:S03]  /*8730*/  BSSY B0, `(.L_x_1644) ;  /* 0x0000030000007945 */ /* 0x000fe60003800000 */
[----:B------:R-:W-:-:S13]  /*8740*/  ISETP.GE.AND P1, PT, R17, R22, PT ;  /* 0x000000161100720c */ /* 0x000fda0003f26270 */
        /* <DEDUP_REMOVED lines=38> */
.L_x_1647:
[----:B0-----:R-:W-:Y:S05]  /*89b0*/  BSYNC B1 ;  /* 0x0000000000017941 */ /* 0x001fea0003800000 */
.L_x_1646:
[----:B------:R-:W0:Y:S01]  /*89c0*/  MUFU.TANH R5, R5 ;  /* 0x0000000500057308 */ /* 0x000e220000002400 */
[----:B------:R-:W-:Y:S01]  /*89d0*/  FMUL.FTZ R9, R26, R9 ;  /* 0x000000091a097220 */ /* 0x000fe20000410000 */
[----:B------:R-:W-:Y:S01]  /*89e0*/  HADD2.F32 R23, -RZ, R23.H0_H0 ;  /* 0x20000017ff177230 */ /* 0x000fe20000004100 */
[----:B0-----:R-:W-:-:S04]  /*89f0*/  FFMA.FTZ R6, -R5, R5, 1 ;  /* 0x3f80000005067423 */ /* 0x001fc80000010105 */
[----:B------:R-:W-:-:S04]  /*8a00*/  FFMA.FTZ R6, R6, R9, R5 ;  /* 0x0000000906067223 */ /* 0x000fc80000010005 */
[----:B------:R-:W-:-:S05]  /*8a10*/  FMUL.FTZ R25, R23, R6 ;  /* 0x0000000617197220 */ /* 0x000fca0000410000 */
[----:B------:R-:W-:Y:S02]  /*8a20*/  F2FP.PACK_AB R25, RZ, R25 ;  /* 0x00000019ff19723e */ /* 0x000fe400000000ff */
.L_x_1645:
[----:B------:R-:W-:Y:S05]  /*8a30*/  BSYNC B0 ;  /* 0x0000000000007941 */ /* 0x000fea0003800000 */
.L_x_1644:
        /* <DEDUP_REMOVED lines=41> */
.L_x_1651:
[----:B0-----:R-:W-:Y:S05]  /*8cd0*/  BSYNC B1 ;  /* 0x0000000000017941 */ /* 0x001fea0003800000 */
.L_x_1650:
[----:B------:R-:W0:Y:S01]  /*8ce0*/  MUFU.TANH R5, R5 ;  /* 0x0000000500057308 */ /* 0x000e220000002400 */
[----:B------:R-:W-:Y:S01]  /*8cf0*/  FMUL.FTZ R9, R2, R9 ;  /* 0x0000000902097220 */ /* 0x000fe20000410000 */
[----:B------:R-:W-:Y:S01]  /*8d00*/  HADD2.F32 R23, -RZ, R28.H0_H0 ;  /* 0x2000001cff177230 */ /* 0x000fe20000004100 */
[----:B0-----:R-:W-:-:S04]  /*8d10*/  FFMA.FTZ R2, -R5, R5, 1 ;  /* 0x3f80000005027423 */ /* 0x001fc80000010105 */
[----:B------:R-:W-:-:S04]  /*8d20*/  FFMA.FTZ R2, R2, R9, R5 ;  /* 0x0000000902027223 */ /* 0x000fc80000010005 */
[----:B------:R-:W-:-:S05]  /*8d30*/  FMUL.FTZ R23, R23, R2 ;  /* 0x0000000217177220 */ /* 0x000fca0000410000 */
[----:B------:R-:W-:Y:S02]  /*8d40*/  F2FP.PACK_AB R23, RZ, R23 ;  /* 0x00000017ff17723e */ /* 0x000fe400000000ff */
.L_x_1649:
[----:B------:R-:W-:Y:S05]  /*8d50*/  BSYNC B0 ;  /* 0x0000000000007941 */ /* 0x000fea0003800000 */
.L_x_1648:
        /* <DEDUP_REMOVED lines=41> */
.L_x_1655:
[----:B01----:R-:W-:Y:S05]  /*8ff0*/  BSYNC B1 ;  /* 0x0000000000017941 */ /* 0x003fea0003800000 */
.L_x_1654:
[----:B------:R-:W0:Y:S01]  /*9000*/  MUFU.TANH R5, R5 ;  /* 0x0000000500057308 */ /* 0x000e220000002400 */
[----:B------:R-:W-:Y:S01]  /*9010*/  FMUL.FTZ R9, R0, R9 ;  /* 0x0000000900097220 */ /* 0x000fe20000410000 */
[----:B------:R-:W-:Y:S01]  /*9020*/  HADD2.F32 R27, -RZ, R27.H0_H0 ;  /* 0x2000001bff1b7230 */ /* 0x000fe20000004100 */
[----:B0-----:R-:W-:-:S04]  /*9030*/  FFMA.FTZ R0, -R5, R5, 1 ;  /* 0x3f80000005007423 */ /* 0x001fc80000010105 */
[----:B------:R-:W-:-:S04]  /*9040*/  FFMA.FTZ R0, R0, R9, R5 ;  /* 0x0000000900007223 */ /* 0x000fc80000010005 */
[----:B------:R-:W-:-:S05]  /*9050*/  FMUL.FTZ R24, R27, R0 ;  /* 0x000000001b187220 */ /* 0x000fca0000410000 */
[----:B------:R-:W-:Y:S02]  /*9060*/  F2FP.PACK_AB R24, RZ, R24 ;  /* 0x00000018ff18723e */ /* 0x000fe400000000ff */
.L_x_1653:
[----:B------:R-:W-:Y:S05]  /*9070*/  BSYNC B0 ;  /* 0x0000000000007941 */ /* 0x000fea0003800000 */
.L_x_1652:
        /* <DEDUP_REMOVED lines=18> */
[----:B0-----:R-:W-:Y:S01]  /*91a0*/  HADD2.F32 R4, -RZ, R4.H0_H0 ;  /* 0x20000004ff047230 */ /* 0x001fe20000004100 */
[----:B------:R-:W-:-:S03]  /*91b0*/  IMAD.MOV.U32 R19, RZ, RZ, R17 ;  /* 0x000000ffff137224 */ /* 0x000fc600078e0011 */
[----:B------:R-:W0:Y:S02]  /*91c0*/  F2I.FTZ.TRUNC.NTZ R5, R4 ;  /* 0x0000000400057305 */ /* 0x000e24000021f100 */
[----:B0-----:R0:W-:Y:S01]  /*91d0*/  STG.E.U8 [R2.64], R5 ;  /* 0x0000000502007986 */ /* 0x0011e2000c101124 */
[----:B------:R-:W-:Y:S05]  /*91e0*/  BRA `(.L_x_1657) ;  /* 0x00000fd000007947 */ /* 0x000fea0003800000 */
.L_x_1661:
[----:B0-----:R-:W-:Y:S01]  /*91f0*/  HADD2.F32 R5, -RZ, R4.H0_H0 ;  /* 0x20000004ff057230 */ /* 0x001fe20000004100 */
[----:B------:R-:W-:-:S05]  /*9200*/  IMAD.MOV.U32 R19, RZ, RZ, R17 ;  /* 0x000000ffff137224 */ /* 0x000fca00078e0011 */
[----:B------:R-:W0:Y:S02]  /*9210*/  F2I.S64.TRUNC R4, R5 ;  /* 0x0000000500047311 */ /* 0x000e24000020d900 */
[----:B0-----:R0:W-:Y:S01]  /*9220*/  STG.E.U8 [R2.64], R4 ;  /* 0x0000000402007986 */ /* 0x0011e2000c101124 */
[----:B------:R-:W-:Y:S05]  /*9230*/  BRA `(.L_x_1657) ;  /* 0x00000f8000007947 */ /* 0x000fea0003800000 */
.L_x_1660:
[----:B------:R-:W-:-:S13]  /*9240*/  ISETP.NE.AND P0, PT, R0, 0x2, PT ;  /* 0x000000020000780c */ /* 0x000fda0003f05270 */
[----:B------:R-:W-:Y:S05]  /*9250*/  @!P0 BRA `(.L_x_1663) ;  /* 0x000000e000008947 */ /* 0x000fea0003800000 */
[----:B------:R-:W-:-:S13]  /*9260*/  ISETP.NE.AND P0, PT, R0, 0x3, PT ;  /* 0x000000030000780c */ /* 0x000fda0003f05270 */
[----:B------:R-:W-:Y:S05]  /*9270*/  @!P0 BRA `(.L_x_1664) ;  /* 0x0000007000008947 */ /* 0x000fea0003800000 */
[----:B------:R-:W-:-:S13]  /*9280*/  ISETP.NE.AND P0, PT, R0, 0x4, PT ;  /* 0x000000040000780c */ /* 0x000fda0003f05270 */
[----:B------:R-:W-:Y:S05]  /*9290*/  @P0 BRA `(.L_x_1662) ;  /* 0x00000d4000000947 */ /* 0x000fea0003800000 */
[----:B0-----:R-:W-:Y:S01]  /*92a0*/  HADD2.F32 R4, -RZ, R4.H0_H0 ;  /* 0x20000004ff047230 */ /* 0x001fe20000004100 */
[----:B------:R-:W-:-:S05]  /*92b0*/  IMAD.MOV.U32 R19, RZ, RZ, R17 ;  /* 0x000000ffff137224 */ /* 0x000fca00078e0011 */
[----:B------:R-:W0:Y:S02]  /*92c0*/  F2I.S64.TRUNC R4, R4 ;  /* 0x0000000400047311 */ /* 0x000e24000020d900 */
[----:B0-----:R0:W-:Y:S01]  /*92d0*/  STG.E.64 [R2.64], R4 ;  /* 0x0000000402007986 */ /* 0x0011e2000c101b24 */
[----:B------:R-:W-:Y:S05]  /*92e0*/  BRA `(.L_x_1657) ;  /* 0x00000ed000007947 */ /* 0x000fea0003800000 */
.L_x_1664:
[----:B0-----:R-:W-:Y:S01]  /*92f0*/  HADD2.F32 R4, -RZ, R4.H0_H0 ;  /* 0x20000004ff047230 */ /* 0x001fe20000004100 */
[----:B------:R-:W-:-:S03]  /*9300*/  IMAD.MOV.U32 R19, RZ, RZ, R17 ;  /* 0x000000ffff137224 */ /* 0x000fc600078e0011 */
[----:B------:R-:W0:Y:S02]  /*9310*/  F2I.FTZ.TRUNC.NTZ R5, R4 ;  /* 0x0000000400057305 */ /* 0x000e24000021f100 */
[----:B0-----:R0:W-:Y:S01]  /*9320*/  STG.E [R2.64], R5 ;  /* 0x0000000502007986 */ /* 0x0011e2000c101924 */
[----:B------:R-:W-:Y:S05]  /*9330*/  BRA `(.L_x_1657) ;  /* 0x00000e8000007947 */ /* 0x000fea0003800000 */
.L_x_1663:
[----:B0-----:R-:W-:Y:S01]  /*9340*/  HADD2.F32 R4, -RZ, R4.H0_H0 ;  /* 0x20000004ff047230 */ /* 0x001fe20000004100 */
[----:B------:R-:W-:-:S03]  /*9350*/  IMAD.MOV.U32 R19, RZ, RZ, R17 ;  /* 0x000000ffff137224 */ /* 0x000fc600078e0011 */
[----:B------:R-:W0:Y:S02]  /*9360*/  F2I.FTZ.TRUNC.NTZ R5, R4 ;  /* 0x0000000400057305 */ /* 0x000e24000021f100 */
[----:B0-----:R0:W-:Y:S01]  /*9370*/  STG.E.U16 [R2.64], R5 ;  /* 0x0000000502007986 */ /* 0x0011e2000c101524 */
[----:B------:R-:W-:Y:S05]  /*9380*/  BRA `(.L_x_1657) ;  /* 0x00000e3000007947 */ /* 0x000fea0003800000 */
.L_x_1659:
[----:B------:R-:W-:-:S13]  /*9390*/  ISETP.GT.AND P0, PT, R0, 0x6, PT ;  /* 0x000000060000780c */ /* 0x000fda0003f04270 */
[----:B------:R-:W-:Y:S05]  /*93a0*/  @P0 BRA `(.L_x_1665) ;  /* 0x000000b000000947 */ /* 0x000fea0003800000 */
[----:B------:R-:W-:-:S13]  /*93b0*/  ISETP.NE.AND P0, PT, R0, 0x5, PT ;  /* 0x000000050000780c */ /* 0x000fda0003f05270 */
[----:B------:R-:W-:Y:S05]  /*93c0*/  @!P0 BRA `(.L_x_1666) ;  /* 0x0000006000008947 */ /* 0x000fea0003800000 */
[----:B------:R-:W-:-:S13]  /*93d0*/  ISETP.NE.AND P0, PT, R0, 0x6, PT ;  /* 0x000000060000780c */ /* 0x000fda0003f05270 */
[----:B------:R-:W-:Y:S05]  /*93e0*/  @P0 BRA `(.L_x_1662) ;  /* 0x00000bf000000947 */ /* 0x000fea0003800000 */
[----:B0-----:R-:W-:Y:S01]  /*93f0*/  HADD2.F32 R5, -RZ, R4.H0_H0 ;  /* 0x20000004ff057230 */ /* 0x001fe20000004100 */
[----:B------:R-:W-:-:S04]  /*9400*/  IMAD.MOV.U32 R19, RZ, RZ, R17 ;  /* 0x000000ffff137224 */ /* 0x000fc800078e0011 */
[----:B------:R0:W-:Y:S01]  /*9410*/  STG.E [R2.64], R5 ;  /* 0x0000000502007986 */ /* 0x0001e2000c101924 */
[----:B------:R-:W-:Y:S05]  /*9420*/  BRA `(.L_x_1657) ;  /* 0x00000d9000007947 */ /* 0x000fea0003800000 */
.L_x_1666:
[----:B------:R1:W-:Y:S01]  /*9430*/  STG.E.U16 [R2.64], R4 ;  /* 0x0000000402007986 */ /* 0x0003e2000c101524 */
[----:B------:R-:W-:Y:S01]  /*9440*/  IMAD.MOV.U32 R19, RZ, RZ, R17 ;  /* 0x000000ffff137224 */ /* 0x000fe200078e0011 */
[----:B------:R-:W-:Y:S05]  /*9450*/  BRA `(.L_x_1657) ;  /* 0x00000d6000007947 */ /* 0x000fea0003800000 */
.L_x_1665:
[----:B------:R-:W-:-:S13]  /*9460*/  ISETP.NE.AND P0, PT, R0, 0x7, PT ;  /* 0x000000070000780c */ /* 0x000fda0003f05270 */
[----:B------:R-:W-:Y:S05]  /*9470*/  @!P0 BRA `(.L_x_1667) ;  /* 0x000000f000008947 */ /* 0x000fea0003800000 */
[----:B------:R-:W-:-:S13]  /*9480*/  ISETP.NE.AND P0, PT, R0, 0x8, PT ;  /* 0x000000080000780c */ /* 0x000fda0003f05270 */
[----:B------:R-:W-:Y:S05]  /*9490*/  @!P0 BRA `(.L_x_1668) ;  /* 0x0000007000008947 */ /* 0x000fea0003800000 */
[----:B------:R-:W-:-:S13]  /*94a0*/  ISETP.NE.AND P0, PT, R0, 0x9, PT ;  /* 0x000000090000780c */ /* 0x000fda0003f05270 */
[----:B------:R-:W-:Y:S05]  /*94b0*/  @P0 BRA `(.L_x_1662) ;  /* 0x00000b2000000947 */ /* 0x000fea0003800000 */
[----:B0-----:R-:W-:Y:S01]  /*94c0*/  HADD2.F32 R4, -RZ, R4.H0_H0 ;  /* 0x20000004ff047230 */ /* 0x001fe20000004100 */
[----:B------:R-:W-:Y:S02]  /*94d0*/  IMAD.MOV.U32 R5, RZ, RZ, RZ ;  /* 0x000000ffff057224 */ /* 0x000fe400078e00ff */
[----:B------:R-:W-:-:S03]  /*94e0*/  IMAD.MOV.U32 R19, RZ, RZ, R17 ;  /* 0x000000ffff137224 */ /* 0x000fc600078e0011 */
[----:B------:R0:W-:Y:S01]  /*94f0*/  STG.E.64 [R2.64], R4 ;  /* 0x0000000402007986 */ /* 0x0001e2000c101b24 */
[----:B------:R-:W-:Y:S05]  /*9500*/  BRA `(.L_x_1657) ;  /* 0x00000cb000007947 */ /* 0x000fea0003800000 */
.L_x_1668:
[----:B------:R-:W-:Y:S01]  /*9510*/  HADD2.F32 R0, -RZ, R4.H0_H0 ;  /* 0x20000004ff007230 */ /* 0x000fe20000004100 */
[----:B------:R-:W-:-:S04]  /*9520*/  IMAD.MOV.U32 R19, RZ, RZ, R17 ;  /* 0x000000ffff137224 */ /* 0x000fc800078e0011 */
[----:B------:R-:W-:-:S04]  /*9530*/  F2FP.PACK_AB R0, RZ, R0 ;  /* 0x00000000ff00723e */ /* 0x000fc800000000ff */
[----:B------:R-:W-:-:S05]  /*9540*/  PRMT R0, R0, 0x5410, RZ ;  /* 0x0000541000007816 */ /* 0x000fca00000000ff */
[----:B------:R1:W-:Y:S01]  /*9550*/  STG.E [R2.64], R0 ;  /* 0x0000000002007986 */ /* 0x0003e2000c101924 */
[----:B------:R-:W-:Y:S05]  /*9560*/  BRA `(.L_x_1657) ;  /* 0x00000c5000007947 */ /* 0x000fea0003800000 */
.L_x_1667:
[----:B0-----:R-:W-:Y:S01]  /*9570*/  HADD2.F32 R4, -RZ, R4.H0_H0 ;  /* 0x20000004ff047230 */ /* 0x001fe20000004100 */
[----:B------:R-:W-:-:S04]  /*9580*/  IMAD.MOV.U32 R19, RZ, RZ, R17 ;  /* 0x000000ffff137224 */ /* 0x000fc800078e0011 */
[----:B------:R-:W-:-:S06]  /*9590*/  FMUL.FTZ R4, R4, 1 ;  /* 0x3f80000004047820 */ /* 0x000fcc0000410000 */
[----:B------:R-:W0:Y:S02]  /*95a0*/  F2F.F64.F32 R4, R4 ;  /* 0x0000000400047310 */ /* 0x000e240000201800 */
[----:B0-----:R0:W-:Y:S01]  /*95b0*/  STG.E.64 [R2.64], R4 ;  /* 0x0000000402007986 */ /* 0x0011e2000c101b24 */
[----:B------:R-:W-:Y:S05]  /*95c0*/  BRA `(.L_x_1657) ;  /* 0x00000bf000007947 */ /* 0x000fea0003800000 */
.L_x_1658:
        /* <DEDUP_REMOVED lines=10> */
[----:B------:R-:W-:-:S04]  /*9670*/  FSETP.NEU.FTZ.AND P0, PT, R4, RZ, PT ;  /* 0x000000ff0400720b */ /* 0x000fc80003f1d000 */
[----:B------:R-:W-:-:S05]  /*9680*/  SEL R5, RZ, 0x1, !P0 ;  /* 0x00000001ff057807 */ /* 0x000fca0004000000 */
[----:B------:R0:W-:Y:S01]  /*9690*/  STG.E.U8 [R2.64], R5 ;  /* 0x0000000502007986 */ /* 0x0001e2000c101124 */
[----:B------:R-:W-:Y:S05]  /*96a0*/  BRA `(.L_x_1657) ;  /* 0x00000b1000007947 */ /* 0x000fea0003800000 */
.L_x_1671:
[----:B0-----:R-:W-:Y:S01]  /*96b0*/  HADD2.F32 R4, -RZ, R4.H0_H0 ;  /* 0x20000004ff047230 */ /* 0x001fe20000004100 */
[----:B------:R-:W-:Y:S01]  /*96c0*/  CS2R R6, SRZ ;  /* 0x0000000000067805 */ /* 0x000fe2000001ff00 */
[----:B------:R-:W-:-:S03]  /*96d0*/  IMAD.MOV.U32 R19, RZ, RZ, R17 ;  /* 0x000000ffff137224 */ /* 0x000fc600078e0011 */
[----:B------:R-:W-:-:S06]  /*96e0*/  FMUL.FTZ R4, R4, 1 ;  /* 0x3f80000004047820 */ /* 0x000fcc0000410000 */
[----:B------:R-:W0:Y:S02]  /*96f0*/  F2F.F64.F32 R4, R4 ;  /* 0x0000000400047310 */ /* 0x000e240000201800 */
[----:B0-----:R0:W-:Y:S01]  /*9700*/  STG.E.128 [R2.64], R4 ;  /* 0x0000000402007986 */ /* 0x0011e2000c101d24 */
[----:B------:R-:W-:Y:S05]  /*9710*/  BRA `(.L_x_1657) ;  /* 0x00000aa000007947 */ /* 0x000fea0003800000 */
.L_x_1670:
        /* <DEDUP_REMOVED lines=21> */
.L_x_1675:
[----:B------:R-:W-:Y:S05]  /*9870*/  BSYNC B0 ;  /* 0x0000000000007941 */ /* 0x000fea0003800000 */
.L_x_1674:
[----:B------:R-:W-:Y:S01]  /*9880*/  LOP3.LUT R5, R0, R5, RZ, 0xfc, !PT ;  /* 0x0000000500057212 */ /* 0x000fe200078efcff */
[----:B------:R-:W-:-:S04]  /*9890*/  IMAD.MOV.U32 R19, RZ, RZ, R17 ;  /* 0x000000ffff137224 */ /* 0x000fc800078e0011 */
[----:B------:R0:W-:Y:S01]  /*98a0*/  STG.E.U8 [R2.64], R5 ;  /* 0x0000000502007986 */ /* 0x0001e2000c101124 */
[----:B------:R-:W-:Y:S05]  /*98b0*/  BRA `(.L_x_1657) ;  /* 0x0000090000007947 */ /* 0x000fea0003800000 */
.L_x_1673:
[----:B0-----:R-:W-:Y:S01]  /*98c0*/  HADD2.F32 R5, -RZ, R4.H0_H0 ;  /* 0x20000004ff057230 */ /* 0x001fe20000004100 */
        /* <DEDUP_REMOVED lines=12> */
.L_x_1677:
[----:B------:R-:W-:Y:S01]  /*9990*/  IMAD.MOV.U32 R0, RZ, RZ, 0x7f ;  /* 0x0000007fff007424 */ /* 0x000fe200078e00ff */
[----:B------:R-:W-:-:S04]  /*99a0*/  ISETP.GT.U32.AND P0, PT, R4, 0x7f800000, PT ;  /* 0x7f8000000400780c */ /* 0x000fc80003f04070 */
[----:B------:R-:W-:-:S04]  /*99b0*/  SEL R0, R0, 0x7c, P0 ;  /* 0x0000007c00007807 */ /* 0x000fc80000000000 */
.L_x_1678:
[----:B------:R-:W-:Y:S05]  /*99c0*/  BSYNC B0 ;  /* 0x0000000000007941 */ /* 0x000fea0003800000 */
.L_x_1676:
[----:B------:R-:W-:Y:S01]  /*99d0*/  LOP3.LUT R4, R5, 0x80000000, RZ, 0xc0, !PT ;  /* 0x8000000005047812 */ /* 0x000fe200078ec0ff */
[----:B------:R-:W-:-:S03]  /*99e0*/  IMAD.MOV.U32 R19, RZ, RZ, R17 ;  /* 0x000000ffff137224 */ /* 0x000fc600078e0011 */
[----:B------:R-:W-:-:S04]  /*99f0*/  SHF.R.U32.HI R5, RZ, 0x18, R4 ;  /* 0x00000018ff057819 */ /* 0x000fc80000011604 */
[----:B------:R-:W-:-:S05]  /*9a00*/  LOP3.LUT R5, R0, R5, RZ, 0xfc, !PT ;  /* 0x0000000500057212 */ /* 0x000fca00078efcff */
[----:B------:R0:W-:Y:S01]  /*9a10*/  STG.E.U8 [R2.64], R5 ;  /* 0x0000000502007986 */ /* 0x0001e2000c101124 */
[----:B------:R-:W-:Y:S05]  /*9a20*/  BRA `(.L_x_1657) ;  /* 0x0000079000007947 */ /* 0x000fea0003800000 */
.L_x_1672:
[----:B------:R-:W-:Y:S01]  /*9a30*/  HADD2.F32 R0, -RZ, R4.H0_H0 ;  /* 0x20000004ff007230 */ /* 0x000fe20000004100 */
[----:B------:R-:W-:-:S04]  /*9a40*/  IMAD.MOV.U32 R19, RZ, RZ, R17 ;  /* 0x000000ffff137224 */ /* 0x000fc800078e0011 */
[----:B------:R-:W-:-:S05]  /*9a50*/  F2FP.BF16.PACK_AB R0, RZ, R0 ;  /* 0x00000000ff00723e */ /* 0x000fca00000010ff */
[----:B------:R1:W-:Y:S01]  /*9a60*/  STG.E.U16 [R2.64], R0 ;  /* 0x0000000002007986 */ /* 0x0003e2000c101524 */
[----:B------:R-:W-:Y:S05]  /*9a70*/  BRA `(.L_x_1657) ;  /* 0x0000074000007947 */ /* 0x000fea0003800000 */
.L_x_1669:
        /* <DEDUP_REMOVED lines=10> */
[----:B------:R-:W0:Y:S02]  /*9b20*/  F2I.FTZ.U32.TRUNC.NTZ R5, R5 ;  /* 0x0000000500057305 */ /* 0x000e24000021f000 */
[----:B0-----:R0:W-:Y:S01]  /*9b30*/  STG.E.U16 [R2.64], R5 ;  /* 0x0000000502007986 */ /* 0x0011e2000c101524 */
[----:B------:R-:W-:Y:S05]  /*9b40*/  BRA `(.L_x_1657) ;  /* 0x0000067000007947 */ /* 0x000fea0003800000 */
.L_x_1681:
[----:B------:R-:W-:Y:S01]  /*9b50*/  HADD2.F32 R7, -RZ, R4.H0_H0 ;  /* 0x20000004ff077230 */ /* 0x000fe20000004100 */
[----:B------:R-:W-:Y:S01]  /*9b60*/  BSSY B0, `(.L_x_1682) ;  /* 0x0000014000007945 */ /* 0x000fe20003800000 */
[----:B------:R-:W-:-:S03]  /*9b70*/  IMAD.MOV.U32 R0, RZ, RZ, 0x80 ;  /* 0x00000080ff007424 */ /* 0x000fc600078e00ff */
        /* <DEDUP_REMOVED lines=14> */
.L_x_1684:
[----:B------:R-:W-:-:S04]  /*9c60*/  LOP3.LUT R0, R7, 0x80000000, RZ, 0xc0, !PT ;  /* 0x8000000007007812 */ /* 0x000fc800078ec0ff */
[----:B------:R-:W-:-:S04]  /*9c70*/  SHF.R.U32.HI R5, RZ, 0x18, R0 ;  /* 0x00000018ff057819 */ /* 0x000fc80000011600 */
[----:B------:R-:W-:-:S04]  /*9c80*/  LOP3.LUT R4, R4, R5, RZ, 0xfc, !PT ;  /* 0x0000000504047212 */ /* 0x000fc800078efcff */
[----:B------:R-:W-:Y:S02]  /*9c90*/  PRMT R0, R4, 0x7610, R0 ;  /* 0x0000761004007816 */ /* 0x000fe40000000000 */
.L_x_1683:
[----:B------:R-:W-:Y:S05]  /*9ca0*/  BSYNC B0 ;  /* 0x0000000000007941 */ /* 0x000fea0003800000 */
.L_x_1682:
[----:B------:R0:W-:Y:S01]  /*9cb0*/  STG.E.U8 [R2.64], R0 ;  /* 0x0000000002007986 */ /* 0x0001e2000c101124 */
[----:B------:R-:W-:Y:S01]  /*9cc0*/  IMAD.MOV.U32 R19, RZ, RZ, R17 ;  /* 0x000000ffff137224 */ /* 0x000fe200078e0011 */
[----:B------:R-:W-:Y:S05]  /*9cd0*/  BRA `(.L_x_1657) ;  /* 0x000004e000007947 */ /* 0x000fea0003800000 */
.L_x_1680:
        /* <DEDUP_REMOVED lines=17> */
.L_x_1687:
[----:B------:R-:W-:-:S04]  /*9df0*/  LOP3.LUT R0, R7, 0x80000000, RZ, 0xc0, !PT ;  /* 0x8000000007007812 */ /* 0x000fc800078ec0ff */
[----:B------:R-:W-:-:S04]  /*9e00*/  SHF.R.U32.HI R5, RZ, 0x18, R0 ;  /* 0x00000018ff057819 */ /* 0x000fc80000011600 */
[----:B------:R-:W-:-:S04]  /*9e10*/  LOP3.LUT R4, R4, R5, RZ, 0xfc, !PT ;  /* 0x0000000504047212 */ /* 0x000fc800078efcff */
[----:B------:R-:W-:Y:S02]  /*9e20*/  PRMT R0, R4, 0x7610, R0 ;  /* 0x0000761004007816 */ /* 0x000fe40000000000 */
.L_x_1686:
[----:B------:R-:W-:Y:S05]  /*9e30*/  BSYNC B0 ;  /* 0x0000000000007941 */ /* 0x000fea0003800000 */
.L_x_1685:
[----:B------:R0:W-:Y:S01]  /*9e40*/  STG.E.U8 [R2.64], R0 ;  /* 0x0000000002007986 */ /* 0x0001e2000c101124 */
[----:B------:R-:W-:Y:S01]  /*9e50*/  IMAD.MOV.U32 R19, RZ, RZ, R17 ;  /* 0x000000ffff137224 */ /* 0x000fe200078e0011 */
[----:B------:R-:W-:Y:S05]  /*9e60*/  BRA `(.L_x_1657) ;  /* 0x0000035000007947 */ /* 0x000fea0003800000 */
.L_x_1679:
[----:B------:R-:W-:-:S13]  /*9e70*/  ISETP.NE.AND P0, PT, R0, 0x1c, PT ;  /* 0x0000001c0000780c */ /* 0x000fda0003f05270 */
[----:B------:R-:W-:Y:S05]  /*9e80*/  @!P0 BRA `(.L_x_1688) ;  /* 0x000002f000008947 */ /* 0x000fea0003800000 */
[----:B------:R-:W-:-:S13]  /*9e90*/  ISETP.NE.AND P0, PT, R0, 0x1d, PT ;  /* 0x0000001d0000780c */ /* 0x000fda0003f05270 */
[----:B------:R-:W-:Y:S05]  /*9ea0*/  @!P0 BRA `(.L_x_1689) ;  /* 0x0000028000008947 */ /* 0x000fea0003800000 */
[----:B------:R-:W-:-:S13]  /*9eb0*/  ISETP.NE.AND P0, PT, R0, 0x2c, PT ;  /* 0x0000002c0000780c */ /* 0x000fda0003f05270 */
[----:B------:R-:W-:Y:S05]  /*9ec0*/  @P0 BRA `(.L_x_1662) ;  /* 0x0000011000000947 */ /* 0x000fea0003800000 */
[----:B0-----:R-:W-:Y:S01]  /*9ed0*/  HADD2.F32 R5, -RZ, R4.H0_H0 ;  /* 0x20000004ff057230 */ /* 0x001fe20000004100 */
[----:B------:R-:W-:Y:S01]  /*9ee0*/  PLOP3.LUT P0, PT, PT, PT, PT, 0x80, 0x0 ;  /* 0x000000000000781c */ /* 0x000fe20003f0f070 */
[----:B------:R-:W-:-:S03]  /*9ef0*/  IMAD.MOV.U32 R19, RZ, RZ, R17 ;  /* 0x000000ffff137224 */ /* 0x000fc600078e0011 */
        /* <DEDUP_REMOVED lines=14> */
.L_x_1662:
        /* <DEDUP_REMOVED lines=21> */
.L_x_1689:
[----:B0-----:R-:W-:Y:S01]  /*a130*/  HADD2.F32 R4, -RZ, R4.H0_H0 ;  /* 0x20000004ff047230 */ /* 0x001fe20000004100 */
[----:B------:R-:W-:-:S05]  /*a140*/  IMAD.MOV.U32 R19, RZ, RZ, R17 ;  /* 0x000000ffff137224 */ /* 0x000fca00078e0011 */
[----:B------:R-:W0:Y:S02]  /*a150*/  F2I.U64.TRUNC R4, R4 ;  /* 0x0000000400047311 */ /* 0x000e24000020d800 */
[----:B0-----:R0:W-:Y:S01]  /*a160*/  STG.E.64 [R2.64], R4 ;  /* 0x0000000402007986 */ /* 0x0011e2000c101b24 */
[----:B------:R-:W-:Y:S05]  /*a170*/  BRA `(.L_x_1657) ;  /* 0x0000004000007947 */ /* 0x000fea0003800000 */
.L_x_1688:
[----:B0-----:R-:W-:Y:S01]  /*a180*/  HADD2.F32 R4, -RZ, R4.H0_H0 ;  /* 0x20000004ff047230 */ /* 0x001fe20000004100 */
[----:B------:R-:W-:-:S03]  /*a190*/  IMAD.MOV.U32 R19, RZ, RZ, R17 ;  /* 0x000000ffff137224 */ /* 0x000fc600078e0011 */
[----:B------:R-:W0:Y:S02]  /*a1a0*/  F2I.FTZ.U32.TRUNC.NTZ R5, R4 ;  /* 0x0000000400057305 */ /* 0x000e24000021f000 */
[----:B0-----:R0:W-:Y:S02]  /*a1b0*/  STG.E [R2.64], R5 ;  /* 0x0000000502007986 */ /* 0x0011e4000c101924 */
.L_x_1657:
[----:B------:R-:W-:Y:S05]  /*a1c0*/  BSYNC B6 ;  /* 0x0000000000067941 */ /* 0x000fea0003800000 */
.L_x_1656:
        /* <DEDUP_REMOVED lines=19> */
[----:B------:R-:W-:-:S06]  /*a300*/  HADD2.F32 R25, -RZ, R25.H0_H0 ;  /* 0x20000019ff197230 */ /* 0x000fcc0000004100 */
[----:B------:R-:W0:Y:S02]  /*a310*/  F2I.FTZ.TRUNC.NTZ R25, R25 ;  /* 0x0000001900197305 */ /* 0x000e24000021f100 */
[----:B0-----:R0:W-:Y:S01]  /*a320*/  STG.E.U8 [R2.64], R25 ;  /* 0x0000001902007986 */ /* 0x0011e2000c101124 */
[----:B------:R-:W-:Y:S05]  /*a330*/  BRA `(.L_x_1697) ;  /* 0x00000e8000007947 */ /* 0x000fea0003800000 */
.L_x_1695:
[----:B------:R-:W-:-:S06]  /*a340*/  HADD2.F32 R5, -RZ, R25.H0_H0 ;  /* 0x20000019ff057230 */ /* 0x000fcc0000004100 */
[----:B------:R-:W0:Y:S02]  /*a350*/  F2I.S64.TRUNC R4, R5 ;  /* 0x0000000500047311 */ /* 0x000e24000020d900 */
[----:B0-----:R0:W-:Y:S01]  /*a360*/  STG.E.U8 [R2.64], R4 ;  /* 0x0000000402007986 */ /* 0x0011e2000c101124 */
[----:B------:R-:W-:Y:S05]  /*a370*/  BRA `(.L_x_1697) ;  /* 0x00000e4000007947 */ /* 0x000fea0003800000 */
.L_x_1694:
        /* <DEDUP_REMOVED lines=10> */
.L_x_1699:
[----:B------:R-:W-:-:S06]  /*a420*/  HADD2.F32 R25, -RZ, R25.H0_H0 ;  /* 0x20000019ff197230 */ /* 0x000fcc0000004100 */
[----:B------:R-:W0:Y:S02]  /*a430*/  F2I.FTZ.TRUNC.NTZ R25, R25 ;  /* 0x0000001900197305 */ /* 0x000e24000021f100 */
[----:B0-----:R0:W-:Y:S01]  /*a440*/  STG.E [R2.64], R25 ;  /* 0x0000001902007986 */ /* 0x0011e2000c101924 */
[----:B------:R-:W-:Y:S05]  /*a450*/  BRA `(.L_x_1697) ;  /* 0x00000d6000007947 */ /* 0x000fea0003800000 */
.L_x_1698:
[----:B------:R-:W-:-:S06]  /*a460*/  HADD2.F32 R25, -RZ, R25.H0_H0 ;  /* 0x20000019ff197230 */ /* 0x000fcc0000004100 */
[----:B------:R-:W0:Y:S02]  /*a470*/  F2I.FTZ.TRUNC.NTZ R25, R25 ;  /* 0x0000001900197305 */ /* 0x000e24000021f100 */
[----:B0-----:R0:W-:Y:S01]  /*a480*/  STG.E.U16 [R2.64], R25 ;  /* 0x0000001902007986 */ /* 0x0011e2000c101524 */
[----:B------:R-:W-:Y:S05]  /*a490*/  BRA `(.L_x_1697) ;  /* 0x00000d2000007947 */ /* 0x000fea0003800000 */
.L_x_1693:
        /* <DEDUP_REMOVED lines=9> */
.L_x_1701:
[----:B------:R0:W-:Y:S01]  /*a530*/  STG.E.U16 [R2.64], R25 ;  /* 0x0000001902007986 */ /* 0x0001e2000c101524 */
[----:B------:R-:W-:Y:S05]  /*a540*/  BRA `(.L_x_1697) ;  /* 0x00000c7000007947 */ /* 0x000fea0003800000 */
.L_x_1700:
        /* <DEDUP_REMOVED lines=10> */
.L_x_1703:
[----:B------:R-:W-:-:S05]  /*a5f0*/  HADD2.F32 R0, -RZ, R25.H0_H0 ;  /* 0x20000019ff007230 */ /* 0x000fca0000004100 */
[----:B------:R-:W-:-:S04]  /*a600*/  F2FP.PACK_AB R0, RZ, R0 ;  /* 0x00000000ff00723e */ /* 0x000fc800000000ff */
[----:B------:R-:W-:-:S05]  /*a610*/  PRMT R0, R0, 0x5410, RZ ;  /* 0x0000541000007816 */ /* 0x000fca00000000ff */
[----:B------:R0:W-:Y:S01]  /*a620*/  STG.E [R2.64], R0 ;  /* 0x0000000002007986 */ /* 0x0001e2000c101924 */
[----:B------:R-:W-:Y:S05]  /*a630*/  BRA `(.L_x_1697) ;  /* 0x00000b8000007947 */ /* 0x000fea0003800000 */
.L_x_1702:
[----:B------:R-:W-:-:S05]  /*a640*/  HADD2.F32 R4, -RZ, R25.H0_H0 ;  /* 0x20000019ff047230 */ /* 0x000fca0000004100 */
[----:B------:R-:W-:-:S06]  /*a650*/  FMUL.FTZ R4, R4, 1 ;  /* 0x3f80000004047820 */ /* 0x000fcc0000410000 */
[----:B------:R-:W0:Y:S02]  /*a660*/  F2F.F64.F32 R4, R4 ;  /* 0x0000000400047310 */ /* 0x000e240000201800 */
[----:B0-----:R0:W-:Y:S01]  /*a670*/  STG.E.64 [R2.64], R4 ;  /* 0x0000000402007986 */ /* 0x0011e2000c101b24 */
[----:B------:R-:W-:Y:S05]  /*a680*/  BRA `(.L_x_1697) ;  /* 0x00000b3000007947 */ /* 0x000fea0003800000 */
.L_x_1692:
        /* <DEDUP_REMOVED lines=13> */
.L_x_1706:
[----:B------:R-:W-:Y:S01]  /*a760*/  HADD2.F32 R25, -RZ, R25.H0_H0 ;  /* 0x20000019ff197230 */ /* 0x000fe20000004100 */
[----:B------:R-:W-:-:S04]  /*a770*/  CS2R R6, SRZ ;  /* 0x0000000000067805 */ /* 0x000fc8000001ff00 */
[----:B------:R-:W-:-:S06]  /*a780*/  FMUL.FTZ R4, R25, 1 ;  /* 0x3f80000019047820 */ /* 0x000fcc0000410000 */
[----:B------:R-:W0:Y:S02]  /*a790*/  F2F.F64.F32 R4, R4 ;  /* 0x0000000400047310 */ /* 0x000e240000201800 */
[----:B0-----:R0:W-:Y:S01]  /*a7a0*/  STG.E.128 [R2.64], R4 ;  /* 0x0000000402007986 */ /* 0x0011e2000c101d24 */
[----:B------:R-:W-:Y:S05]  /*a7b0*/  BRA `(.L_x_1697) ;  /* 0x00000a0000007947 */ /* 0x000fea0003800000 */
.L_x_1705:
        /* <DEDUP_REMOVED lines=21> */
.L_x_1710:
[----:B------:R-:W-:Y:S05]  /*a910*/  BSYNC B0 ;  /* 0x0000000000007941 */ /* 0x000fea0003800000 */
.L_x_1709:
[----:B------:R-:W-:-:S05]  /*a920*/  LOP3.LUT R5, R0, R5, RZ, 0xfc, !PT ;  /* 0x0000000500057212 */ /* 0x000fca00078efcff */
[----:B------:R0:W-:Y:S01]  /*a930*/  STG.E.U8 [R2.64], R5 ;  /* 0x0000000502007986 */ /* 0x0001e2000c101124 */
[----:B------:R-:W-:Y:S05]  /*a940*/  BRA `(.L_x_1697) ;  /* 0x0000087000007947 */ /* 0x000fea0003800000 */
.L_x_1708:
        /* <DEDUP_REMOVED lines=13> */
.L_x_1712:
[----:B------:R-:W-:Y:S01]  /*aa20*/  IMAD.MOV.U32 R0, RZ, RZ, 0x7f ;  /* 0x0000007fff007424 */ /* 0x000fe200078e00ff */
[----:B------:R-:W-:-:S04]  /*aa30*/  ISETP.GT.U32.AND P0, PT, R4, 0x7f800000, PT ;  /* 0x7f8000000400780c */ /* 0x000fc80003f04070 */
[----:B------:R-:W-:-:S04]  /*aa40*/  SEL R0, R0, 0x7c, P0 ;  /* 0x0000007c00007807 */ /* 0x000fc80000000000 */
.L_x_1713:
[----:B------:R-:W-:Y:S05]  /*aa50*/  BSYNC B0 ;  /* 0x0000000000007941 */ /* 0x000fea0003800000 */
.L_x_1711:
[----:B------:R-:W-:-:S04]  /*aa60*/  LOP3.LUT R4, R25, 0x80000000, RZ, 0xc0, !PT ;  /* 0x8000000019047812 */ /* 0x000fc800078ec0ff */
[----:B------:R-:W-:-:S04]  /*aa70*/  SHF.R.U32.HI R5, RZ, 0x18, R4 ;  /* 0x00000018ff057819 */ /* 0x000fc80000011604 */
[----:B------:R-:W-:-:S05]  /*aa80*/  LOP3.LUT R5, R0, R5, RZ, 0xfc, !PT ;  /* 0x0000000500057212 */ /* 0x000fca00078efcff */
[----:B------:R0:W-:Y:S01]  /*aa90*/  STG.E.U8 [R2.64], R5 ;  /* 0x0000000502007986 */ /* 0x0001e2000c101124 */
[----:B------:R-:W-:Y:S05]  /*aaa0*/  BRA `(.L_x_1697) ;  /* 0x0000071000007947 */ /* 0x000fea0003800000 */
.L_x_1707:
[----:B------:R-:W-:-:S05]  /*aab0*/  HADD2.F32 R0, -RZ, R25.H0_H0 ;  /* 0x20000019ff007230 */ /* 0x000fca0000004100 */
[----:B------:R-:W-:-:S05]  /*aac0*/  F2FP.BF16.PACK_AB R0, RZ, R0 ;  /* 0x00000000ff00723e */ /* 0x000fca00000010ff */
[----:B------:R0:W-:Y:S01]  /*aad0*/  STG.E.U16 [R2.64], R0 ;  /* 0x0000000002007986 */ /* 0x0001e2000c101524 */
[----:B------:R-:W-:Y:S05]  /*aae0*/  BRA `(.L_x_1697) ;  /* 0x000006d000007947 */ /* 0x000fea0003800000 */
.L_x_1704:
        /* <DEDUP_REMOVED lines=12> */
.L_x_1716:
        /* <DEDUP_REMOVED lines=17> */
.L_x_1719:
[----:B------:R-:W-:-:S04]  /*acc0*/  LOP3.LUT R0, R25, 0x80000000, RZ, 0xc0, !PT ;  /* 0x8000000019007812 */ /* 0x000fc800078ec0ff */
[----:B------:R-:W-:-:S04]  /*acd0*/  SHF.R.U32.HI R5, RZ, 0x18, R0 ;  /* 0x00000018ff057819 */ /* 0x000fc80000011600 */
[----:B------:R-:W-:-:S04]  /*ace0*/  LOP3.LUT R4, R4, R5, RZ, 0xfc, !PT ;  /* 0x0000000504047212 */ /* 0x000fc800078efcff */
[----:B------:R-:W-:Y:S02]  /*acf0*/  PRMT R0, R4, 0x7610, R0 ;  /* 0x0000761004007816 */ /* 0x000fe40000000000 */
.L_x_1718:
[----:B------:R-:W-:Y:S05]  /*ad00*/  BSYNC B0 ;  /* 0x0000000000007941 */ /* 0x000fea0003800000 */
.L_x_1717:
[----:B------:R0:W-:Y:S01]  /*ad10*/  STG.E.U8 [R2.64], R0 ;  /* 0x0000000002007986 */ /* 0x0001e2000c101124 */
[----:B------:R-:W-:Y:S05]  /*ad20*/  BRA `(.L_x_1697) ;  /* 0x0000049000007947 */ /* 0x000fea0003800000 */
.L_x_1715:
        /* <DEDUP_REMOVED lines=17> */
.L_x_1722:
[----:B------:R-:W-:-:S04]  /*ae40*/  LOP3.LUT R0, R25, 0x80000000, RZ, 0xc0, !PT ;  /* 0x8000000019007812 */ /* 0x000fc800078ec0ff */
[----:B------:R-:W-:-:S04]  /*ae50*/  SHF.R.U32.HI R5, RZ, 0x18, R0 ;  /* 0x00000018ff057819 */ /* 0x000fc80000011600 */
[----:B------:R-:W-:-:S04]  /*ae60*/  LOP3.LUT R4, R4, R5, RZ, 0xfc, !PT ;  /* 0x0000000504047212 */ /* 0x000fc800078efcff */
[----:B------:R-:W-:Y:S02]  /*ae70*/  PRMT R0, R4, 0x7610, R0 ;  /* 0x0000761004007816 */ /* 0x000fe40000000000 */
.L_x_1721:
[----:B------:R-:W-:Y:S05]  /*ae80*/  BSYNC B0 ;  /* 0x0000000000007941 */ /* 0x000fea0003800000 */
.L_x_1720:
[----:B------:R0:W-:Y:S01]  /*ae90*/  STG.E.U8 [R2.64], R0 ;  /* 0x0000000002007986 */ /* 0x0001e2000c101124 */
[----:B------:R-:W-:Y:S05]  /*aea0*/  BRA `(.L_x_1697) ;  /* 0x0000031000007947 */ /* 0x000fea0003800000 */
.L_x_1714:
        /* <DEDUP_REMOVED lines=22> */
.L_x_1696:
        /* <DEDUP_REMOVED lines=20> */
.L_x_1724:
[----:B------:R-:W-:-:S06]  /*b150*/  HADD2.F32 R4, -RZ, R25.H0_H0 ;  /* 0x20000019ff047230 */ /* 0x000fcc0000004100 */
[----:B------:R-:W0:Y:S02]  /*b160*/  F2I.U64.TRUNC R4, R4 ;  /* 0x0000000400047311 */ /* 0x000e24000020d800 */
[----:B0-----:R0:W-:Y:S01]  /*b170*/  STG.E.64 [R2.64], R4 ;  /* 0x0000000402007986 */ /* 0x0011e2000c101b24 */
[----:B------:R-:W-:Y:S05]  /*b180*/  BRA `(.L_x_1697) ;  /* 0x0000003000007947 */ /* 0x000fea0003800000 */
.L_x_1723:
[----:B------:R-:W-:-:S06]  /*b190*/  HADD2.F32 R25, -RZ, R25.H0_H0 ;  /* 0x20000019ff197230 */ /* 0x000fcc0000004100 */
[----:B------:R-:W0:Y:S02]  /*b1a0*/  F2I.FTZ.U32.TRUNC.NTZ R25, R25 ;  /* 0x0000001900197305 */ /* 0x000e24000021f000 */
[----:B0-----:R0:W-:Y:S02]  /*b1b0*/  STG.E [R2.64], R25 ;  /* 0x0000001902007986 */ /* 0x0011e4000c101924 */
.L_x_1697:
        /* <DEDUP_REMOVED lines=23> */
.L_x_1728:
[----:B------:R-:W-:-:S06]  /*b330*/  HADD2.F32 R5, -RZ, R23.H0_H0 ;  /* 0x20000017ff057230 */ /* 0x000fcc0000004100 */
[----:B------:R-:W0:Y:S02]  /*b340*/  F2I.S64.TRUNC R4, R5 ;  /* 0x0000000500047311 */ /* 0x000e24000020d900 */
[----:B0-----:R0:W-:Y:S01]  /*b350*/  STG.E.U8 [R2.64], R4 ;  /* 0x0000000402007986 */ /* 0x0011e2000c101124 */
[----:B------:R-:W-:Y:S05]  /*b360*/  BRA `(.L_x_1730) ;  /* 0x00000e4000007947 */ /* 0x000fea0003800000 */
.L_x_1727:
        /* <DEDUP_REMOVED lines=10> */
.L_x_1732:
[----:B------:R-:W-:-:S06]  /*b410*/  HADD2.F32 R23, -RZ, R23.H0_H0 ;  /* 0x20000017ff177230 */ /* 0x000fcc0000004100 */
[----:B------:R-:W0:Y:S02]  /*b420*/  F2I.FTZ.TRUNC.NTZ R23, R23 ;  /* 0x0000001700177305 */ /* 0x000e24000021f100 */
[----:B0-----:R0:W-:Y:S01]  /*b430*/  STG.E [R2.64], R23 ;  /* 0x0000001702007986 */ /* 0x0011e2000c101924 */
[----:B------:R-:W-:Y:S05]  /*b440*/  BRA `(.L_x_1730) ;  /* 0x00000d6000007947 */ /* 0x000fea0003800000 */
.L_x_1731:
[----:B------:R-:W-:-:S06]  /*b450*/  HADD2.F32 R23, -RZ, R23.H0_H0 ;  /* 0x20000017ff177230 */ /* 0x000fcc0000004100 */
[----:B------:R-:W0:Y:S02]  /*b460*/  F2I.FTZ.TRUNC.NTZ R23, R23 ;  /* 0x0000001700177305 */ /* 0x000e24000021f100 */
[----:B0-----:R0:W-:Y:S01]  /*b470*/  STG.E.U16 [R2.64], R23 ;  /* 0x0000001702007986 */ /* 0x0011e2000c101524 */
[----:B------:R-:W-:Y:S05]  /*b480*/  BRA `(.L_x_1730) ;  /* 0x00000d2000007947 */ /* 0x000fea0003800000 */
.L_x_1726:
        /* <DEDUP_REMOVED lines=9> */
.L_x_1734:
[----:B------:R0:W-:Y:S01]  /*b520*/  STG.E.U16 [R2.64], R23 ;  /* 0x0000001702007986 */ /* 0x0001e2000c101524 */
[----:B------:R-:W-:Y:S05]  /*b530*/  BRA `(.L_x_1730) ;  /* 0x00000c7000007947 */ /* 0x000fea0003800000 */
.L_x_1733:
        /* <DEDUP_REMOVED lines=10> */
.L_x_1736:
[----:B------:R-:W-:-:S05]  /*b5e0*/  HADD2.F32 R0, -RZ, R23.H0_H0 ;  /* 0x20000017ff007230 */ /* 0x000fca0000004100 */
[----:B------:R-:W-:-:S04]  /*b5f0*/  F2FP.PACK_AB R0, RZ, R0 ;  /* 0x00000000ff00723e */ /* 0x000fc800000000ff */
[----:B------:R-:W-:-:S05]  /*b600*/  PRMT R0, R0, 0x5410, RZ ;  /* 0x0000541000007816 */ /* 0x000fca00000000ff */
[----:B------:R0:W-:Y:S01]  /*b610*/  STG.E [R2.64], R0 ;  /* 0x0000000002007986 */ /* 0x0001e2000c101924 */
[----:B------:R-:W-:Y:S05]  /*b620*/  BRA `(.L_x_1730) ;  /* 0x00000b8000007947 */ /* 0x000fea0003800000 */
.L_x_1735:
[----:B------:R-:W-:-:S05]  /*b630*/  HADD2.F32 R4, -RZ, R23.H0_H0 ;  /* 0x20000017ff047230 */ /* 0x000fca0000004100 */
[----:B------:R-:W-:-:S06]  /*b640*/  FMUL.FTZ R4, R4, 1 ;  /* 0x3f80000004047820 */ /* 0x000fcc0000410000 */
[----:B------:R-:W0:Y:S02]  /*b650*/  F2F.F64.F32 R4, R4 ;  /* 0x0000000400047310 */ /* 0x000e240000201800 */
[----:B0-----:R0:W-:Y:S01]  /*b660*/  STG.E.64 [R2.64], R4 ;  /* 0x0000000402007986 */ /* 0x0011e2000c101b24 */
[----:B------:R-:W-:Y:S05]  /*b670*/  BRA `(.L_x_1730) ;  /* 0x00000b3000007947 */ /* 0x000fea0003800000 */
.L_x_1725:
        /* <DEDUP_REMOVED lines=13> */
.L_x_1739:
[----:B------:R-:W-:Y:S01]  /*b750*/  HADD2.F32 R23, -RZ, R23.H0_H0 ;  /* 0x20000017ff177230 */ /* 0x000fe20000004100 */
[----:B------:R-:W-:-:S04]  /*b760*/  CS2R R6, SRZ ;  /* 0x0000000000067805 */ /* 0x000fc8000001ff00 */
[----:B------:R-:W-:-:S06]  /*b770*/  FMUL.FTZ R4, R23, 1 ;  /* 0x3f80000017047820 */ /* 0x000fcc0000410000 */
[----:B------:R-:W0:Y:S02]  /*b780*/  F2F.F64.F32 R4, R4 ;  /* 0x0000000400047310 */ /* 0x000e240000201800 */
[----:B0-----:R0:W-:Y:S01]  /*b790*/  STG.E.128 [R2.64], R4 ;  /* 0x0000000402007986 */ /* 0x0011e2000c101d24 */
[----:B------:R-:W-:Y:S05]  /*b7a0*/  BRA `(.L_x_1730) ;  /* 0x00000a0000007947 */ /* 0x000fea0003800000 */
.L_x_1738:
        /* <DEDUP_REMOVED lines=21> */
.L_x_1743:
[----:B------:R-:W-:Y:S05]  /*b900*/  BSYNC B0 ;  /* 0x0000000000007941 */ /* 0x000fea0003800000 */
.L_x_1742:
[----:B------:R-:W-:-:S05]  /*b910*/  LOP3.LUT R5, R0, R5, RZ, 0xfc, !PT ;  /* 0x0000000500057212 */ /* 0x000fca00078efcff */
[----:B------:R0:W-:Y:S01]  /*b920*/  STG.E.U8 [R2.64], R5 ;  /* 0x0000000502007986 */ /* 0x0001e2000c101124 */
[----:B------:R-:W-:Y:S05]  /*b930*/  BRA `(.L_x_1730) ;  /* 0x0000087000007947 */ /* 0x000fea0003800000 */
.L_x_1741:
        /* <DEDUP_REMOVED lines=13> */
.L_x_1745:
[----:B------:R-:W-:Y:S01]  /*ba10*/  IMAD.MOV.U32 R0, RZ, RZ, 0x7f ;  /* 0x0000007fff007424 */ /* 0x000fe200078e00ff */
[----:B------:R-:W-:-:S04]  /*ba20*/  ISETP.GT.U32.AND P0, PT, R4, 0x7f800000, PT ;  /* 0x7f8000000400780c */ /* 0x000fc80003f04070 */
[----:B------:R-:W-:-:S04]  /*ba30*/  SEL R0, R0, 0x7c, P0 ;  /* 0x0000007c00007807 */ /* 0x000fc80000000000 */
.L_x_1746:
[----:B------:R-:W-:Y:S05]  /*ba40*/  BSYNC B0 ;  /* 0x0000000000007941 */ /* 0x000fea0003800000 */
.L_x_1744:
[----:B------:R-:W-:-:S04]  /*ba50*/  LOP3.LUT R4, R23, 0x80000000, RZ, 0xc0, !PT ;  /* 0x8000000017047812 */ /* 0x000fc800078ec0ff */
[----:B------:R-:W-:-:S04]  /*ba60*/  SHF.R.U32.HI R5, RZ, 0x18, R4 ;  /* 0x00000018ff057819 */ /* 0x000fc80000011604 */
[----:B------:R-:W-:-:S05]  /*ba70*/  LOP3.LUT R5, R0, R5, RZ, 0xfc, !PT ;  /* 0x0000000500057212 */ /* 0x000fca00078efcff */
[----:B------:R0:W-:Y:S01]  /*ba80*/  STG.E.U8 [R2.64], R5 ;  /* 0x0000000502007986 */ /* 0x0001e2000c101124 */
[----:B------:R-:W-:Y:S05]  /*ba90*/  BRA `(.L_x_1730) ;  /* 0x0000071000007947 */ /* 0x000fea0003800000 */
.L_x_1740:
[----:B------:R-:W-:-:S05]  /*baa0*/  HADD2.F32 R0, -RZ, R23.H0_H0 ;  /* 0x20000017ff007230 */ /* 0x000fca0000004100 */
[----:B------:R-:W-:-:S05]  /*bab0*/  F2FP.BF16.PACK_AB R0, RZ, R0 ;  /* 0x00000000ff00723e */ /* 0x000fca00000010ff */
[----:B------:R0:W-:Y:S01]  /*bac0*/  STG.E.U16 [R2.64], R0 ;  /* 0x0000000002007986 */ /* 0x0001e2000c101524 */
[----:B------:R-:W-:Y:S05]  /*bad0*/  BRA `(.L_x_1730) ;  /* 0x000006d000007947 */ /* 0x000fea0003800000 */
.L_x_1737:
        /* <DEDUP_REMOVED lines=12> */
.L_x_1749:
        /* <DEDUP_REMOVED lines=17> */
.L_x_1752:
[----:B------:R-:W-:-:S04]  /*bcb0*/  LOP3.LUT R0, R23, 0x80000000, RZ, 0xc0, !PT ;  /* 0x8000000017007812 */ /* 0x000fc800078ec0ff */
[----:B------:R-:W-:-:S04]  /*bcc0*/  SHF.R.U32.HI R5, RZ, 0x18, R0 ;  /* 0x00000018ff057819 */ /* 0x000fc80000011600 */
[----:B------:R-:W-:-:S04]  /*bcd0*/  LOP3.LUT R4, R4, R5, RZ, 0xfc, !PT ;  /* 0x0000000504047212 */ /* 0x000fc800078efcff */
[----:B------:R-:W-:Y:S02]  /*bce0*/  PRMT R0, R4, 0x7610, R0 ;  /* 0x0000761004007816 */ /* 0x000fe40000000000 */
.L_x_1751:
[----:B------:R-:W-:Y:S05]  /*bcf0*/  BSYNC B0 ;  /* 0x0000000000007941 */ /* 0x000fea0003800000 */
.L_x_1750:
[----:B------:R0:W-:Y:S01]  /*bd00*/  STG.E.U8 [R2.64], R0 ;  /* 0x0000000002007986 */ /* 0x0001e2000c101124 */
[----:B------:R-:W-:Y:S05]  /*bd10*/  BRA `(.L_x_1730) ;  /* 0x0000049000007947 */ /* 0x000fea0003800000 */
.L_x_1748:
        /* <DEDUP_REMOVED lines=17> */
.L_x_1755:
[----:B------:R-:W-:-:S04]  /*be30*/  LOP3.LUT R0, R23, 0x80000000, RZ, 0xc0, !PT ;  /* 0x8000000017007812 */ /* 0x000fc800078ec0ff */
[----:B------:R-:W-:-:S04]  /*be40*/  SHF.R.U32.HI R5, RZ, 0x18, R0 ;  /* 0x00000018ff057819 */ /* 0x000fc80000011600 */
[----:B------:R-:W-:-:S04]  /*be50*/  LOP3.LUT R4, R4, R5, RZ, 0xfc, !PT ;  /* 0x0000000504047212 */ /* 0x000fc800078efcff */
[----:B------:R-:W-:Y:S02]  /*be60*/  PRMT R0, R4, 0x7610, R0 ;  /* 0x0000761004007816 */ /* 0x000fe40000000000 */
.L_x_1754:
[----:B------:R-:W-:Y:S05]  /*be70*/  BSYNC B0 ;  /* 0x0000000000007941 */ /* 0x000fea0003800000 */
.L_x_1753:
[----:B------:R0:W-:Y:S01]  /*be80*/  STG.E.U8 [R2.64], R0 ;  /* 0x0000000002007986 */ /* 0x0001e2000c101124 */
[----:B------:R-:W-:Y:S05]  /*be90*/  BRA `(.L_x_1730) ;  /* 0x0000031000007947 */ /* 0x000fea0003800000 */
.L_x_1747:
        /* <DEDUP_REMOVED lines=22> */
.L_x_1729:
        /* <DEDUP_REMOVED lines=20> */
.L_x_1757:
[----:B------:R-:W-:-:S06]  /*c140*/  HADD2.F32 R4, -RZ, R23.H0_H0 ;  /* 0x20000017ff047230 */ /* 0x000fcc0000004100 */
[----:B------:R-:W0:Y:S02]  /*c150*/  F2I.U64.TRUNC R4, R4 ;  /* 0x0000000400047311 */ /* 0x000e24000020d800 */
[----:B0-----:R0:W-:Y:S01]  /*c160*/  STG.E.64 [R2.64], R4 ;  /* 0x0000000402007986 */ /* 0x0011e2000c101b24 */
[----:B------:R-:W-:Y:S05]  /*c170*/  BRA `(.L_x_1730) ;  /* 0x0000003000007947 */ /* 0x000fea0003800000 */
.L_x_1756:
[----:B------:R-:W-:-:S06]  /*c180*/  HADD2.F32 R23, -RZ, R23.H0_H0 ;  /* 0x20000017ff177230 */ /* 0x000fcc0000004100 */
[----:B------:R-:W0:Y:S02]  /*c190*/  F2I.FTZ.U32.TRUNC.NTZ R23, R23 ;  /* 0x0000001700177305 */ /* 0x000e24000021f000 */
[----:B0-----:R0:W-:Y:S02]  /*c1a0*/  STG.E [R2.64], R23 ;  /* 0x0000001702007986 */ /* 0x0011e4000c101924 */
.L_x_1730:
[----:B------:R-:W-:Y:S02]  /*c1b0*/  IADD3 R19, R19, 0x80, RZ ;  /* 0x0000008013137810 */ /* 0x000fe40007ffe0ff */
.L_x_1691:
[----:B------:R-:W-:Y:S05]  /*c1c0*/  BSYNC B6 ;  /* 0x0000000000067941 */ /* 0x000fea0003800000 */
.L_x_1690:
        /* <DEDUP_REMOVED lines=21> */
.L_x_1761:
[----:B------:R-:W-:-:S06]  /*c320*/  HADD2.F32 R5, -RZ, R24.H0_H0 ;  /* 0x20000018ff057230 */ /* 0x000fcc0000004100 */
[----:B------:R-:W0:Y:S02]  /*c330*/  F2I.S64.TRUNC R4, R5 ;  /* 0x0000000500047311 */ /* 0x000e24000020d900 */
[----:B0-----:R-:W-:Y:S01]  /*c340*/  STG.E.U8 [R2.64], R4 ;  /* 0x0000000402007986 */ /* 0x001fe2000c101124 */
[----:B------:R-:W-:Y:S05]  /*c350*/  EXIT ;  /* 0x000000000000794d */ /* 0x000fea0003800000 */
.L_x_1760:
        /* <DEDUP_REMOVED lines=10> */
.L_x_1764:
[----:B------:R-:W-:-:S04]  /*c400*/  HADD2.F32 R24, -RZ, R24.H0_H0 ;  /* 0x20000018ff187230 */ /* 0x000fc80000004100 */
[----:B------:R-:W0:Y:S02]  /*c410*/  F2I.FTZ.TRUNC.NTZ R5, R24 ;  /* 0x0000001800057305 */ /* 0x000e24000021f100 */
[----:B0-----:R-:W-:Y:S01]  /*c420*/  STG.E [R2.64], R5 ;  /* 0x0000000502007986 */ /* 0x001fe2000c101924 */
[----:B------:R-:W-:Y:S05]  /*c430*/  EXIT ;  /* 0x000000000000794d */ /* 0x000fea0003800000 */
.L_x_1763:
[----:B------:R-:W-:-:S04]  /*c440*/  HADD2.F32 R24, -RZ, R24.H0_H0 ;  /* 0x20000018ff187230 */ /* 0x000fc80000004100 */
[----:B------:R-:W0:Y:S02]  /*c450*/  F2I.FTZ.TRUNC.NTZ R5, R24 ;  /* 0x0000001800057305 */ /* 0x000e24000021f100 */
[----:B0-----:R-:W-:Y:S01]  /*c460*/  STG.E.U16 [R2.64], R5 ;  /* 0x0000000502007986 */ /* 0x001fe2000c101524 */
[----:B------:R-:W-:Y:S05]  /*c470*/  EXIT ;  /* 0x000000000000794d */ /* 0x000fea0003800000 */
.L_x_1759:
        /* <DEDUP_REMOVED lines=9> */
.L_x_1766:
[----:B------:R-:W-:Y:S01]  /*c510*/  STG.E.U16 [R2.64], R24 ;  /* 0x0000001802007986 */ /* 0x000fe2000c101524 */
[----:B------:R-:W-:Y:S05]  /*c520*/  EXIT ;  /* 0x000000000000794d */ /* 0x000fea0003800000 */
.L_x_1765:
        /* <DEDUP_REMOVED lines=10> */
.L_x_1768:
[----:B------:R-:W-:-:S05]  /*c5d0*/  HADD2.F32 R0, -RZ, R24.H0_H0 ;  /* 0x20000018ff007230 */ /* 0x000fca0000004100 */
[----:B------:R-:W-:-:S04]  /*c5e0*/  F2FP.PACK_AB R0, RZ, R0 ;  /* 0x00000000ff00723e */ /* 0x000fc800000000ff */
[----:B------:R-:W-:-:S05]  /*c5f0*/  PRMT R0, R0, 0x5410, RZ ;  /* 0x0000541000007816 */ /* 0x000fca00000000ff */
[----:B------:R-:W-:Y:S01]  /*c600*/  STG.E [R2.64], R0 ;  /* 0x0000000002007986 */ /* 0x000fe2000c101924 */
[----:B------:R-:W-:Y:S05]  /*c610*/  EXIT ;  /* 0x000000000000794d */ /* 0x000fea0003800000 */
.L_x_1767:
[----:B------:R-:W-:-:S05]  /*c620*/  HADD2.F32 R4, -RZ, R24.H0_H0 ;  /* 0x20000018ff047230 */ /* 0x000fca0000004100 */
[----:B------:R-:W-:-:S06]  /*c630*/  FMUL.FTZ R4, R4, 1 ;  /* 0x3f80000004047820 */ /* 0x000fcc0000410000 */
[----:B------:R-:W0:Y:S02]  /*c640*/  F2F.F64.F32 R4, R4 ;  /* 0x0000000400047310 */ /* 0x000e240000201800 */
[----:B0-----:R-:W-:Y:S01]  /*c650*/  STG.E.64 [R2.64], R4 ;  /* 0x0000000402007986 */ /* 0x001fe2000c101b24 */
[----:B------:R-:W-:Y:S05]  /*c660*/  EXIT ;  /* 0x000000000000794d */ /* 0x000fea0003800000 */
.L_x_1758:
        /* <DEDUP_REMOVED lines=13> */
.L_x_1771:
[----:B------:R-:W-:Y:S01]  /*c740*/  HADD2.F32 R24, -RZ, R24.H0_H0 ;  /* 0x20000018ff187230 */ /* 0x000fe20000004100 */
[----:B------:R-:W-:-:S04]  /*c750*/  CS2R R6, SRZ ;  /* 0x0000000000067805 */ /* 0x000fc8000001ff00 */
[----:B------:R-:W-:-:S06]  /*c760*/  FMUL.FTZ R4, R24, 1 ;  /* 0x3f80000018047820 */ /* 0x000fcc0000410000 */
[----:B------:R-:W0:Y:S02]  /*c770*/  F2F.F64.F32 R4, R4 ;  /* 0x0000000400047310 */ /* 0x000e240000201800 */
[----:B0-----:R-:W-:Y:S01]  /*c780*/  STG.E.128 [R2.64], R4 ;  /* 0x0000000402007986 */ /* 0x001fe2000c101d24 */
[----:B------:R-:W-:Y:S05]  /*c790*/  EXIT ;  /* 0x000000000000794d */ /* 0x000fea0003800000 */
.L_x_1770:
        /* <DEDUP_REMOVED lines=21> */
.L_x_1775:
[----:B------:R-:W-:Y:S05]  /*c8f0*/  BSYNC B0 ;  /* 0x0000000000007941 */ /* 0x000fea0003800000 */
.L_x_1774:
[----:B------:R-:W-:-:S05]  /*c900*/  LOP3.LUT R5, R0, R5, RZ, 0xfc, !PT ;  /* 0x0000000500057212 */ /* 0x000fca00078efcff */
[----:B------:R-:W-:Y:S01]  /*c910*/  STG.E.U8 [R2.64], R5 ;  /* 0x0000000502007986 */ /* 0x000fe2000c101124 */
[----:B------:R-:W-:Y:S05]  /*c920*/  EXIT ;  /* 0x000000000000794d */ /* 0x000fea0003800000 */
.L_x_1773:
        /* <DEDUP_REMOVED lines=13> */
.L_x_1777:
[----:B------:R-:W-:Y:S01]  /*ca00*/  IMAD.MOV.U32 R0, RZ, RZ, 0x7f ;  /* 0x0000007fff007424 */ /* 0x000fe200078e00ff */
[----:B------:R-:W-:-:S04]  /*ca10*/  ISETP.GT.U32.AND P0, PT, R4, 0x7f800000, PT ;  /* 0x7f8000000400780c */ /* 0x000fc80003f04070 */
[----:B------:R-:W-:-:S04]  /*ca20*/  SEL R0, R0, 0x7c, P0 ;  /* 0x0000007c00007807 */ /* 0x000fc80000000000 */
.L_x_1778:
[----:B------:R-:W-:Y:S05]  /*ca30*/  BSYNC B0 ;  /* 0x0000000000007941 */ /* 0x000fea0003800000 */
.L_x_1776:
[----:B------:R-:W-:-:S04]  /*ca40*/  LOP3.LUT R4, R5, 0x80000000, RZ, 0xc0, !PT ;  /* 0x8000000005047812 */ /* 0x000fc800078ec0ff */
[----:B------:R-:W-:-:S04]  /*ca50*/  SHF.R.U32.HI R5, RZ, 0x18, R4 ;  /* 0x00000018ff057819 */ /* 0x000fc80000011604 */
[----:B------:R-:W-:-:S05]  /*ca60*/  LOP3.LUT R5, R0, R5, RZ, 0xfc, !PT ;  /* 0x0000000500057212 */ /* 0x000fca00078efcff */
[----:B------:R-:W-:Y:S01]  /*ca70*/  STG.E.U8 [R2.64], R5 ;  /* 0x0000000502007986 */ /* 0x000fe2000c101124 */
[----:B------:R-:W-:Y:S05]  /*ca80*/  EXIT ;  /* 0x000000000000794d */ /* 0x000fea0003800000 */
.L_x_1772:
[----:B------:R-:W-:-:S05]  /*ca90*/  HADD2.F32 R0, -RZ, R24.H0_H0 ;  /* 0x20000018ff007230 */ /* 0x000fca0000004100 */
[----:B------:R-:W-:-:S05]  /*caa0*/  F2FP.BF16.PACK_AB R0, RZ, R0 ;  /* 0x00000000ff00723e */ /* 0x000fca00000010ff */
[----:B------:R-:W-:Y:S01]  /*cab0*/  STG.E.U16 [R2.64], R0 ;  /* 0x0000000002007986 */ /* 0x000fe2000c101524 */
[----:B------:R-:W-:Y:S05]  /*cac0*/  EXIT ;  /* 0x000000000000794d */ /* 0x000fea0003800000 */
.L_x_1769:
        /* <DEDUP_REMOVED lines=12> */
.L_x_1781:
        /* <DEDUP_REMOVED lines=17> */
.L_x_1784:
[----:B------:R-:W-:-:S04]  /*cca0*/  LOP3.LUT R0, R7, 0x80000000, RZ, 0xc0, !PT ;  /* 0x8000000007007812 */ /* 0x000fc800078ec0ff */
[----:B------:R-:W-:-:S04]  /*ccb0*/  SHF.R.U32.HI R5, RZ, 0x18, R0 ;  /* 0x00000018ff057819 */ /* 0x000fc80000011600 */
[----:B------:R-:W-:-:S04]  /*ccc0*/  LOP3.LUT R4, R4, R5, RZ, 0xfc, !PT ;  /* 0x0000000504047212 */ /* 0x000fc800078efcff */
[----:B------:R-:W-:Y:S02]  /*ccd0*/  PRMT R0, R4, 0x7610, R0 ;  /* 0x0000761004007816 */ /* 0x000fe40000000000 */
.L_x_1783:
[----:B------:R-:W-:Y:S05]  /*cce0*/  BSYNC B0 ;  /* 0x0000000000007941 */ /* 0x000fea0003800000 */
.L_x_1782:
[----:B------:R-:W-:Y:S01]  /*ccf0*/  STG.E.U8 [R2.64], R0 ;  /* 0x0000000002007986 */ /* 0x000fe2000c101124 */
[----:B------:R-:W-:Y:S05]  /*cd00*/  EXIT ;  /* 0x000000000000794d */ /* 0x000fea0003800000 */
.L_x_1780:
        /* <DEDUP_REMOVED lines=17> */
.L_x_1787:
[----:B------:R-:W-:-:S04]  /*ce20*/  LOP3.LUT R0, R7, 0x80000000, RZ, 0xc0, !PT ;  /* 0x8000000007007812 */ /* 0x000fc800078ec0ff */
[----:B------:R-:W-:-:S04]  /*ce30*/  SHF.R.U32.HI R5, RZ, 0x18, R0 ;  /* 0x00000018ff057819 */ /* 0x000fc80000011600 */
[----:B------:R-:W-:-:S04]  /*ce40*/  LOP3.LUT R4, R4, R5, RZ, 0xfc, !PT ;  /* 0x0000000504047212 */ /* 0x000fc800078efcff */
[----:B------:R-:W-:Y:S02]  /*ce50*/  PRMT R0, R4, 0x7610, R0 ;  /* 0x0000761004007816 */ /* 0x000fe40000000000 */
.L_x_1786:
[----:B------:R-:W-:Y:S05]  /*ce60*/  BSYNC B0 ;  /* 0x0000000000007941 */ /* 0x000fea0003800000 */
.L_x_1785:
[----:B------:R-:W-:Y:S01]  /*ce70*/  STG.E.U8 [R2.64], R0 ;  /* 0x0000000002007986 */ /* 0x000fe2000c101124 */
[----:B------:R-:W-:Y:S05]  /*ce80*/  EXIT ;  /* 0x000000000000794d */ /* 0x000fea0003800000 */
.L_x_1779:
        /* <DEDUP_REMOVED lines=22> */
.L_x_1762:
        /* <DEDUP_REMOVED lines=20> */
.L_x_1789:
[----:B------:R-:W-:-:S06]  /*d130*/  HADD2.F32 R4, -RZ, R24.H0_H0 ;  /* 0x20000018ff047230 */ /* 0x000fcc0000004100 */
[----:B------:R-:W0:Y:S02]  /*d140*/  F2I.U64.TRUNC R4, R4 ;  /* 0x0000000400047311 */ /* 0x000e24000020d800 */
[----:B0-----:R-:W-:Y:S01]  /*d150*/  STG.E.64 [R2.64], R4 ;  /* 0x0000000402007986 */ /* 0x001fe2000c101b24 */
[----:B------:R-:W-:Y:S05]  /*d160*/  EXIT ;  /* 0x000000000000794d */ /* 0x000fea0003800000 */
.L_x_1788:
[----:B------:R-:W-:-:S04]  /*d170*/  HADD2.F32 R24, -RZ, R24.H0_H0 ;  /* 0x20000018ff187230 */ /* 0x000fc80000004100 */
[----:B------:R-:W0:Y:S02]  /*d180*/  F2I.FTZ.U32.TRUNC.NTZ R5, R24 ;  /* 0x0000001800057305 */ /* 0x000e24000021f000 */
[----:B0-----:R-:W-:Y:S01]  /*d190*/  STG.E [R2.64], R5 ;  /* 0x0000000502007986 */ /* 0x001fe2000c101924 */
[----:B------:R-:W-:Y:S05]  /*d1a0*/  EXIT ;  /* 0x000000000000794d */ /* 0x000fea0003800000 */
.L_x_1790:
        /* <DEDUP_REMOVED lines=13> */
.L_x_7618:


//--------------------- .text._ZN2at6native18elementwise_kernelILi128ELi4EZNS0_22gpu_kernel_impl_nocastIZZZNS0_61_GLOBAL__N__b29612f4_23_ActivationMishKernel_cu_9e10b42f_310820mish_backward_kernelERNS_14TensorIteratorEENKUlvE_clEvENKUlvE1_clEvEUlN3c104HalfES9_E_EEvRNS_18TensorIteratorBaseERKT_EUliE_EEviT1_ --------------------------
	.section	.text._ZN2at6native18elementwise_kernelILi128ELi4EZNS0_22gpu_kernel_impl_nocastIZZZNS0_61_GLOBAL__N__b29612f4_23_ActivationMishKernel_cu_9e10b42f_310820mish_backward_kernelERNS_14TensorIteratorEENKUlvE_clEvENKUlvE1_clEvEUlN3c104HalfES9_E_EEvRNS_18TensorIteratorBaseERKT_EUliE_EEviT1_,"ax",@progbits
	.sectioninfo	@"SHI_REGISTERS=15"
	.align	128
        .global         _ZN2at6native18elementwise_kernelILi128ELi4EZNS0_22gpu_kernel_impl_nocastIZZZNS0_61_GLOBAL__N__b29612f4_23_ActivationMishKernel_cu_9e10b42f_310820mish_backward_kernelERNS_14TensorIteratorEENKUlvE_clEvENKUlvE1_clEvEUlN3c104HalfES9_E_EEvRNS_18TensorIteratorBaseERKT_EUliE_EEviT1_
        .type           _ZN2at6native18elementwise_kernelILi128ELi4EZNS0_22gpu_kernel_impl_nocastIZZZNS0_61_GLOBAL__N__b29612f4_23_ActivationMishKernel_cu_9e10b42f_310820mish_backward_kernelERNS_14TensorIteratorEENKUlvE_clEvENKUlvE1_clEvEUlN3c104HalfES9_E_EEvRNS_18TensorIteratorBaseERKT_EUliE_EEviT1_,@function
        .size           _ZN2at6native18elementwise_kernelILi128ELi4EZNS0_22gpu_kernel_impl_nocastIZZZNS0_61_GLOBAL__N__b29612f4_23_ActivationMishKernel_cu_9e10b42f_310820mish_backward_kernelERNS_14TensorIteratorEENKUlvE_clEvENKUlvE1_clEvEUlN3c104HalfES9_E_EEvRNS_18TensorIteratorBaseERKT_EUliE_EEviT1_,(.L_x_7619 - _ZN2at6native18elementwise_kernelILi128ELi4EZNS0_22gpu_kernel_impl_nocastIZZZNS0_61_GLOBAL__N__b29612f4_23_ActivationMishKernel_cu_9e10b42f_310820mish_backward_kernelERNS_14TensorIteratorEENKUlvE_clEvENKUlvE1_clEvEUlN3c104HalfES9_E_EEvRNS_18TensorIteratorBaseERKT_EUliE_EEviT1_)
        .other          _ZN2at6native18elementwise_kernelILi128ELi4EZNS0_22gpu_kernel_impl_nocastIZZZNS0_61_GLOBAL__N__b29612f4_23_ActivationMishKernel_cu_9e10b42f_310820mish_backward_kernelERNS_14TensorIteratorEENKUlvE_clEvENKUlvE1_clEvEUlN3c104HalfES9_E_EEvRNS_18TensorIteratorBaseERKT_EUliE_EEviT1_,@"STO_CUDA_ENTRY STV_DEFAULT"
_ZN2at6native18elementwise_kernelILi128ELi4EZNS0_22gpu_kernel_impl_nocastIZZZNS0_61_GLOBAL__N__b29612f4_23_ActivationMishKernel_cu_9e10b42f_310820mish_backward_kernelERNS_14TensorIteratorEENKUlvE_clEvENKUlvE1_clEvEUlN3c104HalfES9_E_EEvRNS_18TensorIteratorBaseERKT_EUliE_EEviT1_:
.text._ZN2at6native18elementwise_kernelILi128ELi4EZNS0_22gpu_kernel_impl_nocastIZZZNS0_61_GLOBAL__N__b29612f4_23_ActivationMishKernel_cu_9e10b42f_310820mish_backward_kernelERNS_14TensorIteratorEENKUlvE_clEvENKUlvE1_clEvEUlN3c104HalfES9_E_EEvRNS_18TensorIteratorBaseERKT_EUliE_EEviT1_:
        /* <DEDUP_REMOVED lines=262> */
.L_x_1793:
        /* <DEDUP_REMOVED lines=8> */
[----:B0-----:R-:W-:Y:S01]  /*10e0*/  MOV R7, 0x3d39bf78 ;  /* 0x3d39bf7800077802 */ /* 0x001fe20000000f00 */
[----:B--2---:R-:W-:-:S05]  /*10f0*/  HADD2.F32 R4, -RZ, R4.H0_H0 ;  /* 0x20000004ff047230 */ /* 0x004fca0000004100 */
        /* <DEDUP_REMOVED lines=33> */
.L_x_1795:
[----:B-1----:R-:W-:Y:S05]  /*1310*/  BSYNC B1 ;  /* 0x0000000000017941 */ /* 0x002fea0003800000 */
.L_x_1794:
[----:B------:R-:W0:Y:S01]  /*1320*/  MUFU.TANH R6, R6 ;  /* 0x0000000600067308 */ /* 0x000e220000002400 */
[----:B------:R-:W-:Y:S01]  /*1330*/  FMUL.FTZ R9, R4, R9 ;  /* 0x0000000904097220 */ /* 0x000fe20000410000 */
[----:B-----5:R-:W-:Y:S01]  /*1340*/  HADD2.F32 R2, -RZ, R2.H0_H0 ;  /* 0x20000002ff027230 */ /* 0x020fe20000004100 */
[----:B------:R-:W-:Y:S02]  /*1350*/  IADD3 R4, P0, R0, c[0x0][0x3c8], RZ ;  /* 0x0000f20000047a10 */ /* 0x000fe40007f1e0ff */
[----:B------:R-:W-:Y:S01]  /*1360*/  IADD3 R3, R3, 0x80, RZ ;  /* 0x0000008003037810 */ /* 0x000fe20007ffe0ff */
[----:B0-----:R-:W-:-:S04]  /*1370*/  FFMA.FTZ R5, -R6, R6, 1 ;  /* 0x3f80000006057423 */ /* 0x001fc80000010106 */
[----:B------:R-:W-:-:S04]  /*1380*/  FFMA.FTZ R5, R5, R9, R6 ;  /* 0x0000000905057223 */ /* 0x000fc80000010006 */
[----:B------:R-:W-:-:S05]  /*1390*/  FMUL.FTZ R5, R2, R5 ;  /* 0x0000000502057220 */ /* 0x000fca0000410000 */
[----:B------:R-:W-:Y:S02]  /*13a0*/  F2FP.PACK_AB R0, RZ, R5 ;  /* 0x00000005ff00723e */ /* 0x000fe400000000ff */
[----:B------:R-:W-:-:S05]  /*13b0*/  IADD3.X R5, RZ, c[0x0][0x3cc], RZ, P0, !PT ;  /* 0x0000f300ff057a10 */ /* 0x000fca00007fe4ff */
[----:B------:R0:W-:Y:S02]  /*13c0*/  STG.E.U16 [R4.64], R0 ;  /* 0x0000000004007986 */ /* 0x0001e4000c101504 */
.L_x_1792:
[----:B------:R-:W-:Y:S05]  /*13d0*/  BSYNC B0 ;  /* 0x0000000000007941 */ /* 0x000fea0003800000 */
.L_x_1791:
        /* <DEDUP_REMOVED lines=256> */
.L_x_1798:
        /* <DEDUP_REMOVED lines=43> */
.L_x_1800:
[----:B-1----:R-:W-:Y:S05]  /*2690*/  BSYNC B1 ;  /* 0x0000000000017941 */ /* 0x002fea0003800000 */
.L_x_1799:
        /* <DEDUP_REMOVED lines=266> */
.L_x_1801:
        /* <DEDUP_REMOVED lines=43> */
.L_x_1803:
[----:B-1----:R-:W-:Y:S05]  /*39f0*/  BSYNC B1 ;  /* 0x0000000000017941 */ /* 0x002fea0003800000 */
.L_x_1802:
        /* <DEDUP_REMOVED lines=11> */
.L_x_1797:
[----:B------:R-:W-:Y:S05]  /*3ab0*/  BSYNC B0 ;  /* 0x0000000000007941 */ /* 0x000fea0003800000 */
.L_x_1796:
        /* <DEDUP_REMOVED lines=255> */
.L_x_1804:
        /* <DEDUP_REMOVED lines=24> */
[C---:B------:R-:W-:Y:S02]  /*4c30*/  FFMA.FTZ R7, R8.reuse, -R7, 0.10546888411045074463 ;  /* 0x3dd8001208077423 */ /* 0x040fe40000010807 */
[----:B------:R1:W2:Y:S02]  /*4c40*/  MUFU.RCP R10, R9 ;  /* 0x00000009000a7308 */ /* 0x0002a40000001000 */
[----:B------:R-:W-:Y:S02]  /*4c50*/  FFMA.FTZ R7, R8, R7, -0.13229703903198242188 ;  /* 0xbe0778e008077423 */ /* 0x000fe40000010007 */
[----:B0-----:R-:W-:-:S02]  /*4c60*/  FMUL.FTZ R6, R5, 1.1920928955078125e-07 ;  /* 0x3400000005067820 */ /* 0x001fc40000410000 */
        /* <DEDUP_REMOVED lines=10> */
[C---:B-12---:R-:W-:Y:S02]  /*4d10*/  ISETP.GE.AND P0, PT, R4.reuse, -0x407fffff, PT ;  /* 0xbf8000010400780c */ /* 0x046fe40003f06270 */
[----:B------:R-:W-:-:S11]  /*4d20*/  FSETP.NEU.FTZ.AND P1, PT, R4, RZ, PT ;  /* 0x000000ff0400720b */ /* 0x000fd60003f3d000 */
[----:B------:R-:W-:-:S05]  /*4d30*/  @P0 MOV R5, 0x7f800000 ;  /* 0x7f80000000050802 */ /* 0x000fca0000000f00 */
[----:B------:R-:W-:-:S05]  /*4d40*/  @P0 FFMA.FTZ R6, R4, R5, +INF ;  /* 0x7f80000004060423 */ /* 0x000fca0000010005 */
[----:B------:R-:W-:Y:S02]  /*4d50*/  FSEL R6, R6, -RZ, P1 ;  /* 0x800000ff06067208 */ /* 0x000fe40000800000 */
.L_x_1806:
[----:B-12---:R-:W-:Y:S05]  /*4d60*/  BSYNC B0 ;  /* 0x0000000000007941 */ /* 0x006fea0003800000 */
.L_x_1805:
[----:B------:R-:W0:Y:S01]  /*4d70*/  MUFU.TANH R6, R6 ;  /* 0x0000000600067308 */ /* 0x000e220000002400 */
[----:B------:R-:W-:Y:S01]  /*4d80*/  FMUL.FTZ R10, R3, R10 ;  /* 0x0000000a030a7220 */ /* 0x000fe20000410000 */
[----:B-----5:R-:W-:Y:S01]  /*4d90*/  HADD2.F32 R2, -RZ, R2.H0_H0 ;  /* 0x20000002ff027230 */ /* 0x020fe20000004100 */
[----:B0-----:R-:W-:-:S04]  /*4da0*/  FFMA.FTZ R3, -R6, R6, 1 ;  /* 0x3f80000006037423 */ /* 0x001fc80000010106 */
[----:B------:R-:W-:-:S04]  /*4db0*/  FFMA.FTZ R3, R3, R10, R6 ;  /* 0x0000000a03037223 */ /* 0x000fc80000010006 */
[----:B------:R-:W-:Y:S01]  /*4dc0*/  FMUL.FTZ R3, R2, R3 ;  /* 0x0000000302037220 */ /* 0x000fe20000410000 */
[----:B------:R-:W-:-:S04]  /*4dd0*/  IADD3 R2, P0, R0, c[0x0][0x3c8], RZ ;  /* 0x0000f20000027a10 */ /* 0x000fc80007f1e0ff */
[----:B------:R-:W-:Y:S02]  /*4de0*/  F2FP.PACK_AB R0, RZ, R3 ;  /* 0x00000003ff00723e */ /* 0x000fe400000000ff */
[----:B------:R-:W-:-:S05]  /*4df0*/  IADD3.X R3, RZ, c[0x0][0x3cc], RZ, P0, !PT ;  /* 0x0000f300ff037a10 */ /* 0x000fca00007fe4ff */
[----:B------:R-:W-:Y:S01]  /*4e00*/  STG.E.U16 [R2.64], R0 ;  /* 0x0000000002007986 */ /* 0x000fe2000c101504 */
[----:B------:R-:W-:Y:S05]  /*4e10*/  EXIT ;  /* 0x000000000000794d */ /* 0x000fea0003800000 */
.L_x_1807:
        /* <DEDUP_REMOVED lines=14> */
.L_x_7619:


//--------------------- .text._ZN2at6native27unrolled_elementwise_kernelIZZZNS0_61_GLOBAL__N__b29612f4_23_ActivationMishKernel_cu_9e10b42f_310820mish_backward_kernelERNS_14TensorIteratorEENKUlvE_clEvENKUlvE1_clEvEUlN3c104HalfES8_E_St5arrayIPcLm3EELi4E23TrivialOffsetCalculatorILi2EjESD_ILi1EjENS0_6memory15LoadWithoutCastENSG_16StoreWithoutCastEEEviT_T0_T2_T3_T4_T5_ --------------------------
	.section	.text._ZN2at6native27unrolled_elementwise_kernelIZZZNS0_61_GLOBAL__N__b29612f4_23_ActivationMishKernel_cu_9e10b42f_310820mish_backward_kernelERNS_14TensorIteratorEENKUlvE_clEvENKUlvE1_clEvEUlN3c104HalfES8_E_St5arrayIPcLm3EELi4E23TrivialOffsetCalculatorILi2EjESD_ILi1EjENS0_6memory15LoadWithoutCastENSG_16StoreWithoutCastEEEviT_T0_T2_T3_T4_T5_,"ax",@progbits
	.sectioninfo	@"SHI_REGISTERS=26"
	.align	128
        .global         _ZN2at6native27unrolled_elementwise_kernelIZZZNS0_61_GLOBAL__N__b29612f4_23_ActivationMishKernel_cu_9e10b42f_310820mish_backward_kernelERNS_14TensorIteratorEENKUlvE_clEvENKUlvE1_clEvEUlN3c104HalfES8_E_St5arrayIPcLm3EELi4E23TrivialOffsetCalculatorILi2EjESD_ILi1EjENS0_6memory15LoadWithoutCastENSG_16StoreWithoutCastEEEviT_T0_T2_T3_T4_T5_
        .type           _ZN2at6native27unrolled_elementwise_kernelIZZZNS0_61_GLOBAL__N__b29612f4_23_ActivationMishKernel_cu_9e10b42f_310820mish_backward_kernelERNS_14TensorIteratorEENKUlvE_clEvENKUlvE1_clEvEUlN3c104HalfES8_E_St5arrayIPcLm3EELi4E23TrivialOffsetCalculatorILi2EjESD_ILi1EjENS0_6memory15LoadWithoutCastENSG_16StoreWithoutCastEEEviT_T0_T2_T3_T4_T5_,@function
        .size           _ZN2at6native27unrolled_elementwise_kernelIZZZNS0_61_GLOBAL__N__b29612f4_23_ActivationMishKernel_cu_9e10b42f_310820mish_backward_kernelERNS_14TensorIteratorEENKUlvE_clEvENKUlvE1_clEvEUlN3c104HalfES8_E_St5arrayIPcLm3EELi4E23TrivialOffsetCalculatorILi2EjESD_ILi1EjENS0_6memory15LoadWithoutCastENSG_16StoreWithoutCastEEEviT_T0_T2_T3_T4_T5_,(.L_x_7620 - _ZN2at6native27unrolled_elementwise_kernelIZZZNS0_61_GLOBAL__N__b29612f4_23_ActivationMishKernel_cu_9e10b42f_310820mish_backward_kernelERNS_14TensorIteratorEENKUlvE_clEvENKUlvE1_clEvEUlN3c104HalfES8_E_St5arrayIPcLm3EELi4E23TrivialOffsetCalculatorILi2EjESD_ILi1EjENS0_6memory15LoadWithoutCastENSG_16StoreWithoutCastEEEviT_T0_T2_T3_T4_T5_)
        .other          _ZN2at6native27unrolled_elementwise_kernelIZZZNS0_61_GLOBAL__N__b29612f4_23_ActivationMishKernel_cu_9e10b42f_310820mish_backward_kernelERNS_14TensorIteratorEENKUlvE_clEvENKUlvE1_clEvEUlN3c104HalfES8_E_St5arrayIPcLm3EELi4E23TrivialOffsetCalculatorILi2EjESD_ILi1EjENS0_6memory15LoadWithoutCastENSG_16StoreWithoutCastEEEviT_T0_T2_T3_T4_T5_,@"STO_CUDA_ENTRY STV_DEFAULT"
_ZN2at6native27unrolled_elementwise_kernelIZZZNS0_61_GLOBAL__N__b29612f4_23_ActivationMishKernel_cu_9e10b42f_310820mish_backward_kernelERNS_14TensorIteratorEENKUlvE_clEvENKUlvE1_clEvEUlN3c104HalfES8_E_St5arrayIPcLm3EELi4E23TrivialOffsetCalculatorILi2EjESD_ILi1EjENS0_6memory15LoadWithoutCastENSG_16StoreWithoutCastEEEviT_T0_T2_T3_T4_T5_:
.text._ZN2at6native27unrolled_elementwise_kernelIZZZNS0_61_GLOBAL__N__b29612f4_23_ActivationMishKernel_cu_9e10b42f_310820mish_backward_kernelERNS_14TensorIteratorEENKUlvE_clEvENKUlvE1_clEvEUlN3c104HalfES8_E_St5arrayIPcLm3EELi4E23TrivialOffsetCalculatorILi2EjESD_ILi1EjENS0_6memory15LoadWithoutCastENSG_16StoreWithoutCastEEEviT_T0_T2_T3_T4_T5_:
        /* <DEDUP_REMOVED lines=48> */
[----:B-----5:R-:W-:Y:S01]  /*0300*/  HADD2.F32 R20, -RZ, R20.H0_H0 ;  /* 0x20000014ff147230 */ /* 0x020fe20000004100 */
        /* <DEDUP_REMOVED lines=36> */
.L_x_1811:
[----:B0-----:R-:W-:Y:S05]  /*0550*/  BSYNC B1 ;  /* 0x0000000000017941 */ /* 0x001fea0003800000 */
.L_x_1810:
[----:B------:R-:W0:Y:S01]  /*0560*/  MUFU.TANH R4, R4 ;  /* 0x0000000400047308 */ /* 0x000e220000002400 */
[----:B------:R-:W-:Y:S01]  /*0570*/  FMUL.FTZ R7, R20, R7 ;  /* 0x0000000714077220 */ /* 0x000fe20000410000 */
[----:B------:R-:W-:Y:S01]  /*0580*/  HADD2.F32 R2, -RZ, R19.H0_H0 ;  /* 0x20000013ff027230 */ /* 0x000fe20000004100 */
[----:B0-----:R-:W-:-:S04]  /*0590*/  FFMA.FTZ R3, -R4, R4, 1 ;  /* 0x3f80000004037423 */ /* 0x001fc80000010104 */
[----:B------:R-:W-:-:S04]  /*05a0*/  FFMA.FTZ R3, R3, R7, R4 ;  /* 0x0000000703037223 */ /* 0x000fc80000010004 */
[----:B------:R-:W-:-:S05]  /*05b0*/  FMUL.FTZ R2, R2, R3 ;  /* 0x0000000302027220 */ /* 0x000fca0000410000 */
[----:B------:R-:W-:Y:S02]  /*05c0*/  F2FP.PACK_AB R2, RZ, R2 ;  /* 0x00000002ff02723e */ /* 0x000fe400000000ff */
.L_x_1809:
[----:B------:R-:W-:Y:S05]  /*05d0*/  BSYNC B0 ;  /* 0x0000000000007941 */ /* 0x000fea0003800000 */
.L_x_1808:
[----:B--2---:R-:W-:Y:S01]  /*05e0*/  IADD3 R3, R16, 0x80, RZ ;  /* 0x0000008010037810 */ /* 0x004fe20007ffe0ff */
[----:B------:R-:W-:Y:S03]  /*05f0*/  BSSY B0, `(.L_x_1812) ;  /* 0x0000030000007945 */ /* 0x000fe60003800000 */
[----:B------:R-:W-:-:S13]  /*0600*/  ISETP.GE.AND P0, PT, R3, R14, PT ;  /* 0x0000000e0300720c */ /* 0x000fda0003f06270 */
[----:B------:R-:W-:Y:S05]  /*0610*/  @P0 BRA `(.L_x_1813) ;  /* 0x000002d000000947 */ /* 0x000fea0003800000 */
[----:B-----5:R-:W-:Y:S01]  /*0620*/  HADD2.F32 R21, -RZ, R21.H0_H0 ;  /* 0x20000015ff157230 */ /* 0x020fe20000004100 */
        /* <DEDUP_REMOVED lines=36> */
.L_x_1815:
[----:B0-----:R-:W-:Y:S05]  /*0870*/  BSYNC B1 ;  /* 0x0000000000017941 */ /* 0x001fea0003800000 */
.L_x_1814:
[----:B------:R-:W0:Y:S01]  /*0880*/  MUFU.TANH R5, R5 ;  /* 0x0000000500057308 */ /* 0x000e220000002400 */
[----:B-1----:R-:W-:Y:S01]  /*0890*/  FMUL.FTZ R10, R21, R10 ;  /* 0x0000000a150a7220 */ /* 0x002fe20000410000 */
[----:B------:R-:W-:Y:S01]  /*08a0*/  HADD2.F32 R17, -RZ, R17.H0_H0 ;  /* 0x20000011ff117230 */ /* 0x000fe20000004100 */
[----:B0-----:R-:W-:-:S04]  /*08b0*/  FFMA.FTZ R4, -R5, R5, 1 ;  /* 0x3f80000005047423 */ /* 0x001fc80000010105 */
[----:B------:R-:W-:-:S04]  /*08c0*/  FFMA.FTZ R4, R4, R10, R5 ;  /* 0x0000000a04047223 */ /* 0x000fc80000010005 */
[----:B------:R-:W-:-:S05]  /*08d0*/  FMUL.FTZ R4, R17, R4 ;  /* 0x0000000411047220 */ /* 0x000fca0000410000 */
[----:B------:R-:W-:Y:S02]  /*08e0*/  F2FP.PACK_AB R4, RZ, R4 ;  /* 0x00000004ff04723e */ /* 0x000fe400000000ff */
.L_x_1813:
[----:B------:R-:W-:Y:S05]  /*08f0*/  BSYNC B0 ;  /* 0x0000000000007941 */ /* 0x000fea0003800000 */
.L_x_1812:
[----:B------:R-:W-:Y:S01]  /*0900*/  IADD3 R5, R16, 0x100, RZ ;  /* 0x0000010010057810 */ /* 0x000fe20007ffe0ff */
        /* <DEDUP_REMOVED lines=40> */
.L_x_1819:
[----:B01----:R-:W-:Y:S05]  /*0b90*/  BSYNC B1 ;  /* 0x0000000000017941 */ /* 0x003fea0003800000 */
.L_x_1818:
[----:B------:R-:W0:Y:S01]  /*0ba0*/  MUFU.TANH R7, R7 ;  /* 0x0000000700077308 */ /* 0x000e220000002400 */
[----:B------:R-:W-:Y:S01]  /*0bb0*/  FMUL.FTZ R11, R18, R11 ;  /* 0x0000000b120b7220 */ /* 0x000fe20000410000 */
[----:B------:R-:W-:Y:S01]  /*0bc0*/  HADD2.F32 R5, -RZ, R13.H0_H0 ;  /* 0x2000000dff057230 */ /* 0x000fe20000004100 */
[----:B0-----:R-:W-:-:S04]  /*0bd0*/  FFMA.FTZ R6, -R7, R7, 1 ;  /* 0x3f80000007067423 */ /* 0x001fc80000010107 */
[----:B------:R-:W-:-:S04]  /*0be0*/  FFMA.FTZ R6, R6, R11, R7 ;  /* 0x0000000b06067223 */ /* 0x000fc80000010007 */
[----:B------:R-:W-:-:S05]  /*0bf0*/  FMUL.FTZ R5, R5, R6 ;  /* 0x0000000605057220 */ /* 0x000fca0000410000 */
[----:B------:R-:W-:Y:S02]  /*0c00*/  F2FP.PACK_AB R5, RZ, R5 ;  /* 0x00000005ff05723e */ /* 0x000fe400000000ff */
.L_x_1817:
[----:B------:R-:W-:Y:S05]  /*0c10*/  BSYNC B0 ;  /* 0x0000000000007941 */ /* 0x000fea0003800000 */
.L_x_1816:
        /* <DEDUP_REMOVED lines=41> */
.L_x_1823:
[----:B0-----:R-:W-:Y:S05]  /*0eb0*/  BSYNC B1 ;  /* 0x0000000000017941 */ /* 0x001fea0003800000 */
.L_x_1822:
[----:B------:R-:W0:Y:S01]  /*0ec0*/  MUFU.TANH R8, R8 ;  /* 0x0000000800087308 */ /* 0x000e220000002400 */
[----:B------:R-:W-:Y:S01]  /*0ed0*/  FMUL.FTZ R11, R0, R11 ;  /* 0x0000000b000b7220 */ /* 0x000fe20000410000 */
[----:B------:R-:W-:Y:S01]  /*0ee0*/  HADD2.F32 R12, -RZ, R12.H0_H0 ;  /* 0x2000000cff0c7230 */ /* 0x000fe20000004100 */
[----:B0-----:R-:W-:-:S04]  /*0ef0*/  FFMA.FTZ R7, -R8, R8, 1 ;  /* 0x3f80000008077423 */ /* 0x001fc80000010108 */
[----:B------:R-:W-:-:S04]  /*0f00*/  FFMA.FTZ R7, R7, R11, R8 ;  /* 0x0000000b07077223 */ /* 0x000fc80000010008 */
[----:B------:R-:W-:-:S05]  /*0f10*/  FMUL.FTZ R7, R12, R7 ;  /* 0x000000070c077220 */ /* 0x000fca0000410000 */
[----:B------:R-:W-:Y:S02]  /*0f20*/  F2FP.PACK_AB R0, RZ, R7 ;  /* 0x00000007ff00723e */ /* 0x000fe400000000ff */
.L_x_1821:
[----:B------:R-:W-:Y:S05]  /*0f30*/  BSYNC B0 ;  /* 0x0000000000007941 */ /* 0x000fea0003800000 */
.L_x_1820:
        /* <DEDUP_REMOVED lines=17> */
.L_x_1826:
[----:B------:R-:W-:Y:S05]  /*1050*/  BSYNC B1 ;  /* 0x0000000000017941 */ /* 0x000fea0003800000 */
.L_x_1825:
[----:B------:R-:W-:-:S13]  /*1060*/  ISETP.GE.AND P0, PT, R16, R14, PT ;  /* 0x0000000e1000720c */ /* 0x000fda0003f06270 */
[----:B0-----:R-:W-:Y:S02]  /*1070*/  @!P0 LEA R2, R15, R16, 0x9 ;  /* 0x000000100f028211 */ /* 0x001fe400078e48ff */
[----:B------:R-:W-:Y:S02]  /*1080*/  @!P0 MOV R3, 0x2 ;  /* 0x0000000200038802 */ /* 0x000fe40000000f00 */
[----:B------:R-:W-:-:S03]  /*1090*/  @!P0 IADD3 R16, R16, 0x80, RZ ;  /* 0x0000008010108810 */ /* 0x000fc60007ffe0ff */
[----:B------:R-:W-:-:S05]  /*10a0*/  @!P0 IMAD.WIDE.U32 R2, R2, R3, c[0x0][0x168] ;  /* 0x00005a0002028625 */ /* 0x000fca00078e0003 */
[----:B------:R0:W-:Y:S02]  /*10b0*/  @!P0 STG.E.U16 [R2.64], R5 ;  /* 0x0000000502008986 */ /* 0x0001e4000c101504 */
.L_x_1827:
[----:B------:R-:W-:Y:S05]  /*10c0*/  BSYNC B0 ;  /* 0x0000000000007941 */ /* 0x000fea0003800000 */
.L_x_1824:
        /* <DEDUP_REMOVED lines=8> */
.L_x_1828:
        /* <DEDUP_REMOVED lines=11> */
.L_x_7620:


//--------------------- .text._ZN2at6native29vectorized_elementwise_kernelILi2EZZZNS0_61_GLOBAL__N__b29612f4_23_ActivationMishKernel_cu_9e10b42f_310820mish_backward_kernelERNS_14TensorIteratorEENKUlvE_clEvENKUlvE1_clEvEUlN3c104HalfES8_E_St5arrayIPcLm3EEEEviT0_T1_ --------------------------
	.section	.text._ZN2at6native29vectorized_elementwise_kernelILi2EZZZNS0_61_GLOBAL__N__b29612f4_23_ActivationMishKernel_cu_9e10b42f_310820mish_backward_kernelERNS_14TensorIteratorEENKUlvE_clEvENKUlvE1_clEvEUlN3c104HalfES8_E_St5arrayIPcLm3EEEEviT0_T1_,"ax",@progbits
	.sectioninfo	@"SHI_REGISTERS=32"
	.align	128
        .global         _ZN2at6native29vectorized_elementwise_kernelILi2EZZZNS0_61_GLOBAL__N__b29612f4_23_ActivationMishKernel_cu_9e10b42f_310820mish_backward_kernelERNS_14TensorIteratorEENKUlvE_clEvENKUlvE1_clEvEUlN3c104HalfES8_E_St5arrayIPcLm3EEEEviT0_T1_
        .type           _ZN2at6native29vectorized_elementwise_kernelILi2EZZZNS0_61_GLOBAL__N__b29612f4_23_ActivationMishKernel_cu_9e10b42f_310820mish_backward_kernelERNS_14TensorIteratorEENKUlvE_clEvENKUlvE1_clEvEUlN3c104HalfES8_E_St5arrayIPcLm3EEEEviT0_T1_,@function
        .size           _ZN2at6native29vectorized_elementwise_kernelILi2EZZZNS0_61_GLOBAL__N__b29612f4_23_ActivationMishKernel_cu_9e10b42f_310820mish_backward_kernelERNS_14TensorIteratorEENKUlvE_clEvENKUlvE1_clEvEUlN3c104HalfES8_E_St5arrayIPcLm3EEEEviT0_T1_,(.L_x_7621 - _ZN2at6native29vectorized_elementwise_kernelILi2EZZZNS0_61_GLOBAL__N__b29612f4_23_ActivationMishKernel_cu_9e10b42f_310820mish_backward_kernelERNS_14TensorIteratorEENKUlvE_clEvENKUlvE1_clEvEUlN3c104HalfES8_E_St5arrayIPcLm3EEEEviT0_T1_)
        .other          _ZN2at6native29vectorized_elementwise_kernelILi2EZZZNS0_61_GLOBAL__N__b29612f4_23_ActivationMishKernel_cu_9e10b42f_310820mish_backward_kernelERNS_14TensorIteratorEENKUlvE_clEvENKUlvE1_clEvEUlN3c104HalfES8_E_St5arrayIPcLm3EEEEviT0_T1_,@"STO_CUDA_ENTRY STV_DEFAULT"
_ZN2at6native29vectorized_elementwise_kernelILi2EZZZNS0_61_GLOBAL__N__b29612f4_23_ActivationMishKernel_cu_9e10b42f_310820mish_backward_kernelERNS_14TensorIteratorEENKUlvE_clEvENKUlvE1_clEvEUlN3c104HalfES8_E_St5arrayIPcLm3EEEEviT0_T1_:
.text._ZN2at6native29vectorized_elementwise_kernelILi2EZZZNS0_61_GLOBAL__N__b29612f4_23_ActivationMishKernel_cu_9e10b42f_310820mish_backward_kernelERNS_14TensorIteratorEENKUlvE_clEvENKUlvE1_clEvEUlN3c104HalfES8_E_St5arrayIPcLm3EEEEviT0_T1_:
        /* <DEDUP_REMOVED lines=11> */
[----:B------:R-:W2:Y:S04]  /*00b0*/  LDG.E R6, [R18.64] ;  /* 0x0000000412067981 */ /* 0x000ea8000c1e1900 */
[----:B------:R0:W3:Y:S01]  /*00c0*/  LDG.E R17, [R18.64+0x200] ;  /* 0x0002000412117981 */ /* 0x0000e2000c1e1900 */
[----:B------:R-:W-:-:S03]  /*00d0*/  IMAD.WIDE R2, R0, R11, c[0x0][0x170] ;  /* 0x00005c0000027625 */ /* 0x000fc600078e020b */
[----:B------:R0:W5:Y:S03]  /*00e0*/  LDG.E R13, [R18.64+0x400] ;  /* 0x00040004120d7981 */ /* 0x000166000c1e1900 */
[----:B------:R-:W-:Y:S01]  /*00f0*/  IMAD.WIDE.U32 R4, R12, 0x4, R2 ;  /* 0x000000040c047825 */ /* 0x000fe200078e0002 */
[----:B------:R0:W5:Y:S04]  /*0100*/  LDG.E R15, [R18.64+0x600] ;  /* 0x00060004120f7981 */ /* 0x000168000c1e1900 */
[----:B------:R1:W5:Y:S04]  /*0110*/  LDG.E R10, [R4.64] ;  /* 0x00000004040a7981 */ /* 0x000368000c1e1900 */
[----:B------:R1:W5:Y:S04]  /*0120*/  LDG.E R9, [R4.64+0x200] ;  /* 0x0002000404097981 */ /* 0x000368000c1e1900 */
[----:B------:R1:W5:Y:S04]  /*0130*/  LDG.E R8, [R4.64+0x400] ;  /* 0x0004000404087981 */ /* 0x000368000c1e1900 */
[----:B------:R1:W5:Y:S01]  /*0140*/  LDG.E R7, [R4.64+0x600] ;  /* 0x0006000404077981 */ /* 0x000362000c1e1900 */
[----:B------:R-:W-:Y:S01]  /*0150*/  BSSY B0, `(.L_x_1830) ;  /* 0x0000044000007945 */ /* 0x000fe20003800000 */
[----:B--2---:R-:W-:-:S05]  /*0160*/  HADD2.F32 R3, -RZ, R6.H0_H0 ;  /* 0x20000006ff037230 */ /* 0x004fca0000004100 */
[----:B------:R-:W-:-:S06]  /*0170*/  FMUL.FTZ R14, R3, 1.4426950216293334961 ;  /* 0x3fb8aa3b030e7820 */ /* 0x000fcc0000410000 */
[----:B------:R-:W2:Y:S02]  /*0180*/  MUFU.EX2 R14, R14 ;  /* 0x0000000e000e7308 */ /* 0x000ea40000000800 */
[----:B--2---:R-:W-:-:S05]  /*0190*/  FADD.FTZ.RZ R2, R14, 1 ;  /* 0x3f8000000e027421 */ /* 0x004fca000001c000 */
[----:B------:R-:W-:Y:S01]  /*01a0*/  IADD3 R27, R2, -0x3f400000, RZ ;  /* 0xc0c00000021b7810 */ /* 0x000fe20007ffe0ff */
[----:B------:R-:W-:-:S05]  /*01b0*/  HADD2.F32 R2, -RZ, R6.H1_H1 ;  /* 0x30000006ff027230 */ /* 0x000fca0000004100 */
[----:B------:R-:W-:Y:S01]  /*01c0*/  FMUL.FTZ R16, R2, 1.4426950216293334961 ;  /* 0x3fb8aa3b02107820 */ /* 0x000fe20000410000 */
[----:B------:R-:W-:-:S03]  /*01d0*/  LOP3.LUT R27, R27, 0xff800000, RZ, 0xc0, !PT ;  /* 0xff8000001b1b7812 */ /* 0x000fc600078ec0ff */
[----:B-1----:R-:W1:Y:S01]  /*01e0*/  MUFU.EX2 R4, R16 ;  /* 0x0000001000047308 */ /* 0x002e620000000800 */
[----:B------:R-:W-:Y:S02]  /*01f0*/  MOV R6, 0x3e800000 ;  /* 0x3e80000000067802 */ /* 0x000fe40000000f00 */
[----:B------:R-:W-:Y:S02]  /*0200*/  IADD3 R5, -R27, 0x40800000, RZ ;  /* 0x408000001b057810 */ /* 0x000fe40007ffe1ff */
[----:B------:R-:W-:-:S03]  /*0210*/  IADD3 R22, R14, -R27, RZ ;  /* 0x8000001b0e167210 */ /* 0x000fc60007ffe0ff */
[----:B0-----:R-:W-:Y:S01]  /*0220*/  FFMA.FTZ R19, R5, R6, -1 ;  /* 0xbf80000005137423 */ /* 0x001fe20000010006 */
[----:B------:R-:W-:-:S03]  /*0230*/  HFMA2.MMA R5, -RZ, RZ, 1.3056640625, -1.8671875 ;  /* 0x3d39bf78ff057435 */ /* 0x000fc600000001ff */
[----:B------:R-:W-:Y:S02]  /*0240*/  FADD.FTZ R22, R22, R19 ;  /* 0x0000001316167221 */ /* 0x000fe40000010000 */
[----:B-1----:R-:W-:-:S05]  /*0250*/  FADD.FTZ.RZ R18, R4, 1 ;  /* 0x3f80000004127421 */ /* 0x002fca000001c000 */
[----:B------:R-:W-:Y:S01]  /*0260*/  FFMA.FTZ R19, R22, -R5, 0.10546888411045074463 ;  /* 0x3dd8001216137423 */ /* 0x000fe20000010805 */
[----:B------:R-:W-:-:S03]  /*0270*/  IADD3 R18, R18, -0x3f400000, RZ ;  /* 0xc0c0000012127810 */ /* 0x000fc60007ffe0ff */
[----:B------:R-:W-:Y:S01]  /*0280*/  FFMA.FTZ R19, R22, R19, -0.13229703903198242188 ;  /* 0xbe0778e016137423 */ /* 0x000fe20000010013 */
[----:B------:R-:W-:-:S03]  /*0290*/  LOP3.LUT R21, R18, 0xff800000, RZ, 0xc0, !PT ;  /* 0xff80000012157812 */ /* 0x000fc600078ec0ff */
[----:B------:R-:W-:Y:S01]  /*02a0*/  FFMA.FTZ R19, R22, R19, 0.14491446316242218018 ;  /* 0x3e14647516137423 */ /* 0x000fe20000010013 */
[----:B------:R-:W-:Y:S02]  /*02b0*/  IADD3 R23, -R21, 0x40800000, RZ ;  /* 0x4080000015177810 */ /* 0x000fe40007ffe1ff */
[----:B------:R-:W-:Y:S01]  /*02c0*/  IADD3 R20, R4, -R21, RZ ;  /* 0x8000001504147210 */ /* 0x000fe20007ffe0ff */
[----:B------:R-:W-:Y:S02]  /*02d0*/  FFMA.FTZ R19, R22, R19, -0.16641564667224884033 ;  /* 0xbe2a68dd16137423 */ /* 0x000fe40000010013 */
[----:B------:R-:W-:Y:S02]  /*02e0*/  FFMA.FTZ R29, R23, R6, -1 ;  /* 0xbf800000171d7423 */ /* 0x000fe40000010006 */
[----:B------:R-:W-:Y:S02]  /*02f0*/  FMUL.FTZ R24, R3, -1.4426950216293334961 ;  /* 0xbfb8aa3b03187820 */ /* 0x000fe40000410000 */
[----:B------:R-:W-:-:S02]  /*0300*/  FMUL.FTZ R25, R2, -1.4426950216293334961 ;  /* 0xbfb8aa3b02197820 */ /* 0x000fc40000410000 */
[----:B------:R-:W-:Y:S02]  /*0310*/  FADD.FTZ R20, R20, R29 ;  /* 0x0000001d14147221 */ /* 0x000fe40000010000 */
[----:B------:R-:W-:Y:S02]  /*0320*/  FFMA.FTZ R19, R22, R19, 0.19988867640495300293 ;  /* 0x3e4caf9e16137423 */ /* 0x000fe40000010013 */
[----:B------:R-:W-:Y:S01]  /*0330*/  FFMA.FTZ R29, R20, -R5, 0.10546888411045074463 ;  /* 0x3dd80012141d7423 */ /* 0x000fe20000010805 */
[----:B------:R-:W0:Y:S01]  /*0340*/  MUFU.EX2 R24, R24 ;  /* 0x0000001800187308 */ /* 0x000e220000000800 */
[----:B------:R-:W-:Y:S02]  /*0350*/  FFMA.FTZ R19, R22, R19, -0.25000196695327758789 ;  /* 0xbe80004216137423 */ /* 0x000fe40000010013 */
[----:B------:R-:W-:Y:S02]  /*0360*/  FFMA.FTZ R29, R20, R29, -0.13229703903198242188 ;  /* 0xbe0778e0141d7423 */ /* 0x000fe4000001001d */
[----:B------:R-:W-:-:S03]  /*0370*/  FFMA.FTZ R19, R22, R19, 0.33333510160446166992 ;  /* 0x3eaaaae616137423 */ /* 0x000fc60000010013 */
[----:B------:R-:W1:Y:S01]  /*0380*/  MUFU.EX2 R25, R25 ;  /* 0x0000001900197308 */ /* 0x000e620000000800 */
[----:B------:R-:W-:Y:S02]  /*0390*/  FFMA.FTZ R29, R20, R29, 0.14491446316242218018 ;  /* 0x3e146475141d7423 */ /* 0x000fe4000001001d */
[----:B------:R-:W-:Y:S01]  /*03a0*/  FFMA.FTZ R23, R22, R19, -0.5 ;  /* 0xbf00000016177423 */ /* 0x000fe20000010013 */
[--C-:B---3--:R-:W-:Y:S01]  /*03b0*/  HADD2.F32 R18, -RZ, R17.reuse.H0_H0 ;  /* 0x20000011ff127230 */ /* 0x108fe20000004100 */
[----:B------:R-:W-:Y:S01]  /*03c0*/  FFMA.FTZ R29, R20, R29, -0.16641564667224884033 ;  /* 0xbe2a68dd141d7423 */ /* 0x000fe2000001001d */
[----:B------:R-:W-:Y:S01]  /*03d0*/  HADD2.F32 R17, -RZ, R17.H1_H1 ;  /* 0x30000011ff117230 */ /* 0x000fe20000004100 */
[----:B------:R-:W-:Y:S01]  /*03e0*/  FMUL.FTZ R23, R22, R23 ;  /* 0x0000001716177220 */ /* 0x000fe20000410000 */
[----:B------:R-:W2:Y:S01]  /*03f0*/  I2F R27, R27 ;  /* 0x0000001b001b7306 */ /* 0x000ea20000201400 */
[----:B------:R-:W-:Y:S02]  /*0400*/  FFMA.FTZ R29, R20, R29, 0.19988867640495300293 ;  /* 0x3e4caf9e141d7423 */ /* 0x000fe4000001001d */
[----:B------:R-:W-:-:S02]  /*0410*/  FFMA.FTZ R23, R22, R23, R22 ;  /* 0x0000001716177223 */ /* 0x000fc40000010016 */
[----:B------:R-:W-:Y:S02]  /*0420*/  FMUL.FTZ R16, R17, 1.4426950216293334961 ;  /* 0x3fb8aa3b11107820 */ /* 0x000fe40000410000 */
[----:B0-----:R-:W-:Y:S02]  /*0430*/  FADD.FTZ R22, R24, 1 ;  /* 0x3f80000018167421 */ /* 0x001fe40000010000 */
[----:B-1----:R-:W-:Y:S01]  /*0440*/  FADD.FTZ R25, R25, 1 ;  /* 0x3f80000019197421 */ /* 0x002fe20000010000 */
[----:B------:R-:W-:Y:S01]  /*0450*/  ISETP.GE.U32.AND P0, PT, R14, 0x7f800000, PT ;  /* 0x7f8000000e00780c */ /* 0x000fe20003f06070 */
[----:B------:R-:W-:Y:S02]  /*0460*/  FMUL.FTZ R26, R18, 1.4426950216293334961 ;  /* 0x3fb8aa3b121a7820 */ /* 0x000fe40000410000 */
[C---:B------:R-:W-:Y:S01]  /*0470*/  FFMA.FTZ R29, R20.reuse, R29, -0.25000196695327758789 ;  /* 0xbe800042141d7423 */ /* 0x040fe2000001001d */
[----:B------:R-:W0:Y:S03]  /*0480*/  MUFU.EX2 R16, R16 ;  /* 0x0000001000107308 */ /* 0x000e260000000800 */
[----:B------:R-:W-:-:S05]  /*0490*/  FFMA.FTZ R29, R20, R29, 0.33333510160446166992 ;  /* 0x3eaaaae6141d7423 */ /* 0x000fca000001001d */
[----:B------:R1:W3:Y:S01]  /*04a0*/  MUFU.EX2 R19, R26 ;  /* 0x0000001a00137308 */ /* 0x0002e20000000800 */
[----:B------:R-:W-:-:S07]  /*04b0*/  FFMA.FTZ R29, R20, R29, -0.5 ;  /* 0xbf000000141d7423 */ /* 0x000fce000001001d */
[----:B------:R-:W4:Y:S08]  /*04c0*/  MUFU.RCP R22, R22 ;  /* 0x0000001600167308 */ /* 0x000f300000001000 */
[----:B------:R-:W0:Y:S08]  /*04d0*/  MUFU.RCP R25, R25 ;  /* 0x0000001900197308 */ /* 0x000e300000001000 */
[----:B------:R-:W0:Y:S01]  /*04e0*/  I2F R21, R21 ;  /* 0x0000001500157306 */ /* 0x000e220000201400 */
[----:B------:R-:W-:-:S02]  /*04f0*/  FMUL.FTZ R29, R20, R29 ;  /* 0x0000001d141d7220 */ /* 0x000fc40000410000 */
[----:B--2---:R-:W-:Y:S02]  /*0500*/  FMUL.FTZ R24, R27, 1.1920928955078125e-07 ;  /* 0x340000001b187820 */ /* 0x004fe40000410000 */
[----:B------:R-:W-:Y:S02]  /*0510*/  FFMA.FTZ R20, R20, R29, R20 ;  /* 0x0000001d14147223 */ /* 0x000fe40000010014 */
[----:B------:R-:W-:Y:S01]  /*0520*/  FFMA.FTZ R23, R24, 0.69314718246459960938, R23 ;  /* 0x3f31721818177823 */ /* 0x000fe20000010017 */
[----:B------:R-:W-:Y:S05]  /*0530*/  @!P0 BRA `(.L_x_1831) ;  /* 0x0000005000008947 */ /* 0x000fea0003800000 */
[----:B-1-34-:R-:W-:-:S13]  /*0540*/  ISETP.GE.AND P0, PT, R14, -0x407fffff, PT ;  /* 0xbf8000010e00780c */ /* 0x01afda0003f06270 */
[----:B------:R-:W-:-:S05]  /*0550*/  @P0 MOV R27, 0x7f800000 ;  /* 0x7f800000001b0802 */ /* 0x000fca0000000f00 */
[C---:B------:R-:W-:Y:S01]  /*0560*/  @P0 FFMA.FTZ R23, R14.reuse, R27, +INF ;  /* 0x7f8000000e170423 */ /* 0x040fe2000001001b */
[----:B------:R-:W-:-:S04]  /*0570*/  FSETP.NEU.FTZ.AND P0, PT, R14, RZ, PT ;  /* 0x000000ff0e00720b */ /* 0x000fc80003f1d000 */
[----:B------:R-:W-:-:S04]  /*0580*/  FSEL R23, R23, -RZ, P0 ;  /* 0x800000ff17177208 */ /* 0x000fc80000000000 */
.L_x_1831:
[----:B-1-34-:R-:W-:Y:S05]  /*0590*/  BSYNC B0 ;  /* 0x0000000000007941 */ /* 0x01afea0003800000 */
.L_x_1830:
[----:B------:R-:W-:Y:S01]  /*05a0*/  ISETP.GE.U32.AND P0, PT, R4, 0x7f800000, PT ;  /* 0x7f8000000400780c */ /* 0x000fe20003f06070 */
[----:B------:R1:W2:Y:S01]  /*05b0*/  MUFU.TANH R14, R23 ;  /* 0x00000017000e7308 */ /* 0x0002a20000002400 */
[----:B------:R-:W-:Y:S01]  /*05c0*/  FADD.FTZ.RZ R24, R19, 1 ;  /* 0x3f80000013187421 */ /* 0x000fe2000001c000 */
[----:B------:R-:W-:Y:S01]  /*05d0*/  BSSY B0, `(.L_x_1832) ;  /* 0x000000c000007945 */ /* 0x000fe20003800000 */
[----:B0-----:R-:W-:Y:S02]  /*05e0*/  FMUL.FTZ R21, R21, 1.1920928955078125e-07 ;  /* 0x3400000015157820 */ /* 0x001fe40000410000 */
[----:B------:R-:W-:Y:S01]  /*05f0*/  FADD.FTZ.RZ R26, R16, 1 ;  /* 0x3f800000101a7421 */ /* 0x000fe2000001c000 */
[----:B------:R-:W-:Y:S01]  /*0600*/  IADD3 R24, R24, -0x3f400000, RZ ;  /* 0xc0c0000018187810 */ /* 0x000fe20007ffe0ff */
[----:B------:R-:W-:-:S03]  /*0610*/  FFMA.FTZ R21, R21, 0.69314718246459960938, R20 ;  /* 0x3f31721815157823 */ /* 0x000fc60000010014 */
[----:B------:R-:W-:Y:S02]  /*0620*/  LOP3.LUT R20, R24, 0xff800000, RZ, 0xc0, !PT ;  /* 0xff80000018147812 */ /* 0x000fe400078ec0ff */
[----:B------:R-:W-:Y:S05]  /*0630*/  @!P0 BRA `(.L_x_1833) ;  /* 0x0000005000008947 */ /* 0x000fea0003800000 */
[----:B-1----:R-:W-:-:S13]  /*0640*/  ISETP.GE.AND P0, PT, R4, -0x407fffff, PT ;  /* 0xbf8000010400780c */ /* 0x002fda0003f06270 */
[----:B------:R-:W-:-:S05]  /*0650*/  @P0 MOV R23, 0x7f800000 ;  /* 0x7f80000000170802 */ /* 0x000fca0000000f00 */
[C---:B------:R-:W-:Y:S01]  /*0660*/  @P0 FFMA.FTZ R21, R4.reuse, R23, +INF ;  /* 0x7f80000004150423 */ /* 0x040fe20000010017 */
[----:B------:R-:W-:-:S04]  /*0670*/  FSETP.NEU.FTZ.AND P0, PT, R4, RZ, PT ;  /* 0x000000ff0400720b */ /* 0x000fc80003f1d000 */
[----:B------:R-:W-:-:S04]  /*0680*/  FSEL R21, R21, -RZ, P0 ;  /* 0x800000ff15157208 */ /* 0x000fc80000000000 */
.L_x_1833:
[----:B-1----:R-:W-:Y:S05]  /*0690*/  BSYNC B0 ;  /* 0x0000000000007941 */ /* 0x002fea0003800000 */
.L_x_1832:
[----:B------:R-:W-:Y:S01]  /*06a0*/  IADD3 R23, -R20, 0x40800000, RZ ;  /* 0x4080000014177810 */ /* 0x000fe20007ffe1ff */
[----:B------:R-:W-:Y:S01]  /*06b0*/  FMUL.FTZ R3, R3, R22 ;  /* 0x0000001603037220 */ /* 0x000fe20000410000 */
[----:B------:R-:W-:Y:S01]  /*06c0*/  IADD3 R26, R26, -0x3f400000, RZ ;  /* 0xc0c000001a1a7810 */ /* 0x000fe20007ffe0ff */
[----:B------:R-:W0:Y:S01]  /*06d0*/  MUFU.TANH R21, R21 ;  /* 0x0000001500157308 */ /* 0x000e220000002400 */
[----:B------:R-:W-:Y:S01]  /*06e0*/  IADD3 R22, R19, -R20, RZ ;  /* 0x8000001413167210 */ /* 0x000fe20007ffe0ff */
[----:B------:R-:W-:Y:S01]  /*06f0*/  FFMA.FTZ R27, R23, R6, -1 ;  /* 0xbf800000171b7423 */ /* 0x000fe20000010006 */
[----:B------:R-:W-:Y:S01]  /*0700*/  LOP3.LUT R23, R26, 0xff800000, RZ, 0xc0, !PT ;  /* 0xff8000001a177812 */ /* 0x000fe200078ec0ff */
[----:B--2---:R-:W-:Y:S01]  /*0710*/  FFMA.FTZ R4, -R14, R14, 1 ;  /* 0x3f8000000e047423 */ /* 0x004fe2000001010e */
[----:B------:R-:W-:Y:S01]  /*0720*/  ISETP.GE.U32.AND P0, PT, R19, 0x7f800000, PT ;  /* 0x7f8000001300780c */ /* 0x000fe20003f06070 */
[----:B------:R-:W-:Y:S01]  /*0730*/  FADD.FTZ R22, R22, R27 ;  /* 0x0000001b16167221 */ /* 0x000fe20000010000 */
[----:B------:R-:W-:Y:S01]  /*0740*/  IADD3 R26, R16, -R23, RZ ;  /* 0x80000017101a7210 */ /* 0x000fe20007ffe0ff */
[----:B------:R-:W-:Y:S01]  /*0750*/  FMUL.FTZ R2, R2, R25 ;  /* 0x0000001902027220 */ /* 0x000fe20000410000 */
[----:B------:R-:W-:Y:S01]  /*0760*/  IADD3 R25, -R23, 0x40800000, RZ ;  /* 0x4080000017197810 */ /* 0x000fe20007ffe1ff */
[----:B------:R-:W-:Y:S01]  /*0770*/  FFMA.FTZ R4, R4, R3, R14 ;  /* 0x0000000304047223 */ /* 0x000fe2000001000e */
[----:B------:R-:W-:Y:S01]  /*0780*/  I2F R20, R20 ;  /* 0x0000001400147306 */ /* 0x000fe20000201400 */
[----:B------:R-:W-:Y:S01]  /*0790*/  FFMA.FTZ R3, R22, -R5, 0.10546888411045074463 ;  /* 0x3dd8001216037423 */ /* 0x000fe20000010805 */
[----:B------:R-:W-:Y:S01]  /*07a0*/  BSSY B0, `(.L_x_1834) ;  /* 0x000002f000007945 */ /* 0x000fe20003800000 */
[----:B------:R-:W-:-:S02]  /*07b0*/  FFMA.FTZ R27, R25, R6, -1 ;  /* 0xbf800000191b7423 */ /* 0x000fc40000010006 */
[----:B------:R-:W-:Y:S02]  /*07c0*/  FFMA.FTZ R25, R22, R3, -0.13229703903198242188 ;  /* 0xbe0778e016197423 */ /* 0x000fe40000010003 */
[----:B0-----:R-:W-:Y:S01]  /*07d0*/  FFMA.FTZ R3, -R21, R21, 1 ;  /* 0x3f80000015037423 */ /* 0x001fe20000010115 */
[----:B------:R-:W-:Y:S01]  /*07e0*/  I2F R23, R23 ;  /* 0x0000001700177306 */ /* 0x000fe20000201400 */
[----:B------:R-:W-:Y:S02]  /*07f0*/  FADD.FTZ R26, R26, R27 ;  /* 0x0000001b1a1a7221 */ /* 0x000fe40000010000 */
[----:B------:R-:W-:Y:S02]  /*0800*/  FFMA.FTZ R25, R22, R25, 0.14491446316242218018 ;  /* 0x3e14647516197423 */ /* 0x000fe40000010019 */
[----:B------:R-:W-:Y:S01]  /*0810*/  FFMA.FTZ R3, R3, R2, R21 ;  /* 0x0000000203037223 */ /* 0x000fe20000010015 */
[--C-:B-----5:R-:W-:Y:S01]  /*0820*/  HADD2.F32 R2, -RZ, R13.reuse.H0_H0 ;  /* 0x2000000dff027230 */ /* 0x120fe20000004100 */
[----:B------:R-:W-:Y:S01]  /*0830*/  FFMA.FTZ R21, R26, -R5, 0.10546888411045074463 ;  /* 0x3dd800121a157423 */ /* 0x000fe20000010805 */
[----:B------:R-:W-:Y:S01]  /*0840*/  HADD2.F32 R13, -RZ, R13.H1_H1 ;  /* 0x3000000dff0d7230 */ /* 0x000fe20000004100 */
[----:B------:R-:W-:-:S02]  /*0850*/  FFMA.FTZ R25, R22, R25, -0.16641564667224884033 ;  /* 0xbe2a68dd16197423 */ /* 0x000fc40000010019 */
[----:B------:R-:W-:Y:S02]  /*0860*/  FFMA.FTZ R21, R26, R21, -0.13229703903198242188 ;  /* 0xbe0778e01a157423 */ /* 0x000fe40000010015 */
[----:B------:R-:W-:Y:S02]  /*0870*/  FFMA.FTZ R25, R22, R25, 0.19988867640495300293 ;  /* 0x3e4caf9e16197423 */ /* 0x000fe40000010019 */
[----:B------:R-:W-:Y:S02]  /*0880*/  FFMA.FTZ R21, R26, R21, 0.14491446316242218018 ;  /* 0x3e1464751a157423 */ /* 0x000fe40000010015 */
[----:B------:R-:W-:Y:S02]  /*0890*/  FFMA.FTZ R25, R22, R25, -0.25000196695327758789 ;  /* 0xbe80004216197423 */ /* 0x000fe40000010019 */
[----:B------:R-:W-:Y:S02]  /*08a0*/  FFMA.FTZ R21, R26, R21, -0.16641564667224884033 ;  /* 0xbe2a68dd1a157423 */ /* 0x000fe40000010015 */
[----:B------:R-:W-:-:S02]  /*08b0*/  FFMA.FTZ R25, R22, R25, 0.33333510160446166992 ;  /* 0x3eaaaae616197423 */ /* 0x000fc40000010019 */
[----:B------:R-:W-:Y:S02]  /*08c0*/  FFMA.FTZ R21, R26, R21, 0.19988867640495300293 ;  /* 0x3e4caf9e1a157423 */ /* 0x000fe40000010015 */
[----:B------:R-:W-:Y:S02]  /*08d0*/  FFMA.FTZ R25, R22, R25, -0.5 ;  /* 0xbf00000016197423 */ /* 0x000fe40000010019 */
[----:B------:R-:W-:Y:S02]  /*08e0*/  FMUL.FTZ R24, R17, -1.4426950216293334961 ;  /* 0xbfb8aa3b11187820 */ /* 0x000fe40000410000 */
[----:B------:R-:W-:Y:S02]  /*08f0*/  FMUL.FTZ R14, R18, -1.4426950216293334961 ;  /* 0xbfb8aa3b120e7820 */ /* 0x000fe40000410000 */
[----:B------:R-:W-:Y:S02]  /*0900*/  FFMA.FTZ R27, R26, R21, -0.25000196695327758789 ;  /* 0xbe8000421a1b7423 */ /* 0x000fe40000010015 */
[----:B------:R-:W-:Y:S01]  /*0910*/  FMUL.FTZ R21, R22, R25 ;  /* 0x0000001916157220 */ /* 0x000fe20000410000 */
[----:B------:R-:W0:Y:S01]  /*0920*/  MUFU.EX2 R24, R24 ;  /* 0x0000001800187308 */ /* 0x000e220000000800 */
[----:B------:R-:W-:-:S02]  /*0930*/  FFMA.FTZ R27, R26, R27, 0.33333510160446166992 ;  /* 0x3eaaaae61a1b7423 */ /* 0x000fc4000001001b */
[----:B------:R-:W-:Y:S02]  /*0940*/  FFMA.FTZ R22, R22, R21, R22 ;  /* 0x0000001516167223 */ /* 0x000fe40000010016 */
[----:B------:R-:W-:Y:S02]  /*0950*/  FMUL.FTZ R21, R2, 1.4426950216293334961 ;  /* 0x3fb8aa3b02157820 */ /* 0x000fe40000410000 */
[C---:B------:R-:W-:Y:S01]  /*0960*/  FFMA.FTZ R27, R26.reuse, R27, -0.5 ;  /* 0xbf0000001a1b7423 */ /* 0x040fe2000001001b */
[----:B------:R1:W2:Y:S03]  /*0970*/  MUFU.EX2 R25, R14 ;  /* 0x0000000e00197308 */ /* 0x0002a60000000800 */
[----:B------:R-:W-:-:S04]  /*0980*/  FMUL.FTZ R27, R26, R27 ;  /* 0x0000001b1a1b7220 */ /* 0x000fc80000410000 */
[----:B------:R-:W-:Y:S01]  /*0990*/  FFMA.FTZ R26, R26, R27, R26 ;  /* 0x0000001b1a1a7223 */ /* 0x000fe2000001001a */
[----:B------:R-:W3:Y:S01]  /*09a0*/  MUFU.EX2 R21, R21 ;  /* 0x0000001500157308 */ /* 0x000ee20000000800 */
[----:B-1----:R-:W-:Y:S02]  /*09b0*/  FMUL.FTZ R14, R13, 1.4426950216293334961 ;  /* 0x3fb8aa3b0d0e7820 */ /* 0x002fe40000410000 */
[----:B0-----:R-:W-:Y:S02]  /*09c0*/  FADD.FTZ R24, R24, 1 ;  /* 0x3f80000018187421 */ /* 0x001fe40000010000 */
[----:B------:R-:W-:Y:S02]  /*09d0*/  FMUL.FTZ R27, R20, 1.1920928955078125e-07 ;  /* 0x34000000141b7820 */ /* 0x000fe40000410000 */
[----:B--2---:R-:W-:Y:S01]  /*09e0*/  FADD.FTZ R25, R25, 1 ;  /* 0x3f80000019197421 */ /* 0x004fe20000010000 */
[----:B------:R-:W0:Y:S01]  /*09f0*/  MUFU.EX2 R14, R14 ;  /* 0x0000000e000e7308 */ /* 0x000e220000000800 */
[----:B------:R-:W-:-:S07]  /*0a00*/  FFMA.FTZ R22, R27, 0.69314718246459960938, R22 ;  /* 0x3f3172181b167823 */ /* 0x000fce0000010016 */
[----:B------:R-:W1:Y:S08]  /*0a10*/  MUFU.RCP R25, R25 ;  /* 0x0000001900197308 */ /* 0x000e700000001000 */
[----:B------:R-:W2:Y:S01]  /*0a20*/  MUFU.RCP R24, R24 ;  /* 0x0000001800187308 */ /* 0x000ea20000001000 */
[----:B------:R-:W-:Y:S05]  /*0a30*/  @!P0 BRA `(.L_x_1835) ;  /* 0x0000005000008947 */ /* 0x000fea0003800000 */
[----:B0--3--:R-:W-:-:S13]  /*0a40*/  ISETP.GE.AND P0, PT, R19, -0x407fffff, PT ;  /* 0xbf8000011300780c */ /* 0x009fda0003f06270 */
[----:B------:R-:W-:-:S05]  /*0a50*/  @P0 MOV R20, 0x7f800000 ;  /* 0x7f80000000140802 */ /* 0x000fca0000000f00 */
[C---:B------:R-:W-:Y:S01]  /*0a60*/  @P0 FFMA.FTZ R22, R19.reuse, R20, +INF ;  /* 0x7f80000013160423 */ /* 0x040fe20000010014 */
[----:B------:R-:W-:-:S04]  /*0a70*/  FSETP.NEU.FTZ.AND P0, PT, R19, RZ, PT ;  /* 0x000000ff1300720b */ /* 0x000fc80003f1d000 */
[----:B------:R-:W-:-:S04]  /*0a80*/  FSEL R22, R22, -RZ, P0 ;  /* 0x800000ff16167208 */ /* 0x000fc80000000000 */
.L_x_1835:
[----:B0--3--:R-:W-:Y:S05]  /*0a90*/  BSYNC B0 ;  /* 0x0000000000007941 */ /* 0x009fea0003800000 */
.L_x_1834:
[----:B------:R-:W-:Y:S01]  /*0aa0*/  ISETP.GE.U32.AND P0, PT, R16, 0x7f800000, PT ;  /* 0x7f8000001000780c */ /* 0x000fe20003f06070 */
[----:B------:R0:W3:Y:S01]  /*0ab0*/  MUFU.TANH R19, R22 ;  /* 0x0000001600137308 */ /* 0x0000e20000002400 */
[----:B------:R-:W-:Y:S01]  /*0ac0*/  FADD.FTZ.RZ R20, R21, 1 ;  /* 0x3f80000015147421 */ /* 0x000fe2000001c000 */
[----:B------:R-:W-:Y:S01]  /*0ad0*/  BSSY B0, `(.L_x_1836) ;  /* 0x000000b000007945 */ /* 0x000fe20003800000 */
[----:B------:R-:W-:-:S03]  /*0ae0*/  FMUL.FTZ R23, R23, 1.1920928955078125e-07 ;  /* 0x3400000017177820 */ /* 0x000fc60000410000 */
[----:B------:R-:W-:Y:S01]  /*0af0*/  IADD3 R20, R20, -0x3f400000, RZ ;  /* 0xc0c0000014147810 */ /* 0x000fe20007ffe0ff */
[----:B------:R-:W-:-:S03]  /*0b00*/  FFMA.FTZ R27, R23, 0.69314718246459960938, R26 ;  /* 0x3f317218171b7823 */ /* 0x000fc6000001001a */
[----:B------:R-:W-:Y:S02]  /*0b10*/  LOP3.LUT R20, R20, 0xff800000, RZ, 0xc0, !PT ;  /* 0xff80000014147812 */ /* 0x000fe400078ec0ff */
[----:B------:R-:W-:Y:S05]  /*0b20*/  @!P0 BRA `(.L_x_1837) ;  /* 0x0000005000008947 */ /* 0x000fea0003800000 */
[----:B0-----:R-:W-:-:S13]  /*0b30*/  ISETP.GE.AND P0, PT, R16, -0x407fffff, PT ;  /* 0xbf8000011000780c */ /* 0x001fda0003f06270 */
[----:B------:R-:W-:-:S05]  /*0b40*/  @P0 MOV R23, 0x7f800000 ;  /* 0x7f80000000170802 */ /* 0x000fca0000000f00 */
[C---:B------:R-:W-:Y:S01]  /*0b50*/  @P0 FFMA.FTZ R27, R16.reuse, R23, +INF ;  /* 0x7f800000101b0423 */ /* 0x040fe20000010017 */
[----:B------:R-:W-:-:S04]  /*0b60*/  FSETP.NEU.FTZ.AND P0, PT, R16, RZ, PT ;  /* 0x000000ff1000720b */ /* 0x000fc80003f1d000 */
[----:B------:R-:W-:-:S04]  /*0b70*/  FSEL R27, R27, -RZ, P0 ;  /* 0x800000ff1b1b7208 */ /* 0x000fc80000000000 */
.L_x_1837:
[----:B0-----:R-:W-:Y:S05]  /*0b80*/  BSYNC B0 ;  /* 0x0000000000007941 */ /* 0x001fea0003800000 */
.L_x_1836:
[----:B------:R-:W0:Y:S01]  /*0b90*/  MUFU.TANH R22, R27 ;  /* 0x0000001b00167308 */ /* 0x000e220000002400 */
[----:B------:R-:W-:Y:S01]  /*0ba0*/  IADD3 R23, -R20, 0x40800000, RZ ;  /* 0x4080000014177810 */ /* 0x000fe20007ffe1ff */
[----:B-1----:R-:W-:Y:S01]  /*0bb0*/  FMUL.FTZ R25, R18, R25 ;  /* 0x0000001912197220 */ /* 0x002fe20000410000 */
[C---:B------:R-:W-:Y:S01]  /*0bc0*/  IADD3 R26, R21.reuse, -R20, RZ ;  /* 0x80000014151a7210 */ /* 0x040fe20007ffe0ff */
[----:B------:R-:W-:Y:S01]  /*0bd0*/  FADD.FTZ.RZ R18, R14, 1 ;  /* 0x3f8000000e127421 */ /* 0x000fe2000001c000 */
[----:B------:R-:W-:Y:S01]  /*0be0*/  ISETP.GE.U32.AND P0, PT, R21, 0x7f800000, PT ;  /* 0x7f8000001500780c */ /* 0x000fe20003f06070 */
[----:B------:R-:W-:Y:S01]  /*0bf0*/  FFMA.FTZ R23, R23, R6, -1 ;  /* 0xbf80000017177423 */ /* 0x000fe20000010006 */
[----:B------:R-:W-:Y:S01]  /*0c00*/  BSSY B0, `(.L_x_1838) ;  /* 0x0000034000007945 */ /* 0x000fe20003800000 */
[----:B---3--:R-:W-:Y:S01]  /*0c10*/  FFMA.FTZ R16, -R19, R19, 1 ;  /* 0x3f80000013107423 */ /* 0x008fe20000010113 */
[----:B------:R-:W-:Y:S01]  /*0c20*/  IADD3 R18, R18, -0x3f400000, RZ ;  /* 0xc0c0000012127810 */ /* 0x000fe20007ffe0ff */
[----:B------:R-:W-:Y:S01]  /*0c30*/  FADD.FTZ R26, R26, R23 ;  /* 0x000000171a1a7221 */ /* 0x000fe20000010000 */
[----:B------:R-:W-:Y:S01]  /*0c40*/  I2F R20, R20 ;  /* 0x0000001400147306 */ /* 0x000fe20000201400 */
[----:B------:R-:W-:Y:S01]  /*0c50*/  FFMA.FTZ R16, R16, R25, R19 ;  /* 0x0000001910107223 */ /* 0x000fe20000010013 */
[----:B------:R-:W-:Y:S01]  /*0c60*/  LOP3.LUT R23, R18, 0xff800000, RZ, 0xc0, !PT ;  /* 0xff80000012177812 */ /* 0x000fe200078ec0ff */
[----:B--2---:R-:W-:Y:S01]  /*0c70*/  FMUL.FTZ R24, R17, R24 ;  /* 0x0000001811187220 */ /* 0x004fe20000410000 */
[----:B------:R-:W-:Y:S01]  /*0c80*/  HADD2.F32 R18, -RZ, R15.H0_H0 ;  /* 0x2000000fff127230 */ /* 0x000fe20000004100 */
[----:B0-----:R-:W-:Y:S01]  /*0c90*/  FFMA.FTZ R19, -R22, R22, 1 ;  /* 0x3f80000016137423 */ /* 0x001fe20000010116 */
[----:B------:R-:W-:Y:S01]  /*0ca0*/  IADD3 R17, -R23, 0x40800000, RZ ;  /* 0x4080000017117810 */ /* 0x000fe20007ffe1ff */
[----:B------:R-:W-:-:S02]  /*0cb0*/  FFMA.FTZ R25, R26, -R5, 0.10546888411045074463 ;  /* 0x3dd800121a197423 */ /* 0x000fc40000010805 */
[----:B------:R-:W-:Y:S01]  /*0cc0*/  FFMA.FTZ R19, R19, R24, R22 ;  /* 0x0000001813137223 */ /* 0x000fe20000010016 */
[----:B------:R-:W-:Y:S01]  /*0cd0*/  IADD3 R24, R14, -R23, RZ ;  /* 0x800000170e187210 */ /* 0x000fe20007ffe0ff */
[----:B------:R-:W-:Y:S02]  /*0ce0*/  FFMA.FTZ R17, R17, R6, -1 ;  /* 0xbf80000011117423 */ /* 0x000fe40000010006 */
[----:B------:R-:W-:Y:S02]  /*0cf0*/  FFMA.FTZ R25, R26, R25, -0.13229703903198242188 ;  /* 0xbe0778e01a197423 */ /* 0x000fe40000010019 */
[----:B------:R-:W-:Y:S02]  /*0d00*/  FADD.FTZ R24, R24, R17 ;  /* 0x0000001118187221 */ /* 0x000fe40000010000 */
[----:B------:R-:W-:Y:S02]  /*0d10*/  FFMA.FTZ R25, R26, R25, 0.14491446316242218018 ;  /* 0x3e1464751a197423 */ /* 0x000fe40000010019 */
[----:B------:R-:W-:-:S02]  /*0d20*/  FFMA.FTZ R17, R24, -R5, 0.10546888411045074463 ;  /* 0x3dd8001218117423 */ /* 0x000fc40000010805 */
[----:B------:R-:W-:Y:S02]  /*0d30*/  FMUL.FTZ R22, R18, 1.4426950216293334961 ;  /* 0x3fb8aa3b12167820 */ /* 0x000fe40000410000 */
[----:B------:R-:W-:Y:S02]  /*0d40*/  FFMA.FTZ R25, R26, R25, -0.16641564667224884033 ;  /* 0xbe2a68dd1a197423 */ /* 0x000fe40000010019 */
[----:B------:R-:W-:Y:S02]  /*0d50*/  FFMA.FTZ R17, R24, R17, -0.13229703903198242188 ;  /* 0xbe0778e018117423 */ /* 0x000fe40000010011 */
[----:B------:R-:W-:Y:S01]  /*0d60*/  FFMA.FTZ R25, R26, R25, 0.19988867640495300293 ;  /* 0x3e4caf9e1a197423 */ /* 0x000fe20000010019 */
[----:B------:R-:W0:Y:S01]  /*0d70*/  MUFU.EX2 R22, R22 ;  /* 0x0000001600167308 */ /* 0x000e220000000800 */
[----:B------:R-:W-:Y:S02]  /*0d80*/  FFMA.FTZ R17, R24, R17, 0.14491446316242218018 ;  /* 0x3e14647518117423 */ /* 0x000fe40000010011 */
[----:B------:R-:W-:-:S02]  /*0d90*/  FFMA.FTZ R25, R26, R25, -0.25000196695327758789 ;  /* 0xbe8000421a197423 */ /* 0x000fc40000010019 */
[----:B------:R-:W-:Y:S02]  /*0da0*/  FFMA.FTZ R27, R24, R17, -0.16641564667224884033 ;  /* 0xbe2a68dd181b7423 */ /* 0x000fe40000010011 */
[----:B------:R-:W-:Y:S02]  /*0db0*/  FFMA.FTZ R25, R26, R25, 0.33333510160446166992 ;  /* 0x3eaaaae61a197423 */ /* 0x000fe40000010019 */
[----:B------:R-:W-:Y:S02]  /*0dc0*/  FFMA.FTZ R27, R24, R27, 0.19988867640495300293 ;  /* 0x3e4caf9e181b7423 */ /* 0x000fe4000001001b */
[----:B------:R-:W-:Y:S02]  /*0dd0*/  FFMA.FTZ R25, R26, R25, -0.5 ;  /* 0xbf0000001a197423 */ /* 0x000fe40000010019 */
[----:B------:R-:W-:Y:S02]  /*0de0*/  FFMA.FTZ R27, R24, R27, -0.25000196695327758789 ;  /* 0xbe800042181b7423 */ /* 0x000fe4000001001b */
[----:B------:R-:W-:-:S02]  /*0df0*/  FMUL.FTZ R17, R26, R25 ;  /* 0x000000191a117220 */ /* 0x000fc40000410000 */
[----:B0-----:R-:W-:Y:S02]  /*0e00*/  FADD.FTZ.RZ R25, R22, 1 ;  /* 0x3f80000016197421 */ /* 0x001fe4000001c000 */
[----:B------:R-:W-:Y:S02]  /*0e10*/  FFMA.FTZ R27, R24, R27, 0.33333510160446166992 ;  /* 0x3eaaaae6181b7423 */ /* 0x000fe4000001001b */
[----:B------:R-:W-:Y:S01]  /*0e20*/  FFMA.FTZ R17, R26, R17, R26 ;  /* 0x000000111a117223 */ /* 0x000fe2000001001a */
[----:B------:R-:W-:Y:S01]  /*0e30*/  IADD3 R25, R25, -0x3f400000, RZ ;  /* 0xc0c0000019197810 */ /* 0x000fe20007ffe0ff */
[----:B------:R-:W-:Y:S02]  /*0e40*/  FFMA.FTZ R27, R24, R27, -0.5 ;  /* 0xbf000000181b7423 */ /* 0x000fe4000001001b */
[----:B------:R-:W-:Y:S01]  /*0e50*/  FMUL.FTZ R28, R20, 1.1920928955078125e-07 ;  /* 0x34000000141c7820 */ /* 0x000fe20000410000 */
[----:B------:R-:W-:Y:S01]  /*0e60*/  LOP3.LUT R25, R25, 0xff800000, RZ, 0xc0, !PT ;  /* 0xff80000019197812 */ /* 0x000fe200078ec0ff */
[----:B------:R-:W-:-:S02]  /*0e70*/  FMUL.FTZ R27, R24, R27 ;  /* 0x0000001b181b7220 */ /* 0x000fc40000410000 */
[----:B------:R-:W-:Y:S02]  /*0e80*/  FFMA.FTZ R17, R28, 0.69314718246459960938, R17 ;  /* 0x3f3172181c117823 */ /* 0x000fe40000010011 */
[----:B------:R-:W-:Y:S01]  /*0e90*/  FFMA.FTZ R26, R24, R27, R24 ;  /* 0x0000001b181a7223 */ /* 0x000fe20000010018 */
[----:B------:R-:W-:Y:S02]  /*0ea0*/  IADD3 R27, -R25, 0x40800000, RZ ;  /* 0x40800000191b7810 */ /* 0x000fe40007ffe1ff */
[----:B------:R-:W-:-:S03]  /*0eb0*/  IADD3 R24, R22, -R25, RZ ;  /* 0x8000001916187210 */ /* 0x000fc60007ffe0ff */
[----:B------:R-:W-:-:S04]  /*0ec0*/  FFMA.FTZ R27, R27, R6, -1 ;  /* 0xbf8000001b1b7423 */ /* 0x000fc80000010006 */
[----:B------:R-:W-:Y:S01]  /*0ed0*/  FADD.FTZ R24, R24, R27 ;  /* 0x0000001b18187221 */ /* 0x000fe20000010000 */
[----:B------:R-:W-:Y:S05]  /*0ee0*/  @!P0 BRA `(.L_x_1839) ;  /* 0x0000005000008947 */ /* 0x000fea0003800000 */
[----:B------:R-:W-:-:S13]  /*0ef0*/  ISETP.GE.AND P0, PT, R21, -0x407fffff, PT ;  /* 0xbf8000011500780c */ /* 0x000fda0003f06270 */
[----:B------:R-:W-:-:S05]  /*0f00*/  @P0 MOV R20, 0x7f800000 ;  /* 0x7f80000000140802 */ /* 0x000fca0000000f00 */
[C---:B------:R-:W-:Y:S01]  /*0f10*/  @P0 FFMA.FTZ R17, R21.reuse, R20, +INF ;  /* 0x7f80000015110423 */ /* 0x040fe20000010014 */
[----:B------:R-:W-:-:S04]  /*0f20*/  FSETP.NEU.FTZ.AND P0, PT, R21, RZ, PT ;  /* 0x000000ff1500720b */ /* 0x000fc80003f1d000 */
[----:B------:R-:W-:-:S04]  /*0f30*/  FSEL R17, R17, -RZ, P0 ;  /* 0x800000ff11117208 */ /* 0x000fc80000000000 */
.L_x_1839:
[----:B------:R-:W-:Y:S05]  /*0f40*/  BSYNC B0 ;  /* 0x0000000000007941 */ /* 0x000fea0003800000 */
.L_x_1838:
[----:B------:R-:W-:Y:S01]  /*0f50*/  FFMA.FTZ R21, R24, -R5, 0.10546888411045074463 ;  /* 0x3dd8001218157423 */ /* 0x000fe20000010805 */
[----:B------:R-:W-:Y:S01]  /*0f60*/  HADD2.F32 R15, -RZ, R15.H1_H1 ;  /* 0x3000000fff0f7230 */ /* 0x000fe20000004100 */
[----:B------:R-:W0:Y:S01]  /*0f70*/  I2F R23, R23 ;  /* 0x0000001700177306 */ /* 0x000e220000201400 */
[----:B------:R-:W-:Y:S01]  /*0f80*/  ISETP.GE.U32.AND P0, PT, R14, 0x7f800000, PT ;  /* 0x7f8000000e00780c */ /* 0x000fe20003f06070 */
[C---:B------:R-:W-:Y:S01]  /*0f90*/  FFMA.FTZ R21, R24.reuse, R21, -0.13229703903198242188 ;  /* 0xbe0778e018157423 */ /* 0x040fe20000010015 */
[----:B------:R-:W-:Y:S01]  /*0fa0*/  BSSY B0, `(.L_x_1840) ;  /* 0x0000012000007945 */ /* 0x000fe20003800000 */
[----:B------:R-:W-:Y:S02]  /*0fb0*/  FMUL.FTZ R20, R15, 1.4426950216293334961 ;  /* 0x3fb8aa3b0f147820 */ /* 0x000fe40000410000 */
[C---:B------:R-:W-:Y:S02]  /*0fc0*/  FFMA.FTZ R21, R24.reuse, R21, 0.14491446316242218018 ;  /* 0x3e14647518157423 */ /* 0x040fe40000010015 */
[----:B------:R1:W2:Y:S02]  /*0fd0*/  I2F R27, R25 ;  /* 0x00000019001b7306 */ /* 0x0002a40000201400 */
[----:B------:R-:W-:-:S04]  /*0fe0*/  FFMA.FTZ R21, R24, R21, -0.16641564667224884033 ;  /* 0xbe2a68dd18157423 */ /* 0x000fc80000010015 */
[C---:B------:R-:W-:Y:S02]  /*0ff0*/  FFMA.FTZ R21, R24.reuse, R21, 0.19988867640495300293 ;  /* 0x3e4caf9e18157423 */ /* 0x040fe40000010015 */
[----:B------:R-:W3:Y:S02]  /*1000*/  MUFU.EX2 R20, R20 ;  /* 0x0000001400147308 */ /* 0x000ee40000000800 */
[C---:B------:R-:W-:Y:S02]  /*1010*/  FFMA.FTZ R29, R24.reuse, R21, -0.25000196695327758789 ;  /* 0xbe800042181d7423 */ /* 0x040fe40000010015 */
[----:B0-----:R-:W-:Y:S02]  /*1020*/  FMUL.FTZ R21, R23, 1.1920928955078125e-07 ;  /* 0x3400000017157820 */ /* 0x001fe40000410000 */
[----:B------:R-:W-:Y:S02]  /*1030*/  FFMA.FTZ R29, R24, R29, 0.33333510160446166992 ;  /* 0x3eaaaae6181d7423 */ /* 0x000fe4000001001d */
[----:B------:R-:W-:-:S02]  /*1040*/  FFMA.FTZ R21, R21, 0.69314718246459960938, R26 ;  /* 0x3f31721815157823 */ /* 0x000fc4000001001a */
[----:B------:R-:W-:Y:S01]  /*1050*/  FFMA.FTZ R29, R24, R29, -0.5 ;  /* 0xbf000000181d7423 */ /* 0x000fe2000001001d */
[----:B------:R-:W-:Y:S05]  /*1060*/  @!P0 BRA `(.L_x_1841) ;  /* 0x0000005000008947 */ /* 0x000fea0003800000 */
[----:B-12---:R-:W-:-:S13]  /*1070*/  ISETP.GE.AND P0, PT, R14, -0x407fffff, PT ;  /* 0xbf8000010e00780c */ /* 0x006fda0003f06270 */
[----:B------:R-:W-:-:S05]  /*1080*/  @P0 MOV R23, 0x7f800000 ;  /* 0x7f80000000170802 */ /* 0x000fca0000000f00 */
[C---:B------:R-:W-:Y:S01]  /*1090*/  @P0 FFMA.FTZ R21, R14.reuse, R23, +INF ;  /* 0x7f8000000e150423 */ /* 0x040fe20000010017 */
[----:B------:R-:W-:-:S04]  /*10a0*/  FSETP.NEU.FTZ.AND P0, PT, R14, RZ, PT ;  /* 0x000000ff0e00720b */ /* 0x000fc80003f1d000 */
[----:B------:R-:W-:-:S04]  /*10b0*/  FSEL R21, R21, -RZ, P0 ;  /* 0x800000ff15157208 */ /* 0x000fc80000000000 */
.L_x_1841:
[----:B-12---:R-:W-:Y:S05]  /*10c0*/  BSYNC B0 ;  /* 0x0000000000007941 */ /* 0x006fea0003800000 */
.L_x_1840:
[----:B------:R-:W-:Y:S01]  /*10d0*/  FMUL.FTZ R25, R2, -1.4426950216293334961 ;  /* 0xbfb8aa3b02197820 */ /* 0x000fe20000410000 */
[----:B------:R-:W-:Y:S01]  /*10e0*/  ISETP.GE.U32.AND P0, PT, R22, 0x7f800000, PT ;  /* 0x7f8000001600780c */ /* 0x000fe20003f06070 */
[----:B---3--:R-:W-:Y:S01]  /*10f0*/  FADD.FTZ.RZ R23, R20, 1 ;  /* 0x3f80000014177421 */ /* 0x008fe2000001c000 */
[----:B------:R-:W-:Y:S01]  /*1100*/  BSSY B0, `(.L_x_1842) ;  /* 0x000000e000007945 */ /* 0x000fe20003800000 */
[C---:B------:R-:W-:Y:S02]  /*1110*/  FMUL.FTZ R29, R24.reuse, R29 ;  /* 0x0000001d181d7220 */ /* 0x040fe40000410000 */
[----:B------:R-:W0:Y:S01]  /*1120*/  MUFU.EX2 R25, R25 ;  /* 0x0000001900197308 */ /* 0x000e220000000800 */
[----:B------:R-:W-:Y:S01]  /*1130*/  FMUL.FTZ R27, R27, 1.1920928955078125e-07 ;  /* 0x340000001b1b7820 */ /* 0x000fe20000410000 */
[----:B------:R-:W-:Y:S01]  /*1140*/  IADD3 R23, R23, -0x3f400000, RZ ;  /* 0xc0c0000017177810 */ /* 0x000fe20007ffe0ff */
[----:B------:R-:W-:-:S03]  /*1150*/  FFMA.FTZ R14, R24, R29, R24 ;  /* 0x0000001d180e7223 */ /* 0x000fc60000010018 */
[----:B------:R-:W-:Y:S01]  /*1160*/  LOP3.LUT R23, R23, 0xff800000, RZ, 0xc0, !PT ;  /* 0xff80000017177812 */ /* 0x000fe200078ec0ff */
[----:B------:R-:W-:Y:S01]  /*1170*/  FFMA.FTZ R14, R27, 0.69314718246459960938, R14 ;  /* 0x3f3172181b0e7823 */ /* 0x000fe2000001000e */
[----:B------:R-:W-:Y:S05]  /*1180*/  @!P0 BRA `(.L_x_1843) ;  /* 0x0000005000008947 */ /* 0x000fea0003800000 */
[----:B------:R-:W-:-:S13]  /*1190*/  ISETP.GE.AND P0, PT, R22, -0x407fffff, PT ;  /* 0xbf8000011600780c */ /* 0x000fda0003f06270 */
[----:B------:R-:W-:-:S05]  /*11a0*/  @P0 MOV R27, 0x7f800000 ;  /* 0x7f800000001b0802 */ /* 0x000fca0000000f00 */
[C---:B------:R-:W-:Y:S01]  /*11b0*/  @P0 FFMA.FTZ R14, R22.reuse, R27, +INF ;  /* 0x7f800000160e0423 */ /* 0x040fe2000001001b */
[----:B------:R-:W-:-:S04]  /*11c0*/  FSETP.NEU.FTZ.AND P0, PT, R22, RZ, PT ;  /* 0x000000ff1600720b */ /* 0x000fc80003f1d000 */
[----:B------:R-:W-:-:S04]  /*11d0*/  FSEL R14, R14, -RZ, P0 ;  /* 0x800000ff0e0e7208 */ /* 0x000fc80000000000 */
.L_x_1843:
[----:B------:R-:W-:Y:S05]  /*11e0*/  BSYNC B0 ;  /* 0x0000000000007941 */ /* 0x000fea0003800000 */
.L_x_1842:
[----:B------:R-:W-:Y:S01]  /*11f0*/  IADD3 R29, -R23, 0x40800000, RZ ;  /* 0x40800000171d7810 */ /* 0x000fe20007ffe1ff */
[----:B------:R-:W-:Y:S01]  /*1200*/  FMUL.FTZ R28, R13, -1.4426950216293334961 ;  /* 0xbfb8aa3b0d1c7820 */ /* 0x000fe20000410000 */
[----:B------:R-:W-:Y:S01]  /*1210*/  IADD3 R24, R20, -R23, RZ ;  /* 0x8000001714187210 */ /* 0x000fe20007ffe0ff */
[----:B------:R-:W-:Y:S01]  /*1220*/  FMUL.FTZ R26, R18, -1.4426950216293334961 ;  /* 0xbfb8aa3b121a7820 */ /* 0x000fe20000410000 */
[--C-:B------:R-:W-:Y:S01]  /*1230*/  HADD2.F32 R27, -RZ, R10.reuse.H0_H0 ;  /* 0x2000000aff1b7230 */ /* 0x100fe20000004100 */
[----:B------:R-:W-:Y:S01]  /*1240*/  FFMA.FTZ R29, R29, R6, -1 ;  /* 0xbf8000001d1d7423 */ /* 0x000fe20000010006 */
[----:B------:R-:W1:Y:S01]  /*1250*/  I2F R23, R23 ;  /* 0x0000001700177306 */ /* 0x000e620000201400 */
[----:B------:R-:W-:Y:S01]  /*1260*/  ISETP.GE.U32.AND P0, PT, R20, 0x7f800000, PT ;  /* 0x7f8000001400780c */ /* 0x000fe20003f06070 */
[----:B------:R-:W-:Y:S01]  /*1270*/  HADD2.F32 R10, -RZ, R10.H1_H1 ;  /* 0x3000000aff0a7230 */ /* 0x000fe20000004100 */
[----:B------:R-:W-:Y:S01]  /*1280*/  FADD.FTZ R24, R24, R29 ;  /* 0x0000001d18187221 */ /* 0x000fe20000010000 */
[----:B------:R-:W-:Y:S01]  /*1290*/  BSSY B0, `(.L_x_1844) ;  /* 0x0000026000007945 */ /* 0x000fe20003800000 */
[----:B------:R-:W-:-:S02]  /*12a0*/  FMUL.FTZ R29, R15, -1.4426950216293334961 ;  /* 0xbfb8aa3b0f1d7820 */ /* 0x000fc40000410000 */
[C---:B------:R-:W-:Y:S01]  /*12b0*/  FFMA.FTZ R5, R24.reuse, -R5, 0.10546888411045074463 ;  /* 0x3dd8001218057423 */ /* 0x040fe20000010805 */
[----:B------:R-:W2:Y:S01]  /*12c0*/  MUFU.EX2 R28, R28 ;  /* 0x0000001c001c7308 */ /* 0x000ea20000000800 */
[----:B------:R-:W-:Y:S02]  /*12d0*/  FMUL.FTZ R4, R27, R4 ;  /* 0x000000041b047220 */ /* 0x000fe40000410000 */
[C---:B------:R-:W-:Y:S02]  /*12e0*/  FFMA.FTZ R5, R24.reuse, R5, -0.13229703903198242188 ;  /* 0xbe0778e018057423 */ /* 0x040fe40000010005 */
[----:B0-----:R-:W-:Y:S02]  /*12f0*/  FADD.FTZ R27, R25, 1 ;  /* 0x3f800000191b7421 */ /* 0x001fe40000010000 */
[----:B------:R-:W-:Y:S01]  /*1300*/  FFMA.FTZ R5, R24, R5, 0.14491446316242218018 ;  /* 0x3e14647518057423 */ /* 0x000fe20000010005 */
[----:B------:R-:W0:Y:S01]  /*1310*/  MUFU.EX2 R26, R26 ;  /* 0x0000001a001a7308 */ /* 0x000e220000000800 */
[----:B-1----:R-:W-:-:S02]  /*1320*/  FMUL.FTZ R23, R23, 1.1920928955078125e-07 ;  /* 0x3400000017177820 */ /* 0x002fc40000410000 */
[----:B------:R-:W-:Y:S02]  /*1330*/  FFMA.FTZ R5, R24, R5, -0.16641564667224884033 ;  /* 0xbe2a68dd18057423 */ /* 0x000fe40000010005 */
[----:B------:R-:W-:Y:S01]  /*1340*/  FMUL.FTZ R3, R10, R3 ;  /* 0x000000030a037220 */ /* 0x000fe20000410000 */
[----:B------:R-:W-:Y:S01]  /*1350*/  HADD2.F32 R10, -RZ, R9.H1_H1 ;  /* 0x30000009ff0a7230 */ /* 0x000fe20000004100 */
[----:B------:R-:W-:Y:S01]  /*1360*/  FFMA.FTZ R5, R24, R5, 0.19988867640495300293 ;  /* 0x3e4caf9e18057423 */ /* 0x000fe20000010005 */
[----:B------:R-:W1:Y:S01]  /*1370*/  MUFU.EX2 R22, R29 ;  /* 0x0000001d00167308 */ /* 0x000e620000000800 */
[----:B--2---:R-:W-:Y:S02]  /*1380*/  FADD.FTZ R6, R28, 1 ;  /* 0x3f8000001c067421 */ /* 0x004fe40000010000 */
[----:B------:R-:W-:-:S04]  /*1390*/  FFMA.FTZ R5, R24, R5, -0.25000196695327758789 ;  /* 0xbe80004218057423 */ /* 0x000fc80000010005 */
[----:B------:R-:W-:Y:S01]  /*13a0*/  FFMA.FTZ R5, R24, R5, 0.33333510160446166992 ;  /* 0x3eaaaae618057423 */ /* 0x000fe20000010005 */
[----:B------:R-:W2:Y:S01]  /*13b0*/  MUFU.RCP R27, R27 ;  /* 0x0000001b001b7308 */ /* 0x000ea20000001000 */
[----:B0-----:R-:W-:Y:S02]  /*13c0*/  FADD.FTZ R25, R26, 1 ;  /* 0x3f8000001a197421 */ /* 0x001fe40000010000 */
[----:B------:R-:W-:-:S04]  /*13d0*/  FFMA.FTZ R5, R24, R5, -0.5 ;  /* 0xbf00000018057423 */ /* 0x000fc80000010005 */
[----:B------:R-:W-:Y:S01]  /*13e0*/  FMUL.FTZ R5, R24, R5 ;  /* 0x0000000518057220 */ /* 0x000fe20000410000 */
[----:B------:R-:W0:Y:S01]  /*13f0*/  MUFU.RCP R6, R6 ;  /* 0x0000000600067308 */ /* 0x000e220000001000 */
[----:B-1----:R-:W-:Y:S02]  /*1400*/  FADD.FTZ R22, R22, 1 ;  /* 0x3f80000016167421 */ /* 0x002fe40000010000 */
[----:B------:R-:W-:-:S04]  /*1410*/  FFMA.FTZ R24, R24, R5, R24 ;  /* 0x0000000518187223 */ /* 0x000fc80000010018 */
[----:B------:R-:W-:Y:S01]  /*1420*/  FFMA.FTZ R5, R23, 0.69314718246459960938, R24 ;  /* 0x3f31721817057823 */ /* 0x000fe20000010018 */
[----:B------:R-:W1:Y:S01]  /*1430*/  MUFU.RCP R25, R25 ;  /* 0x0000001900197308 */ /* 0x000e620000001000 */
[----:B------:R-:W-:-:S07]  /*1440*/  HADD2.F32 R23, -RZ, R9.H0_H0 ;  /* 0x20000009ff177230 */ /* 0x000fce0000004100 */
[----:B------:R-:W3:Y:S08]  /*1450*/  MUFU.RCP R22, R22 ;  /* 0x0000001600167308 */ /* 0x000ef00000001000 */
[----:B------:R-:W4:Y:S08]  /*1460*/  MUFU.TANH R17, R17 ;  /* 0x0000001100117308 */ /* 0x000f300000002400 */
        /* <DEDUP_REMOVED lines=8> */
.L_x_1845:
[----:B-1234-:R-:W-:Y:S05]  /*14f0*/  BSYNC B0 ;  /* 0x0000000000007941 */ /* 0x01efea0003800000 */
.L_x_1844:
[----:B------:R-:W1:Y:S01]  /*1500*/  MUFU.TANH R5, R5 ;  /* 0x0000000500057308 */ /* 0x000e620000002400 */
[----:B0-----:R-:W-:Y:S01]  /*1510*/  FMUL.FTZ R13, R13, R6 ;  /* 0x000000060d0d7220 */ /* 0x001fe20000410000 */
[----:B------:R-:W-:Y:S01]  /*1520*/  F2FP.PACK_AB R3, R3, R4 ;  /* 0x000000040303723e */ /* 0x000fe200000000ff */
[----:B------:R-:W-:Y:S02]  /*1530*/  FFMA.FTZ R6, -R21, R21, 1 ;  /* 0x3f80000015067423 */ /* 0x000fe40000010115 */
[----:B------:R-:W-:Y:S02]  /*1540*/  FMUL.FTZ R27, R2, R27 ;  /* 0x0000001b021b7220 */ /* 0x000fe40000410000 */
[----:B------:R-:W-:Y:S02]  /*1550*/  FFMA.FTZ R2, -R17, R17, 1 ;  /* 0x3f80000011027423 */ /* 0x000fe40000010111 */
[----:B------:R-:W-:Y:S02]  /*1560*/  FFMA.FTZ R13, R6, R13, R21 ;  /* 0x0000000d060d7223 */ /* 0x000fe40000010015 */
[----:B------:R-:W-:-:S02]  /*1570*/  FMUL.FTZ R19, R10, R19 ;  /* 0x000000130a137220 */ /* 0x000fc40000410000 */
[----:B------:R-:W-:Y:S02]  /*1580*/  FMUL.FTZ R25, R18, R25 ;  /* 0x0000001912197220 */ /* 0x000fe40000410000 */
[----:B------:R-:W-:Y:S02]  /*1590*/  FFMA.FTZ R9, -R14, R14, 1 ;  /* 0x3f8000000e097423 */ /* 0x000fe4000001010e */
[----:B------:R-:W-:Y:S02]  /*15a0*/  FMUL.FTZ R22, R15, R22 ;  /* 0x000000160f167220 */ /* 0x000fe40000410000 */
[----:B-1----:R-:W-:Y:S02]  /*15b0*/  FFMA.FTZ R6, -R5, R5, 1 ;  /* 0x3f80000005067423 */ /* 0x002fe40000010105 */
[----:B------:R-:W-:Y:S01]  /*15c0*/  FFMA.FTZ R17, R2, R27, R17 ;  /* 0x0000001b02117223 */ /* 0x000fe20000010011 */
[----:B------:R-:W-:Y:S01]  /*15d0*/  HADD2.F32 R2, -RZ, R7.H0_H0 ;  /* 0x20000007ff027230 */ /* 0x000fe20000004100 */
[----:B------:R-:W-:Y:S01]  /*15e0*/  IMAD.WIDE.U32 R10, R0, R11, c[0x0][0x168] ;  /* 0x00005a00000a7625 */ /* 0x000fe200078e000b */
[----:B------:R-:W-:-:S02]  /*15f0*/  HADD2.F32 R0, -RZ, R8.H0_H0 ;  /* 0x20000008ff007230 */ /* 0x000fc40000004100 */
[----:B------:R-:W-:Y:S01]  /*1600*/  HADD2.F32 R8, -RZ, R8.H1_H1 ;  /* 0x30000008ff087230 */ /* 0x000fe20000004100 */
[----:B------:R-:W-:Y:S01]  /*1610*/  FFMA.FTZ R9, R9, R25, R14 ;  /* 0x0000001909097223 */ /* 0x000fe2000001000e */
[----:B------:R-:W-:Y:S01]  /*1620*/  HADD2.F32 R7, -RZ, R7.H1_H1 ;  /* 0x30000007ff077230 */ /* 0x000fe20000004100 */
[----:B------:R-:W-:Y:S02]  /*1630*/  FFMA.FTZ R6, R6, R22, R5 ;  /* 0x0000001606067223 */ /* 0x000fe40000010005 */
[----:B------:R-:W-:Y:S02]  /*1640*/  FMUL.FTZ R16, R23, R16 ;  /* 0x0000001017107220 */ /* 0x000fe40000410000 */
[----:B------:R-:W-:Y:S02]  /*1650*/  FMUL.FTZ R0, R0, R17 ;  /* 0x0000001100007220 */ /* 0x000fe40000410000 */
[----:B------:R-:W-:Y:S01]  /*1660*/  FMUL.FTZ R5, R8, R13 ;  /* 0x0000000d08057220 */ /* 0x000fe20000410000 */
[----:B------:R-:W-:Y:S01]  /*1670*/  F2FP.PACK_AB R19, R19, R16 ;  /* 0x000000101313723e */ /* 0x000fe200000000ff */
[----:B------:R-:W-:-:S02]  /*1680*/  FMUL.FTZ R9, R2, R9 ;  /* 0x0000000902097220 */ /* 0x000fc40000410000 */
[----:B------:R-:W-:Y:S01]  /*1690*/  FMUL.FTZ R6, R7, R6 ;  /* 0x0000000607067220 */ /* 0x000fe20000410000 */
[----:B------:R-:W-:Y:S01]  /*16a0*/  F2FP.PACK_AB R5, R5, R0 ;  /* 0x000000000505723e */ /* 0x000fe200000000ff */
[----:B------:R-:W-:-:S03]  /*16b0*/  IMAD.WIDE R10, R12, 0x4, R10 ;  /* 0x000000040c0a7825 */ /* 0x000fc600078e020a */
[----:B------:R-:W-:Y:S02]  /*16c0*/  F2FP.PACK_AB R7, R6, R9 ;  /* 0x000000090607723e */ /* 0x000fe400000000ff */
[----:B------:R-:W-:Y:S04]  /*16d0*/  STG.E [R10.64], R3 ;  /* 0x000000030a007986 */ /* 0x000fe8000c101904 */
[----:B------:R-:W-:Y:S04]  /*16e0*/  STG.E [R10.64+0x200], R19 ;  /* 0x000200130a007986 */ /* 0x000fe8000c101904 */
[----:B------:R-:W-:Y:S04]  /*16f0*/  STG.E [R10.64+0x400], R5 ;  /* 0x000400050a007986 */ /* 0x000fe8000c101904 */
[----:B------:R-:W-:Y:S01]  /*1700*/  STG.E [R10.64+0x600], R7 ;  /* 0x000600070a007986 */ /* 0x000fe2000c101904 */
[----:B------:R-:W-:Y:S05]  /*1710*/  EXIT ;  /* 0x000000000000794d */ /* 0x000fea0003800000 */
.L_x_1829:
        /* <DEDUP_REMOVED lines=83> */
[----:B-----5:R-:W-:Y:S01]  /*1c50*/  HADD2.F32 R15, -RZ, R15.H0_H0 ;  /* 0x2000000fff0f7230 */ /* 0x020fe20000004100 */
        /* <DEDUP_REMOVED lines=36> */
.L_x_1849:
[----:B------:R-:W-:Y:S05]  /*1ea0*/  BSYNC B1 ;  /* 0x0000000000017941 */ /* 0x000fea0003800000 */
.L_x_1848:
[----:B------:R-:W1:Y:S01]  /*1eb0*/  MUFU.TANH R4, R4 ;  /* 0x0000000400047308 */ /* 0x000e620000002400 */
[----:B0-----:R-:W-:Y:S01]  /*1ec0*/  FMUL.FTZ R6, R15, R6 ;  /* 0x000000060f067220 */ /* 0x001fe20000410000 */
[----:B------:R-:W-:Y:S01]  /*1ed0*/  HADD2.F32 R2, -RZ, R14.H0_H0 ;  /* 0x2000000eff027230 */ /* 0x000fe20000004100 */
[----:B-1----:R-:W-:-:S04]  /*1ee0*/  FFMA.FTZ R3, -R4, R4, 1 ;  /* 0x3f80000004037423 */ /* 0x002fc80000010104 */
[----:B------:R-:W-:-:S04]  /*1ef0*/  FFMA.FTZ R3, R3, R6, R4 ;  /* 0x0000000603037223 */ /* 0x000fc80000010004 */
[----:B------:R-:W-:-:S05]  /*1f00*/  FMUL.FTZ R2, R2, R3 ;  /* 0x0000000302027220 */ /* 0x000fca0000410000 */
[----:B------:R-:W-:Y:S02]  /*1f10*/  F2FP.PACK_AB R2, RZ, R2 ;  /* 0x00000002ff02723e */ /* 0x000fe400000000ff */
.L_x_1847:
[----:B------:R-:W-:Y:S05]  /*1f20*/  BSYNC B0 ;  /* 0x0000000000007941 */ /* 0x000fea0003800000 */
.L_x_1846:
[----:B-1----:R-:W-:Y:S01]  /*1f30*/  IADD3 R3, R13, 0x80, RZ ;  /* 0x000000800d037810 */ /* 0x002fe20007ffe0ff */
[----:B------:R-:W-:Y:S03]  /*1f40*/  BSSY B0, `(.L_x_1850) ;  /* 0x0000030000007945 */ /* 0x000fe60003800000 */
[----:B------:R-:W-:-:S13]  /*1f50*/  ISETP.GE.AND P0, PT, R3, R12, PT ;  /* 0x0000000c0300720c */ /* 0x000fda0003f06270 */
[----:B------:R-:W-:Y:S05]  /*1f60*/  @P0 BRA `(.L_x_1851) ;  /* 0x000002d000000947 */ /* 0x000fea0003800000 */
[----:B-----5:R-:W-:Y:S01]  /*1f70*/  HADD2.F32 R17, -RZ, R17.H0_H0 ;  /* 0x20000011ff117230 */ /* 0x020fe20000004100 */
        /* <DEDUP_REMOVED lines=36> */
.L_x_1853:
[----:B0-----:R-:W-:Y:S05]  /*21c0*/  BSYNC B1 ;  /* 0x0000000000017941 */ /* 0x001fea0003800000 */
.L_x_1852:
[----:B------:R-:W0:Y:S01]  /*21d0*/  MUFU.TANH R6, R6 ;  /* 0x0000000600067308 */ /* 0x000e220000002400 */
[----:B-1----:R-:W-:Y:S01]  /*21e0*/  FMUL.FTZ R8, R17, R8 ;  /* 0x0000000811087220 */ /* 0x002fe20000410000 */
[----:B------:R-:W-:Y:S01]  /*21f0*/  HADD2.F32 R4, -RZ, R16.H0_H0 ;  /* 0x20000010ff047230 */ /* 0x000fe20000004100 */
[----:B0-----:R-:W-:-:S04]  /*2200*/  FFMA.FTZ R5, -R6, R6, 1 ;  /* 0x3f80000006057423 */ /* 0x001fc80000010106 */
[----:B------:R-:W-:-:S04]  /*2210*/  FFMA.FTZ R5, R5, R8, R6 ;  /* 0x0000000805057223 */ /* 0x000fc80000010006 */
[----:B------:R-:W-:-:S05]  /*2220*/  FMUL.FTZ R4, R4, R5 ;  /* 0x0000000504047220 */ /* 0x000fca0000410000 */
[----:B------:R-:W-:Y:S02]  /*2230*/  F2FP.PACK_AB R4, RZ, R4 ;  /* 0x00000004ff04723e */ /* 0x000fe400000000ff */
.L_x_1851:
[----:B------:R-:W-:Y:S05]  /*2240*/  BSYNC B0 ;  /* 0x0000000000007941 */ /* 0x000fea0003800000 */
.L_x_1850:
        /* <DEDUP_REMOVED lines=41> */
.L_x_1857:
[----:B0-----:R-:W-:Y:S05]  /*24e0*/  BSYNC B1 ;  /* 0x0000000000017941 */ /* 0x001fea0003800000 */
.L_x_1856:
[----:B------:R-:W0:Y:S01]  /*24f0*/  MUFU.TANH R7, R7 ;  /* 0x0000000700077308 */ /* 0x000e220000002400 */
[----:B-1----:R-:W-:Y:S01]  /*2500*/  FMUL.FTZ R8, R19, R8 ;  /* 0x0000000813087220 */ /* 0x002fe20000410000 */
[----:B------:R-:W-:Y:S01]  /*2510*/  HADD2.F32 R5, -RZ, R18.H0_H0 ;  /* 0x20000012ff057230 */ /* 0x000fe20000004100 */
[----:B0-----:R-:W-:-:S04]  /*2520*/  FFMA.FTZ R6, -R7, R7, 1 ;  /* 0x3f80000007067423 */ /* 0x001fc80000010107 */
[----:B------:R-:W-:-:S04]  /*2530*/  FFMA.FTZ R6, R6, R8, R7 ;  /* 0x0000000806067223 */ /* 0x000fc80000010007 */
[----:B------:R-:W-:-:S05]  /*2540*/  FMUL.FTZ R5, R5, R6 ;  /* 0x0000000605057220 */ /* 0x000fca0000410000 */
[----:B------:R-:W-:Y:S02]  /*2550*/  F2FP.PACK_AB R5, RZ, R5 ;  /* 0x00000005ff05723e */ /* 0x000fe400000000ff */
.L_x_1855:
[----:B------:R-:W-:Y:S05]  /*2560*/  BSYNC B0 ;  /* 0x0000000000007941 */ /* 0x000fea0003800000 */
.L_x_1854:
        /* <DEDUP_REMOVED lines=41> */
.L_x_1861:
[----:B01----:R-:W-:Y:S05]  /*2800*/  BSYNC B1 ;  /* 0x0000000000017941 */ /* 0x003fea0003800000 */
.L_x_1860:
[----:B------:R-:W0:Y:S01]  /*2810*/  MUFU.TANH R8, R8 ;  /* 0x0000000800087308 */ /* 0x000e220000002400 */
[----:B------:R-:W-:Y:S01]  /*2820*/  FMUL.FTZ R14, R21, R14 ;  /* 0x0000000e150e7220 */ /* 0x000fe20000410000 */
[----:B------:R-:W-:Y:S01]  /*2830*/  HADD2.F32 R6, -RZ, R20.H0_H0 ;  /* 0x20000014ff067230 */ /* 0x000fe20000004100 */
[----:B0-----:R-:W-:-:S04]  /*2840*/  FFMA.FTZ R7, -R8, R8, 1 ;  /* 0x3f80000008077423 */ /* 0x001fc80000010108 */
[----:B------:R-:W-:-:S04]  /*2850*/  FFMA.FTZ R7, R7, R14, R8 ;  /* 0x0000000e07077223 */ /* 0x000fc80000010008 */
[----:B------:R-:W-:-:S05]  /*2860*/  FMUL.FTZ R6, R6, R7 ;  /* 0x0000000706067220 */ /* 0x000fca0000410000 */
[----:B------:R-:W-:Y:S02]  /*2870*/  F2FP.PACK_AB R6, RZ, R6 ;  /* 0x00000006ff06723e */ /* 0x000fe400000000ff */
.L_x_1859:
[----:B------:R-:W-:Y:S05]  /*2880*/  BSYNC B0 ;  /* 0x0000000000007941 */ /* 0x000fea0003800000 */
.L_x_1858:
        /* <DEDUP_REMOVED lines=41> */
.L_x_1865:
[----:B0-----:R-:W-:Y:S05]  /*2b20*/  BSYNC B1 ;  /* 0x0000000000017941 */ /* 0x001fea0003800000 */
.L_x_1864:
[----:B------:R-:W0:Y:S01]  /*2b30*/  MUFU.TANH R8, R8 ;  /* 0x0000000800087308 */ /* 0x000e220000002400 */
[----:B-1----:R-:W-:Y:S01]  /*2b40*/  FMUL.FTZ R15, R22, R15 ;  /* 0x0000000f160f7220 */ /* 0x002fe20000410000 */
[----:B------:R-:W-:Y:S01]  /*2b50*/  HADD2.F32 R26, -RZ, R26.H0_H0 ;  /* 0x2000001aff1a7230 */ /* 0x000fe20000004100 */
[----:B0-----:R-:W-:-:S04]  /*2b60*/  FFMA.FTZ R7, -R8, R8, 1 ;  /* 0x3f80000008077423 */ /* 0x001fc80000010108 */
[----:B------:R-:W-:-:S04]  /*2b70*/  FFMA.FTZ R7, R7, R15, R8 ;  /* 0x0000000f07077223 */ /* 0x000fc80000010008 */
[----:B------:R-:W-:-:S05]  /*2b80*/  FMUL.FTZ R7, R26, R7 ;  /* 0x000000071a077220 */ /* 0x000fca0000410000 */
[----:B------:R-:W-:Y:S02]  /*2b90*/  F2FP.PACK_AB R7, RZ, R7 ;  /* 0x00000007ff07723e */ /* 0x000fe400000000ff */
.L_x_1863:
[----:B------:R-:W-:Y:S05]  /*2ba0*/  BSYNC B0 ;  /* 0x0000000000007941 */ /* 0x000fea0003800000 */
.L_x_1862:
        /* <DEDUP_REMOVED lines=41> */
.L_x_1869:
[----:B0-----:R-:W-:Y:S05]  /*2e40*/  BSYNC B1 ;  /* 0x0000000000017941 */ /* 0x001fea0003800000 */
.L_x_1868:
[----:B------:R-:W0:Y:S01]  /*2e50*/  MUFU.TANH R9, R9 ;  /* 0x0000000900097308 */ /* 0x000e220000002400 */
[----:B-1----:R-:W-:Y:S01]  /*2e60*/  FMUL.FTZ R16, R29, R16 ;  /* 0x000000101d107220 */ /* 0x002fe20000410000 */
[----:B------:R-:W-:Y:S01]  /*2e70*/  HADD2.F32 R11, -RZ, R28.H0_H0 ;  /* 0x2000001cff0b7230 */ /* 0x000fe20000004100 */
[----:B0-----:R-:W-:-:S04]  /*2e80*/  FFMA.FTZ R8, -R9, R9, 1 ;  /* 0x3f80000009087423 */ /* 0x001fc80000010109 */
[----:B------:R-:W-:-:S04]  /*2e90*/  FFMA.FTZ R8, R8, R16, R9 ;  /* 0x0000001008087223 */ /* 0x000fc80000010009 */
[----:B------:R-:W-:-:S05]  /*2ea0*/  FMUL.FTZ R8, R11, R8 ;  /* 0x000000080b087220 */ /* 0x000fca0000410000 */
[----:B------:R-:W-:Y:S02]  /*2eb0*/  F2FP.PACK_AB R8, RZ, R8 ;  /* 0x00000008ff08723e */ /* 0x000fe400000000ff */
.L_x_1867:
[----:B------:R-:W-:Y:S05]  /*2ec0*/  BSYNC B0 ;  /* 0x0000000000007941 */ /* 0x000fea0003800000 */
.L_x_1866:
        /* <DEDUP_REMOVED lines=41> */
.L_x_1873:
[----:B0-----:R-:W-:Y:S05]  /*3160*/  BSYNC B1 ;  /* 0x0000000000017941 */ /* 0x001fea0003800000 */
.L_x_1872:
[----:B------:R-:W0:Y:S01]  /*3170*/  MUFU.TANH R10, R10 ;  /* 0x0000000a000a7308 */ /* 0x000e220000002400 */
[----:B-1----:R-:W-:Y:S01]  /*3180*/  FMUL.FTZ R17, R24, R17 ;  /* 0x0000001118117220 */ /* 0x002fe20000410000 */
[----:B------:R-:W-:Y:S01]  /*3190*/  HADD2.F32 R14, -RZ, R27.H0_H0 ;  /* 0x2000001bff0e7230 */ /* 0x000fe20000004100 */
[----:B0-----:R-:W-:-:S04]  /*31a0*/  FFMA.FTZ R9, -R10, R10, 1 ;  /* 0x3f8000000a097423 */ /* 0x001fc8000001010a */
[----:B------:R-:W-:-:S04]  /*31b0*/  FFMA.FTZ R9, R9, R17, R10 ;  /* 0x0000001109097223 */ /* 0x000fc8000001000a */
[----:B------:R-:W-:-:S05]  /*31c0*/  FMUL.FTZ R9, R14, R9 ;  /* 0x000000090e097220 */ /* 0x000fca0000410000 */
[----:B------:R-:W-:Y:S02]  /*31d0*/  F2FP.PACK_AB R9, RZ, R9 ;  /* 0x00000009ff09723e */ /* 0x000fe400000000ff */
.L_x_1871:
[----:B------:R-:W-:Y:S05]  /*31e0*/  BSYNC B0 ;  /* 0x0000000000007941 */ /* 0x000fea0003800000 */
.L_x_1870:
        /* <DEDUP_REMOVED lines=41> */
.L_x_1877:
[----:B0-----:R-:W-:Y:S05]  /*3480*/  BSYNC B1 ;  /* 0x0000000000017941 */ /* 0x001fea0003800000 */
.L_x_1876:
[----:B------:R-:W0:Y:S01]  /*3490*/  MUFU.TANH R11, R11 ;  /* 0x0000000b000b7308 */ /* 0x000e220000002400 */
[----:B-1----:R-:W-:Y:S01]  /*34a0*/  FMUL.FTZ R18, R25, R18 ;  /* 0x0000001219127220 */ /* 0x002fe20000410000 */
[----:B------:R-:W-:Y:S01]  /*34b0*/  HADD2.F32 R23, -RZ, R23.H0_H0 ;  /* 0x20000017ff177230 */ /* 0x000fe20000004100 */
[----:B0-----:R-:W-:-:S04]  /*34c0*/  FFMA.FTZ R10, -R11, R11, 1 ;  /* 0x3f8000000b0a7423 */ /* 0x001fc8000001010b */
[----:B------:R-:W-:-:S04]  /*34d0*/  FFMA.FTZ R10, R10, R18, R11 ;  /* 0x000000120a0a7223 */ /* 0x000fc8000001000b */
[----:B------:R-:W-:-:S05]  /*34e0*/  FMUL.FTZ R10, R23, R10 ;  /* 0x0000000a170a7220 */ /* 0x000fca0000410000 */
[----:B------:R-:W-:Y:S02]  /*34f0*/  F2FP.PACK_AB R10, RZ, R10 ;  /* 0x0000000aff0a723e */ /* 0x000fe400000000ff */
.L_x_1875:
[----:B------:R-:W-:Y:S05]  /*3500*/  BSYNC B0 ;  /* 0x0000000000007941 */ /* 0x000fea0003800000 */
.L_x_1874:
        /* <DEDUP_REMOVED lines=16> */
.L_x_1880:
[----:B------:R-:W-:-:S13]  /*3610*/  ISETP.GE.AND P0, PT, R13, R12, PT ;  /* 0x0000000c0d00720c */ /* 0x000fda0003f06270 */
[----:B------:R-:W-:Y:S05]  /*3620*/  @P0 BRA `(.L_x_1882) ;  /* 0x000000c000000947 */ /* 0x000fea0003800000 */
[----:B0-----:R-:W-:Y:S01]  /*3630*/  HFMA2.MMA R3, -RZ, RZ, 0, 1.1920928955078125e-07 ;  /* 0x00000002ff037435 */ /* 0x001fe200000001ff */
[----:B------:R-:W-:Y:S02]  /*3640*/  IADD3 R2, R0, R13, RZ ;  /* 0x0000000d00027210 */ /* 0x000fe40007ffe0ff */
[----:B------:R-:W-:-:S07]  /*3650*/  IADD3 R13, R13, 0x80, RZ ;  /* 0x000000800d0d7810 */ /* 0x000fce0007ffe0ff */
[----:B------:R-:W-:-:S05]  /*3660*/  IMAD.WIDE.U32 R2, R2, R3, c[0x0][0x168] ;  /* 0x00005a0002027625 */ /* 0x000fca00078e0003 */
[----:B------:R0:W-:Y:S02]  /*3670*/  STG.E.U16 [R2.64], R5 ;  /* 0x0000000502007986 */ /* 0x0001e4000c101504 */
.L_x_1881:
[----:B------:R-:W-:-:S13]  /*3680*/  ISETP.GE.AND P0, PT, R13, R12, PT ;  /* 0x0000000c0d00720c */ /* 0x000fda0003f06270 */
[----:B------:R-:W-:Y:S05]  /*3690*/  @P0 BRA `(.L_x_1883) ;  /* 0x000000c000000947 */ /* 0x000fea0003800000 */
[----:B0-----:R-:W-:Y:S02]  /*36a0*/  IADD3 R2, R0, R13, RZ ;  /* 0x0000000d00027210 */ /* 0x001fe40007ffe0ff */
[----:B------:R-:W-:Y:S02]  /*36b0*/  MOV R3, 0x2 ;  /* 0x0000000200037802 */ /* 0x000fe40000000f00 */
[----:B------:R-:W-:-:S03]  /*36c0*/  IADD3 R13, R13, 0x80, RZ ;  /* 0x000000800d0d7810 */ /* 0x000fc60007ffe0ff */
[----:B------:R-:W-:-:S05]  /*36d0*/  IMAD.WIDE.U32 R2, R2, R3, c[0x0][0x168] ;  /* 0x00005a0002027625 */ /* 0x000fca00078e0003 */
[----:B------:R0:W-:Y:S02]  /*36e0*/  STG.E.U16 [R2.64], R6 ;  /* 0x0000000602007986 */ /* 0x0001e4000c101504 */
.L_x_1882:
[----:B------:R-:W-:-:S13]  /*36f0*/  ISETP.GE.AND P0, PT, R13, R12, PT ;  /* 0x0000000c0d00720c */ /* 0x000fda0003f06270 */
[----:B------:R-:W-:Y:S05]  /*3700*/  @P0 BRA `(.L_x_1884) ;  /* 0x000000d000000947 */ /* 0x000fea0003800000 */
[----:B0-----:R-:W-:Y:S01]  /*3710*/  HFMA2.MMA R3, -RZ, RZ, 0, 1.1920928955078125e-07 ;  /* 0x00000002ff037435 */ /* 0x001fe200000001ff */
[----:B------:R-:W-:Y:S02]  /*3720*/  IADD3 R2, R0, R13, RZ ;  /* 0x0000000d00027210 */ /* 0x000fe40007ffe0ff */
[----:B------:R-:W-:-:S07]  /*3730*/  IADD3 R13, R13, 0x80, RZ ;  /* 0x000000800d0d7810 */ /* 0x000fce0007ffe0ff */
[----:B------:R-:W-:-:S05]  /*3740*/  IMAD.WIDE.U32 R2, R2, R3, c[0x0][0x168] ;  /* 0x00005a0002027625 */ /* 0x000fca00078e0003 */
[----:B------:R0:W-:Y:S02]  /*3750*/  STG.E.U16 [R2.64], R7 ;  /* 0x0000000702007986 */ /* 0x0001e4000c101504 */
.L_x_1883:
        /* <DEDUP_REMOVED lines=8> */
.L_x_1884:
[----:B------:R-:W-:Y:S05]  /*37e0*/  BSYNC B1 ;  /* 0x0000000000017941 */ /* 0x000fea0003800000 */
.L_x_1879:
[----:B------:R-:W-:-:S13]  /*37f0*/  ISETP.GE.AND P0, PT, R13, R12, PT ;  /* 0x0000000c0d00720c */ /* 0x000fda0003f06270 */
[----:B0-----:R-:W-:Y:S02]  /*3800*/  @!P0 IADD3 R2, R0, R13, RZ ;  /* 0x0000000d00028210 */ /* 0x001fe40007ffe0ff */
[----:B------:R-:W-:Y:S02]  /*3810*/  @!P0 MOV R3, 0x2 ;  /* 0x0000000200038802 */ /* 0x000fe40000000f00 */
[----:B------:R-:W-:-:S03]  /*3820*/  @!P0 IADD3 R13, R13, 0x80, RZ ;  /* 0x000000800d0d8810 */ /* 0x000fc60007ffe0ff */
[----:B------:R-:W-:-:S05]  /*3830*/  @!P0 IMAD.WIDE.U32 R2, R2, R3, c[0x0][0x168] ;  /* 0x00005a0002028625 */ /* 0x000fca00078e0003 */
[----:B------:R0:W-:Y:S02]  /*3840*/  @!P0 STG.E.U16 [R2.64], R9 ;  /* 0x0000000902008986 */ /* 0x0001e4000c101504 */
.L_x_1885:
[----:B------:R-:W-:Y:S05]  /*3850*/  BSYNC B0 ;  /* 0x0000000000007941 */ /* 0x000fea0003800000 */
.L_x_1878:
        /* <DEDUP_REMOVED lines=8> */
.L_x_1886:
        /* <DEDUP_REMOVED lines=10> */
.L_x_7621:


//--------------------- .text._ZN2at6native29vectorized_elementwise_kernelILi4EZZZNS0_61_GLOBAL__N__b29612f4_23_ActivationMishKernel_cu_9e10b42f_310820mish_backward_kernelERNS_14TensorIteratorEENKUlvE_clEvENKUlvE1_clEvEUlN3c104HalfES8_E_St5arrayIPcLm3EEEEviT0_T1_ --------------------------
	.section	.text._ZN2at6native29vectorized_elementwise_kernelILi4EZZZNS0_61_GLOBAL__N__b29612f4_23_ActivationMishKernel_cu_9e10b42f_310820mish_backward_kernelERNS_14TensorIteratorEENKUlvE_clEvENKUlvE1_clEvEUlN3c104HalfES8_E_St5arrayIPcLm3EEEEviT0_T1_,"ax",@progbits
	.sectioninfo	@"SHI_REGISTERS=32"
	.align	128
        .global         _ZN2at6native29vectorized_elementwise_kernelILi4EZZZNS0_61_GLOBAL__N__b29612f4_23_ActivationMishKernel_cu_9e10b42f_310820mish_backward_kernelERNS_14TensorIteratorEENKUlvE_clEvENKUlvE1_clEvEUlN3c104HalfES8_E_St5arrayIPcLm3EEEEviT0_T1_
        .type           _ZN2at6native29vectorized_elementwise_kernelILi4EZZZNS0_61_GLOBAL__N__b29612f4_23_ActivationMishKernel_cu_9e10b42f_310820mish_backward_kernelERNS_14TensorIteratorEENKUlvE_clEvENKUlvE1_clEvEUlN3c104HalfES8_E_St5arrayIPcLm3EEEEviT0_T1_,@function
        .size           _ZN2at6native29vectorized_elementwise_kernelILi4EZZZNS0_61_GLOBAL__N__b29612f4_23_ActivationMishKernel_cu_9e10b42f_310820mish_backward_kernelERNS_14TensorIteratorEENKUlvE_clEvENKUlvE1_clEvEUlN3c104HalfES8_E_St5arrayIPcLm3EEEEviT0_T1_,(.L_x_7622 - _ZN2at6native29vectorized_elementwise_kernelILi4EZZZNS0_61_GLOBAL__N__b29612f4_23_ActivationMishKernel_cu_9e10b42f_310820mish_backward_kernelERNS_14TensorIteratorEENKUlvE_clEvENKUlvE1_clEvEUlN3c104HalfES8_E_St5arrayIPcLm3EEEEviT0_T1_)
        .other          _ZN2at6native29vectorized_elementwise_kernelILi4EZZZNS0_61_GLOBAL__N__b29612f4_23_ActivationMishKernel_cu_9e10b42f_310820mish_backward_kernelERNS_14TensorIteratorEENKUlvE_clEvENKUlvE1_clEvEUlN3c104HalfES8_E_St5arrayIPcLm3EEEEviT0_T1_,@"STO_CUDA_ENTRY STV_DEFAULT"
_ZN2at6native29vectorized_elementwise_kernelILi4EZZZNS0_61_GLOBAL__N__b29612f4_23_ActivationMishKernel_cu_9e10b42f_310820mish_backward_kernelERNS_14TensorIteratorEENKUlvE_clEvENKUlvE1_clEvEUlN3c104HalfES8_E_St5arrayIPcLm3EEEEviT0_T1_:
.text._ZN2at6native29vectorized_elementwise_kernelILi4EZZZNS0_61_GLOBAL__N__b29612f4_23_ActivationMishKernel_cu_9e10b42f_310820mish_backward_kernelERNS_14TensorIteratorEENKUlvE_clEvENKUlvE1_clEvEUlN3c104HalfES8_E_St5arrayIPcLm3EEEEviT0_T1_:
        /* <DEDUP_REMOVED lines=11> */
[----:B------:R0:W2:Y:S01]  /*00b0*/  LDG.E.64 R12, [R10.64] ;  /* 0x000000040a0c7981 */ /* 0x0000a2000c1e1b00 */
[----:B------:R-:W-:-:S03]  /*00c0*/  IMAD.WIDE R2, R0, R9, c[0x0][0x170] ;  /* 0x00005c0000027625 */ /* 0x000fc600078e0209 */
[----:B------:R0:W5:Y:S03]  /*00d0*/  LDG.E.64 R6, [R10.64+0x400] ;  /* 0x000400040a067981 */ /* 0x000166000c1e1b00 */
[----:B------:R-:W-:-:S05]  /*00e0*/  IMAD.WIDE.U32 R16, R8, 0x8, R2 ;  /* 0x0000000808107825 */ /* 0x000fca00078e0002 */
[----:B------:R1:W5:Y:S04]  /*00f0*/  LDG.E.64 R4, [R16.64] ;  /* 0x0000000410047981 */ /* 0x000368000c1e1b00 */
[----:B------:R1:W5:Y:S01]  /*0100*/  LDG.E.64 R2, [R16.64+0x400] ;  /* 0x0004000410027981 */ /* 0x000362000c1e1b00 */
[----:B0-----:R-:W-:Y:S01]  /*0110*/  MOV R11, 0x3e800000 ;  /* 0x3e800000000b7802 */ /* 0x001fe20000000f00 */
[----:B------:R-:W-:Y:S01]  /*0120*/  BSSY B0, `(.L_x_1888) ;  /* 0x0000043000007945 */ /* 0x000fe20003800000 */
[----:B--2---:R-:W-:-:S05]  /*0130*/  HADD2.F32 R14, -RZ, R12.H0_H0 ;  /* 0x2000000cff0e7230 */ /* 0x004fca0000004100 */
[----:B------:R-:W-:-:S06]  /*0140*/  FMUL.FTZ R15, R14, 1.4426950216293334961 ;  /* 0x3fb8aa3b0e0f7820 */ /* 0x000fcc0000410000 */
[----:B------:R-:W0:Y:S01]  /*0150*/  MUFU.EX2 R15, R15 ;  /* 0x0000000f000f7308 */ /* 0x000e220000000800 */
[----:B------:R-:W-:-:S05]  /*0160*/  HADD2.F32 R12, -RZ, R12.H1_H1 ;  /* 0x3000000cff0c7230 */ /* 0x000fca0000004100 */
[----:B------:R-:W-:Y:S02]  /*0170*/  FMUL.FTZ R19, R12, 1.4426950216293334961 ;  /* 0x3fb8aa3b0c137820 */ /* 0x000fe40000410000 */
[----:B0-----:R-:W-:-:S05]  /*0180*/  FADD.FTZ.RZ R18, R15, 1 ;  /* 0x3f8000000f127421 */ /* 0x001fca000001c000 */
[----:B------:R-:W-:Y:S01]  /*0190*/  IADD3 R18, R18, -0x3f400000, RZ ;  /* 0xc0c0000012127810 */ /* 0x000fe20007ffe0ff */
[----:B-1----:R-:W0:Y:S03]  /*01a0*/  MUFU.EX2 R16, R19 ;  /* 0x0000001300107308 */ /* 0x002e260000000800 */
[----:B------:R-:W-:-:S04]  /*01b0*/  LOP3.LUT R24, R18, 0xff800000, RZ, 0xc0, !PT ;  /* 0xff80000012187812 */ /* 0x000fc800078ec0ff */
[----:B------:R-:W-:Y:S02]  /*01c0*/  IADD3 R10, -R24, 0x40800000, RZ ;  /* 0x40800000180a7810 */ /* 0x000fe40007ffe1ff */
[----:B------:R-:W-:-:S03]  /*01d0*/  IADD3 R25, R15, -R24, RZ ;  /* 0x800000180f197210 */ /* 0x000fc60007ffe0ff */
[----:B------:R-:W-:Y:S01]  /*01e0*/  FFMA.FTZ R18, R10, R11, -1 ;  /* 0xbf8000000a127423 */ /* 0x000fe2000001000b */
[----:B------:R-:W-:-:S03]  /*01f0*/  HFMA2.MMA R10, -RZ, RZ, 1.3056640625, -1.8671875 ;  /* 0x3d39bf78ff0a7435 */ /* 0x000fc600000001ff */
[----:B------:R-:W-:Y:S02]  /*0200*/  FADD.FTZ R25, R25, R18 ;  /* 0x0000001219197221 */ /* 0x000fe40000010000 */
[----:B0-----:R-:W-:Y:S02]  /*0210*/  FADD.FTZ.RZ R17, R16, 1 ;  /* 0x3f80000010117421 */ /* 0x001fe4000001c000 */
[----:B------:R-:W-:-:S03]  /*0220*/  FMUL.FTZ R26, R14, -1.4426950216293334961 ;  /* 0xbfb8aa3b0e1a7820 */ /* 0x000fc60000410000 */
[----:B------:R-:W-:Y:S01]  /*0230*/  FFMA.FTZ R18, R25, -R10, 0.10546888411045074463 ;  /* 0x3dd8001219127423 */ /* 0x000fe2000001080a */
[----:B------:R-:W-:-:S03]  /*0240*/  IADD3 R17, R17, -0x3f400000, RZ ;  /* 0xc0c0000011117810 */ /* 0x000fc60007ffe0ff */
[----:B------:R-:W-:Y:S01]  /*0250*/  FFMA.FTZ R18, R25, R18, -0.13229703903198242188 ;  /* 0xbe0778e019127423 */ /* 0x000fe20000010012 */
[----:B------:R-:W0:Y:S01]  /*0260*/  MUFU.EX2 R26, R26 ;  /* 0x0000001a001a7308 */ /* 0x000e220000000800 */
[----:B------:R-:W-:Y:S02]  /*0270*/  LOP3.LUT R21, R17, 0xff800000, RZ, 0xc0, !PT ;  /* 0xff80000011157812 */ /* 0x000fe400078ec0ff */
[----:B------:R-:W-:Y:S02]  /*0280*/  FFMA.FTZ R18, R25, R18, 0.14491446316242218018 ;  /* 0x3e14647519127423 */ /* 0x000fe40000010012 */
[----:B------:R-:W-:Y:S02]  /*0290*/  IADD3 R22, -R21, 0x40800000, RZ ;  /* 0x4080000015167810 */ /* 0x000fe40007ffe1ff */
[----:B------:R-:W-:Y:S01]  /*02a0*/  FFMA.FTZ R18, R25, R18, -0.16641564667224884033 ;  /* 0xbe2a68dd19127423 */ /* 0x000fe20000010012 */
[----:B------:R-:W-:Y:S02]  /*02b0*/  IADD3 R23, R16, -R21, RZ ;  /* 0x8000001510177210 */ /* 0x000fe40007ffe0ff */
[----:B------:R-:W-:-:S02]  /*02c0*/  FFMA.FTZ R28, R22, R11, -1 ;  /* 0xbf800000161c7423 */ /* 0x000fc4000001000b */
[----:B------:R-:W-:Y:S02]  /*02d0*/  FFMA.FTZ R18, R25, R18, 0.19988867640495300293 ;  /* 0x3e4caf9e19127423 */ /* 0x000fe40000010012 */
[----:B------:R-:W-:Y:S02]  /*02e0*/  FMUL.FTZ R27, R12, -1.4426950216293334961 ;  /* 0xbfb8aa3b0c1b7820 */ /* 0x000fe40000410000 */
[----:B------:R-:W-:Y:S01]  /*02f0*/  FADD.FTZ R23, R23, R28 ;  /* 0x0000001c17177221 */ /* 0x000fe20000010000 */
[--C-:B------:R-:W-:Y:S01]  /*0300*/  HADD2.F32 R17, -RZ, R13.reuse.H0_H0 ;  /* 0x2000000dff117230 */ /* 0x100fe20000004100 */
[----:B------:R-:W-:Y:S01]  /*0310*/  FFMA.FTZ R20, R25, R18, -0.25000196695327758789 ;  /* 0xbe80004219147423 */ /* 0x000fe20000010012 */
[----:B------:R-:W-:Y:S01]  /*0320*/  HADD2.F32 R18, -RZ, R13.H1_H1 ;  /* 0x3000000dff127230 */ /* 0x000fe20000004100 */
[----:B0-----:R-:W-:Y:S02]  /*0330*/  FADD.FTZ R13, R26, 1 ;  /* 0x3f8000001a0d7421 */ /* 0x001fe40000010000 */
[----:B------:R-:W-:Y:S01]  /*0340*/  FFMA.FTZ R26, R23, -R10, 0.10546888411045074463 ;  /* 0x3dd80012171a7423 */ /* 0x000fe2000001080a */
[----:B------:R-:W0:Y:S01]  /*0350*/  MUFU.EX2 R27, R27 ;  /* 0x0000001b001b7308 */ /* 0x000e220000000800 */
[----:B------:R-:W-:-:S02]  /*0360*/  FFMA.FTZ R20, R25, R20, 0.33333510160446166992 ;  /* 0x3eaaaae619147423 */ /* 0x000fc40000010014 */
[----:B------:R-:W-:Y:S02]  /*0370*/  FFMA.FTZ R26, R23, R26, -0.13229703903198242188 ;  /* 0xbe0778e0171a7423 */ /* 0x000fe4000001001a */
[----:B------:R-:W-:Y:S02]  /*0380*/  FFMA.FTZ R22, R25, R20, -0.5 ;  /* 0xbf00000019167423 */ /* 0x000fe40000010014 */
[----:B------:R-:W-:Y:S02]  /*0390*/  FFMA.FTZ R26, R23, R26, 0.14491446316242218018 ;  /* 0x3e146475171a7423 */ /* 0x000fe4000001001a */
[----:B------:R-:W-:Y:S02]  /*03a0*/  FMUL.FTZ R22, R25, R22 ;  /* 0x0000001619167220 */ /* 0x000fe40000410000 */
[----:B------:R-:W-:Y:S01]  /*03b0*/  FFMA.FTZ R26, R23, R26, -0.16641564667224884033 ;  /* 0xbe2a68dd171a7423 */ /* 0x000fe2000001001a */
[----:B------:R-:W1:Y:S01]  /*03c0*/  I2F R24, R24 ;  /* 0x0000001800187306 */ /* 0x000e620000201400 */
[----:B------:R-:W-:-:S02]  /*03d0*/  FFMA.FTZ R22, R25, R22, R25 ;  /* 0x0000001619167223 */ /* 0x000fc40000010019 */
[----:B------:R-:W-:Y:S02]  /*03e0*/  FFMA.FTZ R26, R23, R26, 0.19988867640495300293 ;  /* 0x3e4caf9e171a7423 */ /* 0x000fe4000001001a */
[----:B------:R-:W-:Y:S02]  /*03f0*/  FMUL.FTZ R19, R18, 1.4426950216293334961 ;  /* 0x3fb8aa3b12137820 */ /* 0x000fe40000410000 */
[----:B0-----:R-:W-:Y:S01]  /*0400*/  FADD.FTZ R25, R27, 1 ;  /* 0x3f8000001b197421 */ /* 0x001fe20000010000 */
        /* <DEDUP_REMOVED lines=11> */
[----:B-1----:R-:W-:Y:S02]  /*04c0*/  FMUL.FTZ R27, R24, 1.1920928955078125e-07 ;  /* 0x34000000181b7820 */ /* 0x002fe40000410000 */
[----:B------:R-:W-:Y:S02]  /*04d0*/  FFMA.FTZ R23, R23, R26, R23 ;  /* 0x0000001a17177223 */ /* 0x000fe40000010017 */
[----:B------:R-:W-:Y:S01]  /*04e0*/  FFMA.FTZ R22, R27, 0.69314718246459960938, R22 ;  /* 0x3f3172181b167823 */ /* 0x000fe20000010016 */
[----:B------:R-:W-:Y:S05]  /*04f0*/  @!P0 BRA `(.L_x_1889) ;  /* 0x0000005000008947 */ /* 0x000fea0003800000 */
[----:B--234-:R-:W-:-:S13]  /*0500*/  ISETP.GE.AND P0, PT, R15, -0x407fffff, PT ;  /* 0xbf8000010f00780c */ /* 0x01cfda0003f06270 */
[----:B------:R-:W-:-:S05]  /*0510*/  @P0 MOV R24, 0x7f800000 ;  /* 0x7f80000000180802 */ /* 0x000fca0000000f00 */
[C---:B------:R-:W-:Y:S01]  /*0520*/  @P0 FFMA.FTZ R22, R15.reuse, R24, +INF ;  /* 0x7f8000000f160423 */ /* 0x040fe20000010018 */
[----:B------:R-:W-:-:S04]  /*0530*/  FSETP.NEU.FTZ.AND P0, PT, R15, RZ, PT ;  /* 0x000000ff0f00720b */ /* 0x000fc80003f1d000 */
[----:B------:R-:W-:-:S04]  /*0540*/  FSEL R22, R22, -RZ, P0 ;  /* 0x800000ff16167208 */ /* 0x000fc80000000000 */
.L_x_1889:
[----:B--234-:R-:W-:Y:S05]  /*0550*/  BSYNC B0 ;  /* 0x0000000000007941 */ /* 0x01cfea0003800000 */
.L_x_1888:
[----:B------:R-:W-:Y:S01]  /*0560*/  ISETP.GE.U32.AND P0, PT, R16, 0x7f800000, PT ;  /* 0x7f8000001000780c */ /* 0x000fe20003f06070 */
[----:B------:R1:W2:Y:S01]  /*0570*/  MUFU.TANH R15, R22 ;  /* 0x00000016000f7308 */ /* 0x0002a20000002400 */
[----:B------:R-:W-:Y:S01]  /*0580*/  FADD.FTZ.RZ R26, R20, 1 ;  /* 0x3f800000141a7421 */ /* 0x000fe2000001c000 */
[----:B------:R-:W-:Y:S01]  /*0590*/  BSSY B0, `(.L_x_1890) ;  /* 0x000000c000007945 */ /* 0x000fe20003800000 */
[----:B0-----:R-:W-:-:S03]  /*05a0*/  FMUL.FTZ R24, R21, 1.1920928955078125e-07 ;  /* 0x3400000015187820 */ /* 0x001fc60000410000 */
[----:B------:R-:W-:Y:S01]  /*05b0*/  IADD3 R21, R26, -0x3f400000, RZ ;  /* 0xc0c000001a157810 */ /* 0x000fe20007ffe0ff */
[----:B------:R-:W-:Y:S02]  /*05c0*/  FFMA.FTZ R24, R24, 0.69314718246459960938, R23 ;  /* 0x3f31721818187823 */ /* 0x000fe40000010017 */
[----:B------:R-:W-:Y:S01]  /*05d0*/  FADD.FTZ.RZ R23, R19, 1 ;  /* 0x3f80000013177421 */ /* 0x000fe2000001c000 */
[----:B------:R-:W-:Y:S02]  /*05e0*/  LOP3.LUT R21, R21, 0xff800000, RZ, 0xc0, !PT ;  /* 0xff80000015157812 */ /* 0x000fe400078ec0ff */
[----:B------:R-:W-:Y:S05]  /*05f0*/  @!P0 BRA `(.L_x_1891) ;  /* 0x0000005000008947 */ /* 0x000fea0003800000 */
[----:B-1----:R-:W-:-:S13]  /*0600*/  ISETP.GE.AND P0, PT, R16, -0x407fffff, PT ;  /* 0xbf8000011000780c */ /* 0x002fda0003f06270 */
[----:B------:R-:W-:-:S05]  /*0610*/  @P0 MOV R27, 0x7f800000 ;  /* 0x7f800000001b0802 */ /* 0x000fca0000000f00 */
[C---:B------:R-:W-:Y:S01]  /*0620*/  @P0 FFMA.FTZ R24, R16.reuse, R27, +INF ;  /* 0x7f80000010180423 */ /* 0x040fe2000001001b */
[----:B------:R-:W-:-:S04]  /*0630*/  FSETP.NEU.FTZ.AND P0, PT, R16, RZ, PT ;  /* 0x000000ff1000720b */ /* 0x000fc80003f1d000 */
[----:B------:R-:W-:-:S04]  /*0640*/  FSEL R24, R24, -RZ, P0 ;  /* 0x800000ff18187208 */ /* 0x000fc80000000000 */
.L_x_1891:
[----:B-1----:R-:W-:Y:S05]  /*0650*/  BSYNC B0 ;  /* 0x0000000000007941 */ /* 0x002fea0003800000 */
.L_x_1890:
[----:B------:R-:W-:Y:S01]  /*0660*/  IADD3 R22, -R21, 0x40800000, RZ ;  /* 0x4080000015167810 */ /* 0x000fe20007ffe1ff */
[----:B------:R0:W1:Y:S01]  /*0670*/  MUFU.TANH R16, R24 ;  /* 0x0000001800107308 */ /* 0x0000620000002400 */
[----:B------:R-:W-:Y:S01]  /*0680*/  IADD3 R27, R23, -0x3f400000, RZ ;  /* 0xc0c00000171b7810 */ /* 0x000fe20007ffe0ff */
[----:B------:R-:W-:Y:S01]  /*0690*/  FMUL.FTZ R14, R14, R13 ;  /* 0x0000000d0e0e7220 */ /* 0x000fe20000410000 */
[----:B------:R-:W-:Y:S01]  /*06a0*/  IADD3 R23, R20, -R21, RZ ;  /* 0x8000001514177210 */ /* 0x000fe20007ffe0ff */
[----:B------:R-:W-:Y:S01]  /*06b0*/  FFMA.FTZ R26, R22, R11, -1 ;  /* 0xbf800000161a7423 */ /* 0x000fe2000001000b */
[----:B------:R-:W-:Y:S01]  /*06c0*/  LOP3.LUT R22, R27, 0xff800000, RZ, 0xc0, !PT ;  /* 0xff8000001b167812 */ /* 0x000fe200078ec0ff */
[----:B------:R-:W-:Y:S01]  /*06d0*/  FMUL.FTZ R13, R12, R25 ;  /* 0x000000190c0d7220 */ /* 0x000fe20000410000 */
[----:B------:R-:W-:Y:S01]  /*06e0*/  ISETP.GE.U32.AND P0, PT, R20, 0x7f800000, PT ;  /* 0x7f8000001400780c */ /* 0x000fe20003f06070 */
[----:B--2---:R-:W-:Y:S01]  /*06f0*/  FFMA.FTZ R12, -R15, R15, 1 ;  /* 0x3f8000000f0c7423 */ /* 0x004fe2000001010f */
[----:B------:R-:W-:Y:S01]  /*0700*/  IADD3 R27, R19, -R22, RZ ;  /* 0x80000016131b7210 */ /* 0x000fe20007ffe0ff */
[----:B------:R-:W-:Y:S01]  /*0710*/  FADD.FTZ R23, R23, R26 ;  /* 0x0000001a17177221 */ /* 0x000fe20000010000 */
[----:B------:R-:W-:Y:S01]  /*0720*/  IADD3 R26, -R22, 0x40800000, RZ ;  /* 0x40800000161a7810 */ /* 0x000fe20007ffe1ff */
[----:B------:R-:W-:Y:S01]  /*0730*/  FFMA.FTZ R14, R12, R14, R15 ;  /* 0x0000000e0c0e7223 */ /* 0x000fe2000001000f */
[----:B------:R-:W-:Y:S01]  /*0740*/  I2F R21, R21 ;  /* 0x0000001500157306 */ /* 0x000fe20000201400 */
[----:B------:R-:W-:Y:S01]  /*0750*/  FFMA.FTZ R12, R23, -R10, 0.10546888411045074463 ;  /* 0x3dd80012170c7423 */ /* 0x000fe2000001080a */
[----:B------:R-:W-:Y:S01]  /*0760*/  BSSY B0, `(.L_x_1892) ;  /* 0x000002f000007945 */ /* 0x000fe20003800000 */
[----:B------:R-:W-:-:S02]  /*0770*/  FFMA.FTZ R26, R26, R11, -1 ;  /* 0xbf8000001a1a7423 */ /* 0x000fc4000001000b */
[----:B0-----:R-:W-:Y:S02]  /*0780*/  FFMA.FTZ R24, R23, R12, -0.13229703903198242188 ;  /* 0xbe0778e017187423 */ /* 0x001fe4000001000c */
[----:B-1----:R-:W-:Y:S01]  /*0790*/  FFMA.FTZ R12, -R16, R16, 1 ;  /* 0x3f800000100c7423 */ /* 0x002fe20000010110 */
[----:B------:R-:W-:Y:S01]  /*07a0*/  I2F R22, R22 ;  /* 0x0000001600167306 */ /* 0x000fe20000201400 */
[----:B------:R-:W-:Y:S02]  /*07b0*/  FADD.FTZ R27, R27, R26 ;  /* 0x0000001a1b1b7221 */ /* 0x000fe40000010000 */
[----:B------:R-:W-:Y:S02]  /*07c0*/  FFMA.FTZ R24, R23, R24, 0.14491446316242218018 ;  /* 0x3e14647517187423 */ /* 0x000fe40000010018 */
[----:B------:R-:W-:Y:S01]  /*07d0*/  FFMA.FTZ R13, R12, R13, R16 ;  /* 0x0000000d0c0d7223 */ /* 0x000fe20000010010 */
[----:B-----5:R-:W-:Y:S01]  /*07e0*/  HADD2.F32 R16, -RZ, R6.H1_H1 ;  /* 0x30000006ff107230 */ /* 0x020fe20000004100 */
[----:B------:R-:W-:-:S02]  /*07f0*/  FFMA.FTZ R12, R27, -R10, 0.10546888411045074463 ;  /* 0x3dd800121b0c7423 */ /* 0x000fc4000001080a */
[----:B------:R-:W-:Y:S02]  /*0800*/  FFMA.FTZ R24, R23, R24, -0.16641564667224884033 ;  /* 0xbe2a68dd17187423 */ /* 0x000fe40000010018 */
[----:B------:R-:W-:Y:S02]  /*0810*/  FFMA.FTZ R12, R27, R12, -0.13229703903198242188 ;  /* 0xbe0778e01b0c7423 */ /* 0x000fe4000001000c */
[----:B------:R-:W-:Y:S02]  /*0820*/  FFMA.FTZ R24, R23, R24, 0.19988867640495300293 ;  /* 0x3e4caf9e17187423 */ /* 0x000fe40000010018 */
[----:B------:R-:W-:Y:S02]  /*0830*/  FFMA.FTZ R12, R27, R12, 0.14491446316242218018 ;  /* 0x3e1464751b0c7423 */ /* 0x000fe4000001000c */
[----:B------:R-:W-:Y:S02]  /*0840*/  FFMA.FTZ R24, R23, R24, -0.25000196695327758789 ;  /* 0xbe80004217187423 */ /* 0x000fe40000010018 */
[----:B------:R-:W-:-:S02]  /*0850*/  FFMA.FTZ R12, R27, R12, -0.16641564667224884033 ;  /* 0xbe2a68dd1b0c7423 */ /* 0x000fc4000001000c */
[----:B------:R-:W-:Y:S02]  /*0860*/  FMUL.FTZ R26, R17, -1.4426950216293334961 ;  /* 0xbfb8aa3b111a7820 */ /* 0x000fe40000410000 */
[----:B------:R-:W-:Y:S02]  /*0870*/  FMUL.FTZ R25, R18, -1.4426950216293334961 ;  /* 0xbfb8aa3b12197820 */ /* 0x000fe40000410000 */
[----:B------:R-:W-:Y:S02]  /*0880*/  FFMA.FTZ R24, R23, R24, 0.33333510160446166992 ;  /* 0x3eaaaae617187423 */ /* 0x000fe40000010018 */
[----:B------:R-:W-:Y:S01]  /*0890*/  FFMA.FTZ R12, R27, R12, 0.19988867640495300293 ;  /* 0x3e4caf9e1b0c7423 */ /* 0x000fe2000001000c */
[----:B------:R-:W0:Y:S01]  /*08a0*/  MUFU.EX2 R26, R26 ;  /* 0x0000001a001a7308 */ /* 0x000e220000000800 */
[----:B------:R-:W-:Y:S02]  /*08b0*/  FFMA.FTZ R24, R23, R24, -0.5 ;  /* 0xbf00000017187423 */ /* 0x000fe40000010018 */
[----:B------:R-:W-:-:S02]  /*08c0*/  FFMA.FTZ R12, R27, R12, -0.25000196695327758789 ;  /* 0xbe8000421b0c7423 */ /* 0x000fc4000001000c */
[----:B------:R-:W-:Y:S02]  /*08d0*/  FMUL.FTZ R24, R23, R24 ;  /* 0x0000001817187220 */ /* 0x000fe40000410000 */
[----:B------:R-:W-:Y:S01]  /*08e0*/  FFMA.FTZ R12, R27, R12, 0.33333510160446166992 ;  /* 0x3eaaaae61b0c7423 */ /* 0x000fe2000001000c */
[----:B------:R-:W1:Y:S01]  /*08f0*/  MUFU.EX2 R25, R25 ;  /* 0x0000001900197308 */ /* 0x000e620000000800 */
[----:B------:R-:W-:Y:S02]  /*0900*/  FFMA.FTZ R23, R23, R24, R23 ;  /* 0x0000001817177223 */ /* 0x000fe40000010017 */
[C---:B------:R-:W-:Y:S01]  /*0910*/  FFMA.FTZ R24, R27.reuse, R12, -0.5 ;  /* 0xbf0000001b187423 */ /* 0x040fe2000001000c */
[----:B------:R-:W-:Y:S01]  /*0920*/  HADD2.F32 R12, -RZ, R6.H0_H0 ;  /* 0x20000006ff0c7230 */ /* 0x000fe20000004100 */
[----:B------:R-:W-:Y:S02]  /*0930*/  FMUL.FTZ R6, R16, 1.4426950216293334961 ;  /* 0x3fb8aa3b10067820 */ /* 0x000fe40000410000 */
[----:B------:R-:W-:-:S02]  /*0940*/  FMUL.FTZ R24, R27, R24 ;  /* 0x000000181b187220 */ /* 0x000fc40000410000 */
[----:B------:R-:W-:Y:S02]  /*0950*/  FMUL.FTZ R15, R12, 1.4426950216293334961 ;  /* 0x3fb8aa3b0c0f7820 */ /* 0x000fe40000410000 */
[----:B0-----:R-:W-:Y:S01]  /*0960*/  FADD.FTZ R26, R26, 1 ;  /* 0x3f8000001a1a7421 */ /* 0x001fe20000010000 */
[----:B------:R-:W0:Y:S01]  /*0970*/  MUFU.EX2 R6, R6 ;  /* 0x0000000600067308 */ /* 0x000e220000000800 */
[----:B------:R-:W-:Y:S02]  /*0980*/  FMUL.FTZ R28, R21, 1.1920928955078125e-07 ;  /* 0x34000000151c7820 */ /* 0x000fe40000410000 */
[----:B------:R-:W-:Y:S02]  /*0990*/  FFMA.FTZ R24, R27, R24, R27 ;  /* 0x000000181b187223 */ /* 0x000fe4000001001b */
[----:B-1----:R-:W-:Y:S02]  /*09a0*/  FADD.FTZ R25, R25, 1 ;  /* 0x3f80000019197421 */ /* 0x002fe40000010000 */
[----:B------:R-:W-:Y:S01]  /*09b0*/  FFMA.FTZ R23, R28, 0.69314718246459960938, R23 ;  /* 0x3f3172181c177823 */ /* 0x000fe20000010017 */
[----:B------:R-:W1:Y:S08]  /*09c0*/  MUFU.EX2 R15, R15 ;  /* 0x0000000f000f7308 */ /* 0x000e700000000800 */
[----:B------:R-:W2:Y:S08]  /*09d0*/  MUFU.RCP R26, R26 ;  /* 0x0000001a001a7308 */ /* 0x000eb00000001000 */
[----:B------:R-:W3:Y:S01]  /*09e0*/  MUFU.RCP R25, R25 ;  /* 0x0000001900197308 */ /* 0x000ee20000001000 */
[----:B------:R-:W-:Y:S05]  /*09f0*/  @!P0 BRA `(.L_x_1893) ;  /* 0x0000005000008947 */ /* 0x000fea0003800000 */
[----:B01----:R-:W-:-:S13]  /*0a00*/  ISETP.GE.AND P0, PT, R20, -0x407fffff, PT ;  /* 0xbf8000011400780c */ /* 0x003fda0003f06270 */
[----:B------:R-:W-:-:S05]  /*0a10*/  @P0 MOV R21, 0x7f800000 ;  /* 0x7f80000000150802 */ /* 0x000fca0000000f00 */
[C---:B------:R-:W-:Y:S01]  /*0a20*/  @P0 FFMA.FTZ R23, R20.reuse, R21, +INF ;  /* 0x7f80000014170423 */ /* 0x040fe20000010015 */
[----:B------:R-:W-:-:S04]  /*0a30*/  FSETP.NEU.FTZ.AND P0, PT, R20, RZ, PT ;  /* 0x000000ff1400720b */ /* 0x000fc80003f1d000 */
[----:B------:R-:W-:-:S04]  /*0a40*/  FSEL R23, R23, -RZ, P0 ;  /* 0x800000ff17177208 */ /* 0x000fc80000000000 */
.L_x_1893:
[----:B01----:R-:W-:Y:S05]  /*0a50*/  BSYNC B0 ;  /* 0x0000000000007941 */ /* 0x003fea0003800000 */
.L_x_1892:
[----:B------:R-:W-:Y:S01]  /*0a60*/  ISETP.GE.U32.AND P0, PT, R19, 0x7f800000, PT ;  /* 0x7f8000001300780c */ /* 0x000fe20003f06070 */
[----:B------:R0:W1:Y:S01]  /*0a70*/  MUFU.TANH R20, R23 ;  /* 0x0000001700147308 */ /* 0x0000620000002400 */
[----:B------:R-:W-:Y:S01]  /*0a80*/  FMUL.FTZ R21, R22, 1.1920928955078125e-07 ;  /* 0x3400000016157820 */ /* 0x000fe20000410000 */
[----:B------:R-:W-:Y:S01]  /*0a90*/  BSSY B0, `(.L_x_1894) ;  /* 0x000000a000007945 */ /* 0x000fe20003800000 */
[----:B------:R-:W-:Y:S02]  /*0aa0*/  FADD.FTZ.RZ R22, R15, 1 ;  /* 0x3f8000000f167421 */ /* 0x000fe4000001c000 */
[----:B------:R-:W-:-:S03]  /*0ab0*/  FFMA.FTZ R21, R21, 0.69314718246459960938, R24 ;  /* 0x3f31721815157823 */ /* 0x000fc60000010018 */
[----:B------:R-:W-:-:S04]  /*0ac0*/  IADD3 R22, R22, -0x3f400000, RZ ;  /* 0xc0c0000016167810 */ /* 0x000fc80007ffe0ff */
[----:B------:R-:W-:Y:S05]  /*0ad0*/  @!P0 BRA `(.L_x_1895) ;  /* 0x0000005000008947 */ /* 0x000fea0003800000 */
[----:B0-----:R-:W-:-:S13]  /*0ae0*/  ISETP.GE.AND P0, PT, R19, -0x407fffff, PT ;  /* 0xbf8000011300780c */ /* 0x001fda0003f06270 */
[----:B------:R-:W-:-:S05]  /*0af0*/  @P0 MOV R24, 0x7f800000 ;  /* 0x7f80000000180802 */ /* 0x000fca0000000f00 */
[C---:B------:R-:W-:Y:S01]  /*0b00*/  @P0 FFMA.FTZ R21, R19.reuse, R24, +INF ;  /* 0x7f80000013150423 */ /* 0x040fe20000010018 */
[----:B------:R-:W-:-:S04]  /*0b10*/  FSETP.NEU.FTZ.AND P0, PT, R19, RZ, PT ;  /* 0x000000ff1300720b */ /* 0x000fc80003f1d000 */
[----:B------:R-:W-:-:S04]  /*0b20*/  FSEL R21, R21, -RZ, P0 ;  /* 0x800000ff15157208 */ /* 0x000fc80000000000 */
.L_x_1895:
[----:B0-----:R-:W-:Y:S05]  /*0b30*/  BSYNC B0 ;  /* 0x0000000000007941 */ /* 0x001fea0003800000 */
.L_x_1894:
[----:B------:R-:W-:Y:S01]  /*0b40*/  LOP3.LUT R24, R22, 0xff800000, RZ, 0xc0, !PT ;  /* 0xff80000016187812 */ /* 0x000fe200078ec0ff */
[----:B------:R-:W-:Y:S01]  /*0b50*/  FADD.FTZ.RZ R23, R6, 1 ;  /* 0x3f80000006177421 */ /* 0x000fe2000001c000 */
[----:B------:R0:W4:Y:S01]  /*0b60*/  MUFU.TANH R19, R21 ;  /* 0x0000001500137308 */ /* 0x0001220000002400 */
[----:B---3--:R-:W-:Y:S01]  /*0b70*/  FMUL.FTZ R18, R18, R25 ;  /* 0x0000001912127220 */ /* 0x008fe20000410000 */
[----:B------:R-:W-:Y:S01]  /*0b80*/  IADD3 R22, -R24, 0x40800000, RZ ;  /* 0x4080000018167810 */ /* 0x000fe20007ffe1ff */
[----:B--2---:R-:W-:Y:S01]  /*0b90*/  FMUL.FTZ R17, R17, R26 ;  /* 0x0000001a11117220 */ /* 0x004fe20000410000 */
[----:B------:R-:W-:Y:S01]  /*0ba0*/  IADD3 R23, R23, -0x3f400000, RZ ;  /* 0xc0c0000017177810 */ /* 0x000fe20007ffe0ff */
[----:B------:R-:W-:Y:S01]  /*0bb0*/  BSSY B0, `(.L_x_1896) ;  /* 0x0000046000007945 */ /* 0x000fe20003800000 */
[----:B------:R-:W-:Y:S01]  /*0bc0*/  IADD3 R25, R15, -R24, RZ ;  /* 0x800000180f197210 */ /* 0x000fe20007ffe0ff */
[----:B------:R-:W-:Y:S01]  /*0bd0*/  FFMA.FTZ R26, R22, R11, -1 ;  /* 0xbf800000161a7423 */ /* 0x000fe2000001000b */
[----:B------:R-:W-:Y:S01]  /*0be0*/  LOP3.LUT R23, R23, 0xff800000, RZ, 0xc0, !PT ;  /* 0xff80000017177812 */ /* 0x000fe200078ec0ff */
[----:B-1----:R-:W-:Y:S01]  /*0bf0*/  FFMA.FTZ R22, -R20, R20, 1 ;  /* 0x3f80000014167423 */ /* 0x002fe20000010114 */
[----:B------:R-:W-:Y:S01]  /*0c00*/  I2F R24, R24 ;  /* 0x0000001800187306 */ /* 0x000fe20000201400 */
[----:B0-----:R-:W-:Y:S01]  /*0c10*/  FADD.FTZ R21, R25, R26 ;  /* 0x0000001a19157221 */ /* 0x001fe20000010000 */
[----:B------:R-:W-:Y:S01]  /*0c20*/  IADD3 R26, -R23, 0x40800000, RZ ;  /* 0x40800000171a7810 */ /* 0x000fe20007ffe1ff */
[----:B------:R-:W-:Y:S01]  /*0c30*/  FFMA.FTZ R17, R22, R17, R20 ;  /* 0x0000001116117223 */ /* 0x000fe20000010014 */
[----:B------:R-:W-:Y:S01]  /*0c40*/  IADD3 R25, R6, -R23, RZ ;  /* 0x8000001706197210 */ /* 0x000fe20007ffe0ff */
[----:B------:R-:W-:Y:S01]  /*0c50*/  FFMA.FTZ R22, R21, -R10, 0.10546888411045074463 ;  /* 0x3dd8001215167423 */ /* 0x000fe2000001080a */
[----:B------:R-:W-:Y:S01]  /*0c60*/  ISETP.GE.U32.AND P0, PT, R15, 0x7f800000, PT ;  /* 0x7f8000000f00780c */ /* 0x000fe20003f06070 */
[----:B------:R-:W-:Y:S01]  /*0c70*/  FFMA.FTZ R26, R26, R11, -1 ;  /* 0xbf8000001a1a7423 */ /* 0x000fe2000001000b */
[----:B------:R-:W-:Y:S01]  /*0c80*/  I2F R23, R23 ;  /* 0x0000001700177306 */ /* 0x000fe20000201400 */
[----:B------:R-:W-:-:S02]  /*0c90*/  FFMA.FTZ R22, R21, R22, -0.13229703903198242188 ;  /* 0xbe0778e015167423 */ /* 0x000fc40000010016 */
[----:B----4-:R-:W-:Y:S02]  /*0ca0*/  FFMA.FTZ R20, -R19, R19, 1 ;  /* 0x3f80000013147423 */ /* 0x010fe40000010113 */
[----:B------:R-:W-:Y:S02]  /*0cb0*/  FADD.FTZ R25, R25, R26 ;  /* 0x0000001a19197221 */ /* 0x000fe40000010000 */
[----:B------:R-:W-:Y:S02]  /*0cc0*/  FFMA.FTZ R22, R21, R22, 0.14491446316242218018 ;  /* 0x3e14647515167423 */ /* 0x000fe40000010016 */
[----:B------:R-:W-:Y:S01]  /*0cd0*/  FFMA.FTZ R18, R20, R18, R19 ;  /* 0x0000001214127223 */ /* 0x000fe20000010013 */
[--C-:B------:R-:W-:Y:S01]  /*0ce0*/  HADD2.F32 R19, -RZ, R7.reuse.H0_H0 ;  /* 0x20000007ff137230 */ /* 0x100fe20000004100 */
[----:B------:R-:W-:Y:S01]  /*0cf0*/  FFMA.FTZ R20, R25, -R10, 0.10546888411045074463 ;  /* 0x3dd8001219147423 */ /* 0x000fe2000001080a */
[----:B------:R-:W-:Y:S01]  /*0d00*/  HADD2.F32 R7, -RZ, R7.H1_H1 ;  /* 0x30000007ff077230 */ /* 0x000fe20000004100 */
[----:B------:R-:W-:-:S02]  /*0d10*/  FFMA.FTZ R22, R21, R22, -0.16641564667224884033 ;  /* 0xbe2a68dd15167423 */ /* 0x000fc40000010016 */
[----:B------:R-:W-:Y:S02]  /*0d20*/  FFMA.FTZ R20, R25, R20, -0.13229703903198242188 ;  /* 0xbe0778e019147423 */ /* 0x000fe40000010014 */
[----:B------:R-:W-:Y:S02]  /*0d30*/  FFMA.FTZ R22, R21, R22, 0.19988867640495300293 ;  /* 0x3e4caf9e15167423 */ /* 0x000fe40000010016 */
[----:B------:R-:W-:Y:S02]  /*0d40*/  FMUL.FTZ R27, R19, 1.4426950216293334961 ;  /* 0x3fb8aa3b131b7820 */ /* 0x000fe40000410000 */
[----:B------:R-:W-:Y:S02]  /*0d50*/  FFMA.FTZ R22, R21, R22, -0.25000196695327758789 ;  /* 0xbe80004215167423 */ /* 0x000fe40000010016 */
[----:B------:R-:W-:Y:S02]  /*0d60*/  FFMA.FTZ R26, R25, R20, 0.14491446316242218018 ;  /* 0x3e146475191a7423 */ /* 0x000fe40000010014 */
[----:B------:R-:W0:Y:S01]  /*0d70*/  MUFU.EX2 R20, R27 ;  /* 0x0000001b00147308 */ /* 0x000e220000000800 */
[----:B------:R-:W-:-:S02]  /*0d80*/  FFMA.FTZ R22, R21, R22, 0.33333510160446166992 ;  /* 0x3eaaaae615167423 */ /* 0x000fc40000010016 */
[----:B------:R-:W-:Y:S02]  /*0d90*/  FFMA.FTZ R26, R25, R26, -0.16641564667224884033 ;  /* 0xbe2a68dd191a7423 */ /* 0x000fe4000001001a */
[----:B------:R-:W-:Y:S02]  /*0da0*/  FFMA.FTZ R22, R21, R22, -0.5 ;  /* 0xbf00000015167423 */ /* 0x000fe40000010016 */
[----:B------:R-:W-:Y:S02]  /*0db0*/  FFMA.FTZ R26, R25, R26, 0.19988867640495300293 ;  /* 0x3e4caf9e191a7423 */ /* 0x000fe4000001001a */
[----:B------:R-:W-:Y:S02]  /*0dc0*/  FMUL.FTZ R22, R21, R22 ;  /* 0x0000001615167220 */ /* 0x000fe40000410000 */
[----:B------:R-:W-:Y:S02]  /*0dd0*/  FFMA.FTZ R28, R25, R26, -0.25000196695327758789 ;  /* 0xbe800042191c7423 */ /* 0x000fe4000001001a */
[----:B------:R-:W-:-:S02]  /*0de0*/  FFMA.FTZ R26, R21, R22, R21 ;  /* 0x00000016151a7223 */ /* 0x000fc40000010015 */
[C---:B------:R-:W-:Y:S02]  /*0df0*/  FFMA.FTZ R28, R25.reuse, R28, 0.33333510160446166992 ;  /* 0x3eaaaae6191c7423 */ /* 0x040fe4000001001c */
[----:B0-----:R-:W-:Y:S02]  /*0e00*/  FADD.FTZ.RZ R21, R20, 1 ;  /* 0x3f80000014157421 */ /* 0x001fe4000001c000 */
[----:B------:R-:W-:-:S03]  /*0e10*/  FFMA.FTZ R28, R25, R28, -0.5 ;  /* 0xbf000000191c7423 */ /* 0x000fc6000001001c */
[----:B------:R-:W-:Y:S01]  /*0e20*/  IADD3 R21, R21, -0x3f400000, RZ ;  /* 0xc0c0000015157810 */ /* 0x000fe20007ffe0ff */
[----:B------:R-:W-:-:S03]  /*0e30*/  FMUL.FTZ R22, R25, R28 ;  /* 0x0000001c19167220 */ /* 0x000fc60000410000 */
[----:B------:R-:W-:Y:S01]  /*0e40*/  LOP3.LUT R27, R21, 0xff800000, RZ, 0xc0, !PT ;  /* 0xff800000151b7812 */ /* 0x000fe200078ec0ff */
[----:B------:R-:W-:Y:S02]  /*0e50*/  FFMA.FTZ R22, R25, R22, R25 ;  /* 0x0000001619167223 */ /* 0x000fe40000010019 */
[----:B------:R-:W-:Y:S01]  /*0e60*/  FMUL.FTZ R21, R23, 1.1920928955078125e-07 ;  /* 0x3400000017157820 */ /* 0x000fe20000410000 */
[----:B------:R-:W-:Y:S01]  /*0e70*/  IADD3 R28, -R27, 0x40800000, RZ ;  /* 0x408000001b1c7810 */ /* 0x000fe20007ffe1ff */
[----:B------:R-:W-:Y:S01]  /*0e80*/  FMUL.FTZ R23, R24, 1.1920928955078125e-07 ;  /* 0x3400000018177820 */ /* 0x000fe20000410000 */
[----:B------:R-:W-:Y:S01]  /*0e90*/  IADD3 R25, R20, -R27, RZ ;  /* 0x8000001b14197210 */ /* 0x000fe20007ffe0ff */
[----:B------:R-:W-:Y:S01]  /*0ea0*/  FFMA.FTZ R22, R21, 0.69314718246459960938, R22 ;  /* 0x3f31721815167823 */ /* 0x000fe20000010016 */
[----:B------:R-:W0:Y:S01]  /*0eb0*/  I2F R27, R27 ;  /* 0x0000001b001b7306 */ /* 0x000e220000201400 */
[----:B------:R-:W-:Y:S02]  /*0ec0*/  FFMA.FTZ R28, R28, R11, -1 ;  /* 0xbf8000001c1c7423 */ /* 0x000fe4000001000b */
[----:B------:R-:W-:-:S02]  /*0ed0*/  FMUL.FTZ R21, R7, 1.4426950216293334961 ;  /* 0x3fb8aa3b07157820 */ /* 0x000fc40000410000 */
[----:B------:R-:W-:Y:S02]  /*0ee0*/  FADD.FTZ R25, R25, R28 ;  /* 0x0000001c19197221 */ /* 0x000fe40000010000 */
[----:B------:R-:W-:Y:S02]  /*0ef0*/  FFMA.FTZ R23, R23, 0.69314718246459960938, R26 ;  /* 0x3f31721817177823 */ /* 0x000fe4000001001a */
[C---:B------:R-:W-:Y:S01]  /*0f00*/  FFMA.FTZ R28, R25.reuse, -R10, 0.10546888411045074463 ;  /* 0x3dd80012191c7423 */ /* 0x040fe2000001080a */
[----:B------:R-:W1:Y:S03]  /*0f10*/  MUFU.EX2 R21, R21 ;  /* 0x0000001500157308 */ /* 0x000e660000000800 */
        /* <DEDUP_REMOVED lines=8> */
[----:B------:R-:W-:Y:S01]  /*0fa0*/  FFMA.FTZ R25, R25, R28, R25 ;  /* 0x0000001c19197223 */ /* 0x000fe20000010019 */
[----:B------:R-:W-:Y:S05]  /*0fb0*/  @!P0 BRA `(.L_x_1897) ;  /* 0x0000005000008947 */ /* 0x000fea0003800000 */
[----:B01----:R-:W-:-:S13]  /*0fc0*/  ISETP.GE.AND P0, PT, R15, -0x407fffff, PT ;  /* 0xbf8000010f00780c */ /* 0x003fda0003f06270 */
[----:B------:R-:W-:-:S05]  /*0fd0*/  @P0 MOV R24, 0x7f800000 ;  /* 0x7f80000000180802 */ /* 0x000fca0000000f00 */
[C---:B------:R-:W-:Y:S01]  /*0fe0*/  @P0 FFMA.FTZ R23, R15.reuse, R24, +INF ;  /* 0x7f8000000f170423 */ /* 0x040fe20000010018 */
[----:B------:R-:W-:-:S04]  /*0ff0*/  FSETP.NEU.FTZ.AND P0, PT, R15, RZ, PT ;  /* 0x000000ff0f00720b */ /* 0x000fc80003f1d000 */
[----:B------:R-:W-:-:S04]  /*1000*/  FSEL R23, R23, -RZ, P0 ;  /* 0x800000ff17177208 */ /* 0x000fc80000000000 */
.L_x_1897:
[----:B01----:R-:W-:Y:S05]  /*1010*/  BSYNC B0 ;  /* 0x0000000000007941 */ /* 0x003fea0003800000 */
.L_x_1896:
[----:B------:R-:W-:Y:S01]  /*1020*/  FMUL.FTZ R26, R12, -1.4426950216293334961 ;  /* 0xbfb8aa3b0c1a7820 */ /* 0x000fe20000410000 */
[----:B------:R-:W-:Y:S01]  /*1030*/  ISETP.GE.U32.AND P0, PT, R6, 0x7f800000, PT ;  /* 0x7f8000000600780c */ /* 0x000fe20003f06070 */
[----:B------:R-:W-:Y:S01]  /*1040*/  FMUL.FTZ R24, R27, 1.1920928955078125e-07 ;  /* 0x340000001b187820 */ /* 0x000fe20000410000 */
[----:B------:R-:W-:Y:S01]  /*1050*/  BSSY B0, `(.L_x_1898) ;  /* 0x000000c000007945 */ /* 0x000fe20003800000 */
[----:B------:R-:W-:Y:S01]  /*1060*/  FADD.FTZ.RZ R27, R21, 1 ;  /* 0x3f800000151b7421 */ /* 0x000fe2000001c000 */
[----:B------:R-:W-:Y:S01]  /*1070*/  ISETP.GE.U32.AND P1, PT, R20, 0x7f800000, PT ;  /* 0x7f8000001400780c */ /* 0x000fe20003f26070 */
[----:B------:R-:W0:Y:S01]  /*1080*/  MUFU.EX2 R26, R26 ;  /* 0x0000001a001a7308 */ /* 0x000e220000000800 */
[----:B------:R-:W-:Y:S02]  /*1090*/  FFMA.FTZ R15, R24, 0.69314718246459960938, R25 ;  /* 0x3f317218180f7823 */ /* 0x000fe40000010019 */
[----:B------:R-:W-:-:S05]  /*10a0*/  IADD3 R24, R27, -0x3f400000, RZ ;  /* 0xc0c000001b187810 */ /* 0x000fca0007ffe0ff */
[----:B------:R-:W-:Y:S05]  /*10b0*/  @!P0 BRA `(.L_x_1899) ;  /* 0x0000005000008947 */ /* 0x000fea0003800000 */
[----:B------:R-:W-:-:S13]  /*10c0*/  ISETP.GE.AND P0, PT, R6, -0x407fffff, PT ;  /* 0xbf8000010600780c */ /* 0x000fda0003f06270 */
[----:B------:R-:W-:-:S05]  /*10d0*/  @P0 MOV R25, 0x7f800000 ;  /* 0x7f80000000190802 */ /* 0x000fca0000000f00 */
[C---:B------:R-:W-:Y:S01]  /*10e0*/  @P0 FFMA.FTZ R22, R6.reuse, R25, +INF ;  /* 0x7f80000006160423 */ /* 0x040fe20000010019 */
[----:B------:R-:W-:-:S04]  /*10f0*/  FSETP.NEU.FTZ.AND P0, PT, R6, RZ, PT ;  /* 0x000000ff0600720b */ /* 0x000fc80003f1d000 */
[----:B------:R-:W-:-:S04]  /*1100*/  FSEL R22, R22, -RZ, P0 ;  /* 0x800000ff16167208 */ /* 0x000fc80000000000 */
.L_x_1899:
[----:B------:R-:W-:Y:S05]  /*1110*/  BSYNC B0 ;  /* 0x0000000000007941 */ /* 0x000fea0003800000 */
.L_x_1898:
        /* <DEDUP_REMOVED lines=8> */
.L_x_1901:
[----:B------:R-:W-:Y:S05]  /*11a0*/  BSYNC B0 ;  /* 0x0000000000007941 */ /* 0x000fea0003800000 */
.L_x_1900:
[----:B------:R-:W-:Y:S01]  /*11b0*/  IADD3 R6, -R24, 0x40800000, RZ ;  /* 0x4080000018067810 */ /* 0x000fe20007ffe1ff */
[----:B------:R-:W-:Y:S01]  /*11c0*/  FMUL.FTZ R28, R16, -1.4426950216293334961 ;  /* 0xbfb8aa3b101c7820 */ /* 0x000fe20000410000 */
[----:B------:R-:W-:Y:S01]  /*11d0*/  IADD3 R27, R21, -R24, RZ ;  /* 0x80000018151b7210 */ /* 0x000fe20007ffe0ff */
[----:B------:R-:W-:Y:S01]  /*11e0*/  FMUL.FTZ R29, R19, -1.4426950216293334961 ;  /* 0xbfb8aa3b131d7820 */ /* 0x000fe20000410000 */
[----:B------:R-:W1:Y:S01]  /*11f0*/  I2F R24, R24 ;  /* 0x0000001800187306 */ /* 0x000e620000201400 */
[----:B------:R-:W-:Y:S01]  /*1200*/  FFMA.FTZ R6, R6, R11, -1 ;  /* 0xbf80000006067423 */ /* 0x000fe2000001000b */
[----:B------:R-:W-:Y:S01]  /*1210*/  ISETP.GE.U32.AND P0, PT, R21, 0x7f800000, PT ;  /* 0x7f8000001500780c */ /* 0x000fe20003f06070 */
[----:B0-----:R-:W-:Y:S01]  /*1220*/  FADD.FTZ R25, R26, 1 ;  /* 0x3f8000001a197421 */ /* 0x001fe20000010000 */
[----:B------:R-:W-:Y:S01]  /*1230*/  BSSY B0, `(.L_x_1902) ;  /* 0x0000022000007945 */ /* 0x000fe20003800000 */
[----:B------:R-:W-:Y:S02]  /*1240*/  FADD.FTZ R27, R27, R6 ;  /* 0x000000061b1b7221 */ /* 0x000fe40000010000 */
[----:B------:R-:W-:Y:S01]  /*1250*/  FMUL.FTZ R6, R7, -1.4426950216293334961 ;  /* 0xbfb8aa3b07067820 */ /* 0x000fe20000410000 */
[----:B------:R-:W0:Y:S01]  /*1260*/  MUFU.EX2 R28, R28 ;  /* 0x0000001c001c7308 */ /* 0x000e220000000800 */
[----:B------:R-:W-:-:S04]  /*1270*/  FFMA.FTZ R10, R27, -R10, 0.10546888411045074463 ;  /* 0x3dd800121b0a7423 */ /* 0x000fc8000001080a */
[----:B------:R-:W-:-:S03]  /*1280*/  FFMA.FTZ R10, R27, R10, -0.13229703903198242188 ;  /* 0xbe0778e01b0a7423 */ /* 0x000fc6000001000a */
[----:B------:R-:W2:Y:S01]  /*1290*/  MUFU.EX2 R20, R29 ;  /* 0x0000001d00147308 */ /* 0x000ea20000000800 */
[C---:B------:R-:W-:Y:S02]  /*12a0*/  FFMA.FTZ R10, R27.reuse, R10, 0.14491446316242218018 ;  /* 0x3e1464751b0a7423 */ /* 0x040fe4000001000a */
[----:B-1----:R-:W-:Y:S02]  /*12b0*/  FMUL.FTZ R24, R24, 1.1920928955078125e-07 ;  /* 0x3400000018187820 */ /* 0x002fe40000410000 */
[----:B------:R-:W-:-:S03]  /*12c0*/  FFMA.FTZ R10, R27, R10, -0.16641564667224884033 ;  /* 0xbe2a68dd1b0a7423 */ /* 0x000fc6000001000a */
[----:B------:R-:W1:Y:S01]  /*12d0*/  MUFU.EX2 R6, R6 ;  /* 0x0000000600067308 */ /* 0x000e620000000800 */
[C---:B------:R-:W-:Y:S02]  /*12e0*/  FFMA.FTZ R10, R27.reuse, R10, 0.19988867640495300293 ;  /* 0x3e4caf9e1b0a7423 */ /* 0x040fe4000001000a */
[----:B0-----:R-:W-:Y:S02]  /*12f0*/  FADD.FTZ R11, R28, 1 ;  /* 0x3f8000001c0b7421 */ /* 0x001fe40000010000 */
[C---:B------:R-:W-:Y:S02]  /*1300*/  FFMA.FTZ R10, R27.reuse, R10, -0.25000196695327758789 ;  /* 0xbe8000421b0a7423 */ /* 0x040fe4000001000a */
[----:B--2---:R-:W-:Y:S01]  /*1310*/  FADD.FTZ R20, R20, 1 ;  /* 0x3f80000014147421 */ /* 0x004fe20000010000 */
[----:B------:R-:W0:Y:S01]  /*1320*/  MUFU.RCP R25, R25 ;  /* 0x0000001900197308 */ /* 0x000e220000001000 */
[----:B------:R-:W-:-:S04]  /*1330*/  FFMA.FTZ R10, R27, R10, 0.33333510160446166992 ;  /* 0x3eaaaae61b0a7423 */ /* 0x000fc8000001000a */
[C---:B------:R-:W-:Y:S02]  /*1340*/  FFMA.FTZ R10, R27.reuse, R10, -0.5 ;  /* 0xbf0000001b0a7423 */ /* 0x040fe4000001000a */
[----:B-1----:R-:W-:Y:S01]  /*1350*/  FADD.FTZ R26, R6, 1 ;  /* 0x3f800000061a7421 */ /* 0x002fe20000010000 */
[----:B------:R-:W1:Y:S01]  /*1360*/  MUFU.RCP R11, R11 ;  /* 0x0000000b000b7308 */ /* 0x000e620000001000 */
[----:B------:R-:W-:-:S04]  /*1370*/  FMUL.FTZ R10, R27, R10 ;  /* 0x0000000a1b0a7220 */ /* 0x000fc80000410000 */
[----:B------:R-:W-:-:S03]  /*1380*/  FFMA.FTZ R27, R27, R10, R27 ;  /* 0x0000000a1b1b7223 */ /* 0x000fc6000001001b */
[----:B------:R-:W2:Y:S01]  /*1390*/  MUFU.RCP R20, R20 ;  /* 0x0000001400147308 */ /* 0x000ea20000001000 */
[----:B------:R-:W-:-:S07]  /*13a0*/  FFMA.FTZ R10, R24, 0.69314718246459960938, R27 ;  /* 0x3f317218180a7823 */ /* 0x000fce000001001b */
[----:B------:R3:W4:Y:S08]  /*13b0*/  MUFU.RCP R6, R26 ;  /* 0x0000001a00067308 */ /* 0x0007300000001000 */
[----:B------:R-:W0:Y:S08]  /*13c0*/  MUFU.TANH R23, R23 ;  /* 0x0000001700177308 */ /* 0x000e300000002400 */
        /* <DEDUP_REMOVED lines=8> */
.L_x_1903:
[----:B-1234-:R-:W-:Y:S05]  /*1450*/  BSYNC B0 ;  /* 0x0000000000007941 */ /* 0x01efea0003800000 */
.L_x_1902:
[----:B------:R-:W1:Y:S01]  /*1460*/  MUFU.TANH R10, R10 ;  /* 0x0000000a000a7308 */ /* 0x000e620000002400 */
[----:B------:R-:W-:Y:S02]  /*1470*/  FMUL.FTZ R16, R16, R11 ;  /* 0x0000000b10107220 */ /* 0x000fe40000410000 */
[----:B0-----:R-:W-:Y:S02]  /*1480*/  FFMA.FTZ R11, -R22, R22, 1 ;  /* 0x3f800000160b7423 */ /* 0x001fe40000010116 */
[----:B------:R-:W-:Y:S01]  /*1490*/  FMUL.FTZ R21, R7, R6 ;  /* 0x0000000607157220 */ /* 0x000fe20000410000 */
[--C-:B------:R-:W-:Y:S01]  /*14a0*/  HADD2.F32 R7, -RZ, R4.reuse.H0_H0 ;  /* 0x20000004ff077230 */ /* 0x100fe20000004100 */
[----:B------:R-:W-:Y:S01]  /*14b0*/  FFMA.FTZ R22, R11, R16, R22 ;  /* 0x000000100b167223 */ /* 0x000fe20000010016 */
[----:B------:R-:W-:Y:S01]  /*14c0*/  HADD2.F32 R4, -RZ, R4.H1_H1 ;  /* 0x30000004ff047230 */ /* 0x000fe20000004100 */
[----:B------:R-:W-:Y:S01]  /*14d0*/  FMUL.FTZ R20, R19, R20 ;  /* 0x0000001413147220 */ /* 0x000fe20000410000 */
[--C-:B------:R-:W-:Y:S01]  /*14e0*/  HADD2.F32 R6, -RZ, R5.reuse.H0_H0 ;  /* 0x20000005ff067230 */ /* 0x100fe20000004100 */
[----:B------:R-:W-:Y:S01]  /*14f0*/  FFMA.FTZ R11, -R15, R15, 1 ;  /* 0x3f8000000f0b7423 */ /* 0x000fe2000001010f */
[----:B------:R-:W-:Y:S01]  /*1500*/  HADD2.F32 R5, -RZ, R5.H1_H1 ;  /* 0x30000005ff057230 */ /* 0x000fe20000004100 */
[----:B------:R-:W-:-:S02]  /*1510*/  FMUL.FTZ R25, R12, R25 ;  /* 0x000000190c197220 */ /* 0x000fc40000410000 */
[----:B------:R-:W-:Y:S02]  /*1520*/  FFMA.FTZ R12, -R23, R23, 1 ;  /* 0x3f800000170c7423 */ /* 0x000fe40000010117 */
[----:B-1----:R-:W-:Y:S02]  /*1530*/  FFMA.FTZ R19, -R10, R10, 1 ;  /* 0x3f8000000a137423 */ /* 0x002fe4000001010a */
[----:B------:R-:W-:Y:S01]  /*1540*/  FFMA.FTZ R20, R11, R20, R15 ;  /* 0x000000140b147223 */ /* 0x000fe2000001000f */
[--C-:B------:R-:W-:Y:S01]  /*1550*/  HADD2.F32 R11, -RZ, R3.reuse.H0_H0 ;  /* 0x20000003ff0b7230 */ /* 0x100fe20000004100 */
[----:B------:R-:W-:Y:S01]  /*1560*/  FMUL.FTZ R14, R7, R14 ;  /* 0x0000000e070e7220 */ /* 0x000fe20000410000 */
[--C-:B------:R-:W-:Y:S01]  /*1570*/  HADD2.F32 R7, -RZ, R2.reuse.H1_H1 ;  /* 0x30000002ff077230 */ /* 0x100fe20000004100 */
[----:B------:R-:W-:Y:S01]  /*1580*/  FMUL.FTZ R13, R4, R13 ;  /* 0x0000000d040d7220 */ /* 0x000fe20000410000 */
[----:B------:R-:W-:Y:S01]  /*1590*/  HADD2.F32 R4, -RZ, R2.H0_H0 ;  /* 0x20000002ff047230 */ /* 0x000fe20000004100 */
[----:B------:R-:W-:Y:S01]  /*15a0*/  FFMA.FTZ R23, R12, R25, R23 ;  /* 0x000000190c177223 */ /* 0x000fe20000010017 */
[----:B------:R-:W-:Y:S01]  /*15b0*/  HADD2.F32 R15, -RZ, R3.H1_H1 ;  /* 0x30000003ff0f7230 */ /* 0x000fe20000004100 */
[----:B------:R-:W-:Y:S01]  /*15c0*/  FFMA.FTZ R10, R19, R21, R10 ;  /* 0x00000015130a7223 */ /* 0x000fe2000001000a */
[----:B------:R-:W-:Y:S01]  /*15d0*/  F2FP.PACK_AB R14, R13, R14 ;  /* 0x0000000e0d0e723e */ /* 0x000fe200000000ff */
[----:B------:R-:W-:-:S02]  /*15e0*/  FMUL.FTZ R6, R6, R17 ;  /* 0x0000001106067220 */ /* 0x000fc40000410000 */
[----:B------:R-:W-:-:S04]  /*15f0*/  IMAD.WIDE.U32 R2, R0, R9, c[0x0][0x168] ;  /* 0x00005a0000027625 */ /* 0x000fc800078e0009 */
[----:B------:R-:W-:Y:S02]  /*1600*/  FMUL.FTZ R5, R5, R18 ;  /* 0x0000001205057220 */ /* 0x000fe40000410000 */
[----:B------:R-:W-:Y:S02]  /*1610*/  FMUL.FTZ R4, R4, R23 ;  /* 0x0000001704047220 */ /* 0x000fe40000410000 */
[----:B------:R-:W-:Y:S02]  /*1620*/  FMUL.FTZ R7, R7, R22 ;  /* 0x0000001607077220 */ /* 0x000fe40000410000 */
[----:B------:R-:W-:Y:S02]  /*1630*/  FMUL.FTZ R11, R11, R20 ;  /* 0x000000140b0b7220 */ /* 0x000fe40000410000 */
[----:B------:R-:W-:Y:S01]  /*1640*/  FMUL.FTZ R10, R15, R10 ;  /* 0x0000000a0f0a7220 */ /* 0x000fe20000410000 */
[----:B------:R-:W-:Y:S01]  /*1650*/  F2FP.PACK_AB R15, R5, R6 ;  /* 0x00000006050f723e */ /* 0x000fe200000000ff */
[----:B------:R-:W-:Y:S01]  /*1660*/  IMAD.WIDE R2, R8, 0x8, R2 ;  /* 0x0000000808027825 */ /* 0x000fe200078e0202 */
[----:B------:R-:W-:-:S02]  /*1670*/  F2FP.PACK_AB R4, R7, R4 ;  /* 0x000000040704723e */ /* 0x000fc400000000ff */
[----:B------:R-:W-:Y:S02]  /*1680*/  F2FP.PACK_AB R5, R10, R11 ;  /* 0x0000000b0a05723e */ /* 0x000fe400000000ff */
[----:B------:R-:W-:Y:S04]  /*1690*/  STG.E.64 [R2.64], R14 ;  /* 0x0000000e02007986 */ /* 0x000fe8000c101b04 */
[----:B------:R-:W-:Y:S01]  /*16a0*/  STG.E.64 [R2.64+0x400], R4 ;  /* 0x0004000402007986 */ /* 0x000fe2000c101b04 */
[----:B------:R-:W-:Y:S05]  /*16b0*/  EXIT ;  /* 0x000000000000794d */ /* 0x000fea0003800000 */
.L_x_1887:
[----:B------:R-:W0:Y:S01]  /*16c0*/  S2R R13, SR_TID.X ;  /* 0x00000000000d7919 */ /* 0x000e220000002100 */
[----:B------:R-:W-:Y:S02]  /*16d0*/  PRMT R16, RZ, 0x7610, R16 ;  /* 0x00007610ff107816 */ /* 0x000fe40000000010 */
[----:B------:R-:W-:-:S02]  /*16e0*/  PRMT R17, RZ, 0x7610, R17 ;  /* 0x00007610ff117816 */ /* 0x000fc40000000011 */
        /* <DEDUP_REMOVED lines=117> */
.L_x_1907:
[----:B------:R-:W-:Y:S05]  /*1e40*/  BSYNC B1 ;  /* 0x0000000000017941 */ /* 0x000fea0003800000 */
.L_x_1906:
[----:B------:R-:W1:Y:S01]  /*1e50*/  MUFU.TANH R4, R4 ;  /* 0x0000000400047308 */ /* 0x000e620000002400 */
[----:B0-----:R-:W-:Y:S01]  /*1e60*/  FMUL.FTZ R6, R15, R6 ;  /* 0x000000060f067220 */ /* 0x001fe20000410000 */
[----:B------:R-:W-:Y:S01]  /*1e70*/  HADD2.F32 R2, -RZ, R14.H0_H0 ;  /* 0x2000000eff027230 */ /* 0x000fe20000004100 */
[----:B-1----:R-:W-:-:S04]  /*1e80*/  FFMA.FTZ R3, -R4, R4, 1 ;  /* 0x3f80000004037423 */ /* 0x002fc80000010104 */
[----:B------:R-:W-:-:S04]  /*1e90*/  FFMA.FTZ R3, R3, R6, R4 ;  /* 0x0000000603037223 */ /* 0x000fc80000010004 */
[----:B------:R-:W-:-:S05]  /*1ea0*/  FMUL.FTZ R2, R2, R3 ;  /* 0x0000000302027220 */ /* 0x000fca0000410000 */
[----:B------:R-:W-:Y:S02]  /*1eb0*/  F2FP.PACK_AB R2, RZ, R2 ;  /* 0x00000002ff02723e */ /* 0x000fe400000000ff */
.L_x_1905:
[----:B------:R-:W-:Y:S05]  /*1ec0*/  BSYNC B0 ;  /* 0x0000000000007941 */ /* 0x000fea0003800000 */
.L_x_1904:
        /* <DEDUP_REMOVED lines=41> */
.L_x_1911:
[----:B0-----:R-:W-:Y:S05]  /*2160*/  BSYNC B1 ;  /* 0x0000000000017941 */ /* 0x001fea0003800000 */
.L_x_1910:
[----:B------:R-:W0:Y:S01]  /*2170*/  MUFU.TANH R6, R6 ;  /* 0x0000000600067308 */ /* 0x000e220000002400 */
[----:B-1----:R-:W-:Y:S01]  /*2180*/  FMUL.FTZ R8, R17, R8 ;  /* 0x0000000811087220 */ /* 0x002fe20000410000 */
[----:B------:R-:W-:Y:S01]  /*2190*/  HADD2.F32 R4, -RZ, R16.H0_H0 ;  /* 0x20000010ff047230 */ /* 0x000fe20000004100 */
[----:B0-----:R-:W-:-:S04]  /*21a0*/  FFMA.FTZ R5, -R6, R6, 1 ;  /* 0x3f80000006057423 */ /* 0x001fc80000010106 */
[----:B------:R-:W-:-:S04]  /*21b0*/  FFMA.FTZ R5, R5, R8, R6 ;  /* 0x0000000805057223 */ /* 0x000fc80000010006 */
[----:B------:R-:W-:-:S05]  /*21c0*/  FMUL.FTZ R4, R4, R5 ;  /* 0x0000000504047220 */ /* 0x000fca0000410000 */
[----:B------:R-:W-:Y:S02]  /*21d0*/  F2FP.PACK_AB R4, RZ, R4 ;  /* 0x00000004ff04723e */ /* 0x000fe400000000ff */
.L_x_1909:
[----:B------:R-:W-:Y:S05]  /*21e0*/  BSYNC B0 ;  /* 0x0000000000007941 */ /* 0x000fea0003800000 */
.L_x_1908:
        /* <DEDUP_REMOVED lines=41> */
.L_x_1915:
[----:B0-----:R-:W-:Y:S05]  /*2480*/  BSYNC B1 ;  /* 0x0000000000017941 */ /* 0x001fea0003800000 */
.L_x_1914:
[----:B------:R-:W0:Y:S01]  /*2490*/  MUFU.TANH R7, R7 ;  /* 0x0000000700077308 */ /* 0x000e220000002400 */
[----:B-1----:R-:W-:Y:S01]  /*24a0*/  FMUL.FTZ R8, R19, R8 ;  /* 0x0000000813087220 */ /* 0x002fe20000410000 */
[----:B------:R-:W-:Y:S01]  /*24b0*/  HADD2.F32 R5, -RZ, R18.H0_H0 ;  /* 0x20000012ff057230 */ /* 0x000fe20000004100 */
[----:B0-----:R-:W-:-:S04]  /*24c0*/  FFMA.FTZ R6, -R7, R7, 1 ;  /* 0x3f80000007067423 */ /* 0x001fc80000010107 */
[----:B------:R-:W-:-:S04]  /*24d0*/  FFMA.FTZ R6, R6, R8, R7 ;  /* 0x0000000806067223 */ /* 0x000fc80000010007 */
[----:B------:R-:W-:-:S05]  /*24e0*/  FMUL.FTZ R5, R5, R6 ;  /* 0x0000000605057220 */ /* 0x000fca0000410000 */
[----:B------:R-:W-:Y:S02]  /*24f0*/  F2FP.PACK_AB R5, RZ, R5 ;  /* 0x00000005ff05723e */ /* 0x000fe400000000ff */
.L_x_1913:
[----:B------:R-:W-:Y:S05]  /*2500*/  BSYNC B0 ;  /* 0x0000000000007941 */ /* 0x000fea0003800000 */
.L_x_1912:
        /* <DEDUP_REMOVED lines=41> */
.L_x_1919:
[----:B01----:R-:W-:Y:S05]  /*27a0*/  BSYNC B1 ;  /* 0x0000000000017941 */ /* 0x003fea0003800000 */
.L_x_1918:
[----:B------:R-:W0:Y:S01]  /*27b0*/  MUFU.TANH R8, R8 ;  /* 0x0000000800087308 */ /* 0x000e220000002400 */
[----:B------:R-:W-:Y:S01]  /*27c0*/  FMUL.FTZ R14, R21, R14 ;  /* 0x0000000e150e7220 */ /* 0x000fe20000410000 */
[----:B------:R-:W-:Y:S01]  /*27d0*/  HADD2.F32 R6, -RZ, R20.H0_H0 ;  /* 0x20000014ff067230 */ /* 0x000fe20000004100 */
[----:B0-----:R-:W-:-:S04]  /*27e0*/  FFMA.FTZ R7, -R8, R8, 1 ;  /* 0x3f80000008077423 */ /* 0x001fc80000010108 */
[----:B------:R-:W-:-:S04]  /*27f0*/  FFMA.FTZ R7, R7, R14, R8 ;  /* 0x0000000e07077223 */ /* 0x000fc80000010008 */
[----:B------:R-:W-:-:S05]  /*2800*/  FMUL.FTZ R6, R6, R7 ;  /* 0x0000000706067220 */ /* 0x000fca0000410000 */
[----:B------:R-:W-:Y:S02]  /*2810*/  F2FP.PACK_AB R6, RZ, R6 ;  /* 0x00000006ff06723e */ /* 0x000fe400000000ff */
.L_x_1917:
[----:B------:R-:W-:Y:S05]  /*2820*/  BSYNC B0 ;  /* 0x0000000000007941 */ /* 0x000fea0003800000 */
.L_x_1916:
        /* <DEDUP_REMOVED lines=41> */
.L_x_1923:
[----:B0-----:R-:W-:Y:S05]  /*2ac0*/  BSYNC B1 ;  /* 0x0000000000017941 */ /* 0x001fea0003800000 */
.L_x_1922:
[----:B------:R-:W0:Y:S01]  /*2ad0*/  MUFU.TANH R8, R8 ;  /* 0x0000000800087308 */ /* 0x000e220000002400 */
[----:B-1----:R-:W-:Y:S01]  /*2ae0*/  FMUL.FTZ R15, R22, R15 ;  /* 0x0000000f160f7220 */ /* 0x002fe20000410000 */
[----:B------:R-:W-:Y:S01]  /*2af0*/  HADD2.F32 R26, -RZ, R26.H0_H0 ;  /* 0x2000001aff1a7230 */ /* 0x000fe20000004100 */
[----:B0-----:R-:W-:-:S04]  /*2b00*/  FFMA.FTZ R7, -R8, R8, 1 ;  /* 0x3f80000008077423 */ /* 0x001fc80000010108 */
[----:B------:R-:W-:-:S04]  /*2b10*/  FFMA.FTZ R7, R7, R15, R8 ;  /* 0x0000000f07077223 */ /* 0x000fc80000010008 */
[----:B------:R-:W-:-:S05]  /*2b20*/  FMUL.FTZ R7, R26, R7 ;  /* 0x000000071a077220 */ /* 0x000fca0000410000 */
[----:B------:R-:W-:Y:S02]  /*2b30*/  F2FP.PACK_AB R7, RZ, R7 ;  /* 0x00000007ff07723e */ /* 0x000fe400000000ff */
.L_x_1921:
[----:B------:R-:W-:Y:S05]  /*2b40*/  BSYNC B0 ;  /* 0x0000000000007941 */ /* 0x000fea0003800000 */
.L_x_1920:
        /* <DEDUP_REMOVED lines=41> */
.L_x_1927:
[----:B0-----:R-:W-:Y:S05]  /*2de0*/  BSYNC B1 ;  /* 0x0000000000017941 */ /* 0x001fea0003800000 */
.L_x_1926:
[----:B------:R-:W0:Y:S01]  /*2df0*/  MUFU.TANH R9, R9 ;  /* 0x0000000900097308 */ /* 0x000e220000002400 */
[----:B-1----:R-:W-:Y:S01]  /*2e00*/  FMUL.FTZ R16, R29, R16 ;  /* 0x000000101d107220 */ /* 0x002fe20000410000 */
[----:B------:R-:W-:Y:S01]  /*2e10*/  HADD2.F32 R11, -RZ, R28.H0_H0 ;  /* 0x2000001cff0b7230 */ /* 0x000fe20000004100 */
[----:B0-----:R-:W-:-:S04]  /*2e20*/  FFMA.FTZ R8, -R9, R9, 1 ;  /* 0x3f80000009087423 */ /* 0x001fc80000010109 */
[----:B------:R-:W-:-:S04]  /*2e30*/  FFMA.FTZ R8, R8, R16, R9 ;  /* 0x0000001008087223 */ /* 0x000fc80000010009 */
[----:B------:R-:W-:-:S05]  /*2e40*/  FMUL.FTZ R8, R11, R8 ;  /* 0x000000080b087220 */ /* 0x000fca0000410000 */
[----:B------:R-:W-:Y:S02]  /*2e50*/  F2FP.PACK_AB R8, RZ, R8 ;  /* 0x00000008ff08723e */ /* 0x000fe400000000ff */
.L_x_1925:
[----:B------:R-:W-:Y:S05]  /*2e60*/  BSYNC B0 ;  /* 0x0000000000007941 */ /* 0x000fea0003800000 */
.L_x_1924:
        /* <DEDUP_REMOVED lines=41> */
.L_x_1931:
[----:B0-----:R-:W-:Y:S05]  /*3100*/  BSYNC B1 ;  /* 0x0000000000017941 */ /* 0x001fea0003800000 */
.L_x_1930:
[----:B------:R-:W0:Y:S01]  /*3110*/  MUFU.TANH R10, R10 ;  /* 0x0000000a000a7308 */ /* 0x000e220000002400 */
[----:B-1----:R-:W-:Y:S01]  /*3120*/  FMUL.FTZ R17, R24, R17 ;  /* 0x0000001118117220 */ /* 0x002fe20000410000 */
[----:B------:R-:W-:Y:S01]  /*3130*/  HADD2.F32 R14, -RZ, R27.H0_H0 ;  /* 0x2000001bff0e7230 */ /* 0x000fe20000004100 */
[----:B0-----:R-:W-:-:S04]  /*3140*/  FFMA.FTZ R9, -R10, R10, 1 ;  /* 0x3f8000000a097423 */ /* 0x001fc8000001010a */
[----:B------:R-:W-:-:S04]  /*3150*/  FFMA.FTZ R9, R9, R17, R10 ;  /* 0x0000001109097223 */ /* 0x000fc8000001000a */
[----:B------:R-:W-:-:S05]  /*3160*/  FMUL.FTZ R9, R14, R9 ;  /* 0x000000090e097220 */ /* 0x000fca0000410000 */
[----:B------:R-:W-:Y:S02]  /*3170*/  F2FP.PACK_AB R9, RZ, R9 ;  /* 0x00000009ff09723e */ /* 0x000fe400000000ff */
.L_x_1929:
[----:B------:R-:W-:Y:S05]  /*3180*/  BSYNC B0 ;  /* 0x0000000000007941 */ /* 0x000fea0003800000 */
.L_x_1928:
        /* <DEDUP_REMOVED lines=41> */
.L_x_1935:
[----:B0-----:R-:W-:Y:S05]  /*3420*/  BSYNC B1 ;  /* 0x0000000000017941 */ /* 0x001fea0003800000 */
.L_x_1934:
[----:B------:R-:W0:Y:S01]  /*3430*/  MUFU.TANH R11, R11 ;  /* 0x0000000b000b7308 */ /* 0x000e220000002400 */
[----:B-1----:R-:W-:Y:S01]  /*3440*/  FMUL.FTZ R18, R25, R18 ;  /* 0x0000001219127220 */ /* 0x002fe20000410000 */
[----:B------:R-:W-:Y:S01]  /*3450*/  HADD2.F32 R23, -RZ, R23.H0_H0 ;  /* 0x20000017ff177230 */ /* 0x000fe20000004100 */
[----:B0-----:R-:W-:-:S04]  /*3460*/  FFMA.FTZ R10, -R11, R11, 1 ;  /* 0x3f8000000b0a7423 */ /* 0x001fc8000001010b */
[----:B------:R-:W-:-:S04]  /*3470*/  FFMA.FTZ R10, R10, R18, R11 ;  /* 0x000000120a0a7223 */ /* 0x000fc8000001000b */
[----:B------:R-:W-:-:S05]  /*3480*/  FMUL.FTZ R10, R23, R10 ;  /* 0x0000000a170a7220 */ /* 0x000fca0000410000 */
[----:B------:R-:W-:Y:S02]  /*3490*/  F2FP.PACK_AB R10, RZ, R10 ;  /* 0x0000000aff0a723e */ /* 0x000fe400000000ff */
.L_x_1933:
[----:B------:R-:W-:Y:S05]  /*34a0*/  BSYNC B0 ;  /* 0x0000000000007941 */ /* 0x000fea0003800000 */
.L_x_1932:
        /* <DEDUP_REMOVED lines=16> */
.L_x_1938:
[----:B------:R-:W-:-:S13]  /*35b0*/  ISETP.GE.AND P0, PT, R13, R12, PT ;  /* 0x0000000c0d00720c */ /* 0x000fda0003f06270 */
[----:B------:R-:W-:Y:S05]  /*35c0*/  @P0 BRA `(.L_x_1940) ;  /* 0x000000c000000947 */ /* 0x000fea0003800000 */
[----:B0-----:R-:W-:Y:S01]  /*35d0*/  HFMA2.MMA R3, -RZ, RZ, 0, 1.1920928955078125e-07 ;  /* 0x00000002ff037435 */ /* 0x001fe200000001ff */
[----:B------:R-:W-:Y:S02]  /*35e0*/  IADD3 R2, R0, R13, RZ ;  /* 0x0000000d00027210 */ /* 0x000fe40007ffe0ff */
[----:B------:R-:W-:-:S07]  /*35f0*/  IADD3 R13, R13, 0x80, RZ ;  /* 0x000000800d0d7810 */ /* 0x000fce0007ffe0ff */
[----:B------:R-:W-:-:S05]  /*3600*/  IMAD.WIDE.U32 R2, R2, R3, c[0x0][0x168] ;  /* 0x00005a0002027625 */ /* 0x000fca00078e0003 */
[----:B------:R0:W-:Y:S02]  /*3610*/  STG.E.U16 [R2.64], R5 ;  /* 0x0000000502007986 */ /* 0x0001e4000c101504 */
.L_x_1939:
[----:B------:R-:W-:-:S13]  /*3620*/  ISETP.GE.AND P0, PT, R13, R12, PT ;  /* 0x0000000c0d00720c */ /* 0x000fda0003f06270 */
[----:B------:R-:W-:Y:S05]  /*3630*/  @P0 BRA `(.L_x_1941) ;  /* 0x000000c000000947 */ /* 0x000fea0003800000 */
[----:B0-----:R-:W-:Y:S02]  /*3640*/  IADD3 R2, R0, R13, RZ ;  /* 0x0000000d00027210 */ /* 0x001fe40007ffe0ff */
[----:B------:R-:W-:Y:S02]  /*3650*/  MOV R3, 0x2 ;  /* 0x0000000200037802 */ /* 0x000fe40000000f00 */
[----:B------:R-:W-:-:S03]  /*3660*/  IADD3 R13, R13, 0x80, RZ ;  /* 0x000000800d0d7810 */ /* 0x000fc60007ffe0ff */
[----:B------:R-:W-:-:S05]  /*3670*/  IMAD.WIDE.U32 R2, R2, R3, c[0x0][0x168] ;  /* 0x00005a0002027625 */ /* 0x000fca00078e0003 */
[----:B------:R0:W-:Y:S02]  /*3680*/  STG.E.U16 [R2.64], R6 ;  /* 0x0000000602007986 */ /* 0x0001e4000c101504 */
.L_x_1940:
[----:B------:R-:W-:-:S13]  /*3690*/  ISETP.GE.AND P0, PT, R13, R12, PT ;  /* 0x0000000c0d00720c */ /* 0x000fda0003f06270 */
[----:B------:R-:W-:Y:S05]  /*36a0*/  @P0 BRA `(.L_x_1942) ;  /* 0x000000d000000947 */ /* 0x000fea0003800000 */
[----:B0-----:R-:W-:Y:S01]  /*36b0*/  HFMA2.MMA R3, -RZ, RZ, 0, 1.1920928955078125e-07 ;  /* 0x00000002ff037435 */ /* 0x001fe200000001ff */
[----:B------:R-:W-:Y:S02]  /*36c0*/  IADD3 R2, R0, R13, RZ ;  /* 0x0000000d00027210 */ /* 0x000fe40007ffe0ff */
[----:B------:R-:W-:-:S07]  /*36d0*/  IADD3 R13, R13, 0x80, RZ ;  /* 0x000000800d0d7810 */ /* 0x000fce0007ffe0ff */
[----:B------:R-:W-:-:S05]  /*36e0*/  IMAD.WIDE.U32 R2, R2, R3, c[0x0][0x168] ;  /* 0x00005a0002027625 */ /* 0x000fca00078e0003 */
[----:B------:R0:W-:Y:S02]  /*36f0*/  STG.E.U16 [R2.64], R7 ;  /* 0x0000000702007986 */ /* 0x0001e4000c101504 */
.L_x_1941:
        /* <DEDUP_REMOVED lines=8> */
.L_x_1942:
[----:B------:R-:W-:Y:S05]  /*3780*/  BSYNC B1 ;  /* 0x0000000000017941 */ /* 0x000fea0003800000 */
.L_x_1937:
[----:B------:R-:W-:-:S13]  /*3790*/  ISETP.GE.AND P0, PT, R13, R12, PT ;  /* 0x0000000c0d00720c */ /* 0x000fda0003f06270 */
[----:B0-----:R-:W-:Y:S02]  /*37a0*/  @!P0 IADD3 R2, R0, R13, RZ ;  /* 0x0000000d00028210 */ /* 0x001fe40007ffe0ff */
[----:B------:R-:W-:Y:S02]  /*37b0*/  @!P0 MOV R3, 0x2 ;  /* 0x0000000200038802 */ /* 0x000fe40000000f00 */
[----:B------:R-:W-:-:S03]  /*37c0*/  @!P0 IADD3 R13, R13, 0x80, RZ ;  /* 0x000000800d0d8810 */ /* 0x000fc60007ffe0ff */
[----:B------:R-:W-:-:S05]  /*37d0*/  @!P0 IMAD.WIDE.U32 R2, R2, R3, c[0x0][0x168] ;  /* 0x00005a0002028625 */ /* 0x000fca00078e0003 */
[----:B------:R0:W-:Y:S02]  /*37e0*/  @!P0 STG.E.U16 [R2.64], R9 ;  /* 0x0000000902008986 */ /* 0x0001e4000c101504 */
.L_x_1943:
[----:B------:R-:W-:Y:S05]  /*37f0*/  BSYNC B0 ;  /* 0x0000000000007941 */ /* 0x000fea0003800000 */
.L_x_1936:
        /* <DEDUP_REMOVED lines=8> */
.L_x_1944:
        /* <DEDUP_REMOVED lines=16> */
.L_x_7622:


//--------------------- .text._ZN2at6native29vectorized_elementwise_kernelILi8EZZZNS0_61_GLOBAL__N__b29612f4_23_ActivationMishKernel_cu_9e10b42f_310820mish_backward_kernelERNS_14TensorIteratorEENKUlvE_clEvENKUlvE1_clEvEUlN3c104HalfES8_E_St5arrayIPcLm3EEEEviT0_T1_ --------------------------
	.section	.text._ZN2at6native29vectorized_elementwise_kernelILi8EZZZNS0_61_GLOBAL__N__b29612f4_23_ActivationMishKernel_cu_9e10b42f_310820mish_backward_kernelERNS_14TensorIteratorEENKUlvE_clEvENKUlvE1_clEvEUlN3c104HalfES8_E_St5arrayIPcLm3EEEEviT0_T1_,"ax",@progbits
	.sectioninfo	@"SHI_REGISTERS=4"
	.align	128
        .global         _ZN2at6native29vectorized_elementwise_kernelILi8EZZZNS0_61_GLOBAL__N__b29612f4_23_ActivationMishKernel_cu_9e10b42f_310820mish_backward_kernelERNS_14TensorIteratorEENKUlvE_clEvENKUlvE1_clEvEUlN3c104HalfES8_E_St5arrayIPcLm3EEEEviT0_T1_
        .type           _ZN2at6native29vectorized_elementwise_kernelILi8EZZZNS0_61_GLOBAL__N__b29612f4_23_ActivationMishKernel_cu_9e10b42f_310820mish_backward_kernelERNS_14TensorIteratorEENKUlvE_clEvENKUlvE1_clEvEUlN3c104HalfES8_E_St5arrayIPcLm3EEEEviT0_T1_,@function
        .size           _ZN2at6native29vectorized_elementwise_kernelILi8EZZZNS0_61_GLOBAL__N__b29612f4_23_ActivationMishKernel_cu_9e10b42f_310820mish_backward_kernelERNS_14TensorIteratorEENKUlvE_clEvENKUlvE1_clEvEUlN3c104HalfES8_E_St5arrayIPcLm3EEEEviT0_T1_,(.L_x_7623 - _ZN2at6native29vectorized_elementwise_kernelILi8EZZZNS0_61_GLOBAL__N__b29612f4_23_ActivationMishKernel_cu_9e10b42f_310820mish_backward_kernelERNS_14TensorIteratorEENKUlvE_clEvENKUlvE1_clEvEUlN3c104HalfES8_E_St5arrayIPcLm3EEEEviT0_T1_)
        .other          _ZN2at6native29vectorized_elementwise_kernelILi8EZZZNS0_61_GLOBAL__N__b29612f4_23_ActivationMishKernel_cu_9e10b42f_310820mish_backward_kernelERNS_14TensorIteratorEENKUlvE_clEvENKUlvE1_clEvEUlN3c104HalfES8_E_St5arrayIPcLm3EEEEviT0_T1_,@"STO_CUDA_ENTRY STV_DEFAULT"
_ZN2at6native29vectorized_elementwise_kernelILi8EZZZNS0_61_GLOBAL__N__b29612f4_23_ActivationMishKernel_cu_9e10b42f_310820mish_backward_kernelERNS_14TensorIteratorEENKUlvE_clEvENKUlvE1_clEvEUlN3c104HalfES8_E_St5arrayIPcLm3EEEEviT0_T1_:
.text._ZN2at6native29vectorized_elementwise_kernelILi8EZZZNS0_61_GLOBAL__N__b29612f4_23_ActivationMishKernel_cu_9e10b42f_310820mish_backward_kernelERNS_14TensorIteratorEENKUlvE_clEvENKUlvE1_clEvEUlN3c104HalfES8_E_St5arrayIPcLm3EEEEviT0_T1_:
[----:B------:R-:W-:Y:S02]  /*0000*/  MOV R1, c[0x0][0x28] ;  /* 0x00000a0000017a02 */ /* 0x000fe40000000f00 */
[----:B------:R-:W-:Y:S05]  /*0010*/  EXIT ;  /* 0x000000000000794d */ /* 0x000fea0003800000 */
.L_x_1945:
        /* <DEDUP_REMOVED lines=14> */
.L_x_7623:


//--------------------- .text._ZN2at6native18elementwise_kernelILi128ELi4EZNS0_15gpu_kernel_implIZZZNS0_61_GLOBAL__N__b29612f4_23_ActivationMishKernel_cu_9e10b42f_310820mish_backward_kernelERNS_14TensorIteratorEENKUlvE_clEvENKUlvE0_clEvEUlffE_EEvRNS_18TensorIteratorBaseERKT_EUliE_EEviT1_ --------------------------
	.section	.text._ZN2at6native18elementwise_kernelILi128ELi4EZNS0_15gpu_kernel_implIZZZNS0_61_GLOBAL__N__b29612f4_23_ActivationMishKernel_cu_9e10b42f_310820mish_backward_kernelERNS_14TensorIteratorEENKUlvE_clEvENKUlvE0_clEvEUlffE_EEvRNS_18TensorIteratorBaseERKT_EUliE_EEviT1_,"ax",@progbits
	.sectioninfo	@"SHI_REGISTERS=26"
	.align	128
        .global         _ZN2at6native18elementwise_kernelILi128ELi4EZNS0_15gpu_kernel_implIZZZNS0_61_GLOBAL__N__b29612f4_23_ActivationMishKernel_cu_9e10b42f_310820mish_backward_kernelERNS_14TensorIteratorEENKUlvE_clEvENKUlvE0_clEvEUlffE_EEvRNS_18TensorIteratorBaseERKT_EUliE_EEviT1_
        .type           _ZN2at6native18elementwise_kernelILi128ELi4EZNS0_15gpu_kernel_implIZZZNS0_61_GLOBAL__N__b29612f4_23_ActivationMishKernel_cu_9e10b42f_310820mish_backward_kernelERNS_14TensorIteratorEENKUlvE_clEvENKUlvE0_clEvEUlffE_EEvRNS_18TensorIteratorBaseERKT_EUliE_EEviT1_,@function
        .size           _ZN2at6native18elementwise_kernelILi128ELi4EZNS0_15gpu_kernel_implIZZZNS0_61_GLOBAL__N__b29612f4_23_ActivationMishKernel_cu_9e10b42f_310820mish_backward_kernelERNS_14TensorIteratorEENKUlvE_clEvENKUlvE0_clEvEUlffE_EEvRNS_18TensorIteratorBaseERKT_EUliE_EEviT1_,(.L_x_7624 - _ZN2at6native18elementwise_kernelILi128ELi4EZNS0_15gpu_kernel_implIZZZNS0_61_GLOBAL__N__b29612f4_23_ActivationMishKernel_cu_9e10b42f_310820mish_backward_kernelERNS_14TensorIteratorEENKUlvE_clEvENKUlvE0_clEvEUlffE_EEvRNS_18TensorIteratorBaseERKT_EUliE_EEviT1_)
        .other          _ZN2at6native18elementwise_kernelILi128ELi4EZNS0_15gpu_kernel_implIZZZNS0_61_GLOBAL__N__b29612f4_23_ActivationMishKernel_cu_9e10b42f_310820mish_backward_kernelERNS_14TensorIteratorEENKUlvE_clEvENKUlvE0_clEvEUlffE_EEvRNS_18TensorIteratorBaseERKT_EUliE_EEviT1_,@"STO_CUDA_ENTRY STV_DEFAULT"
_ZN2at6native18elementwise_kernelILi128ELi4EZNS0_15gpu_kernel_implIZZZNS0_61_GLOBAL__N__b29612f4_23_ActivationMishKernel_cu_9e10b42f_310820mish_backward_kernelERNS_14TensorIteratorEENKUlvE_clEvENKUlvE0_clEvEUlffE_EEvRNS_18TensorIteratorBaseERKT_EUliE_EEviT1_:
.text._ZN2at6native18elementwise_kernelILi128ELi4EZNS0_15gpu_kernel_implIZZZNS0_61_GLOBAL__N__b29612f4_23_ActivationMishKernel_cu_9e10b42f_310820mish_backward_kernelERNS_14TensorIteratorEENKUlvE_clEvENKUlvE0_clEvEUlffE_EEvRNS_18TensorIteratorBaseERKT_EUliE_EEviT1_:
        /* <DEDUP_REMOVED lines=262> */
.L_x_1948:
[----:B------:R-:W0:Y:S01]  /*1060*/  LDC.U8 R5, c[0x0][0x3e2] ;  /* 0x0000f880ff057b82 */ /* 0x000e220000000000 */
[----:B------:R-:W-:Y:S01]  /*1070*/  IADD3 R16, P1, R16, c[0x0][0x3c8], RZ ;  /* 0x0000f20010107a10 */ /* 0x000fe20007f3e0ff */
[----:B------:R-:W-:Y:S01]  /*1080*/  BSSY B6, `(.L_x_1949) ;  /* 0x00000df000067945 */ /* 0x000fe20003800000 */
        /* <DEDUP_REMOVED lines=15> */
[----:B--2---:R0:W1:Y:S01]  /*1180*/  I2F.S16 R23, R2 ;  /* 0x0000000200177306 */ /* 0x0040620000101400 */
[----:B------:R-:W-:Y:S05]  /*1190*/  BRA `(.L_x_1955) ;  /* 0x00000cd000007947 */ /* 0x000fea0003800000 */
.L_x_1953:
[----:B------:R-:W2:Y:S02]  /*11a0*/  LDG.E.U8 R2, [R2.64] ;  /* 0x0000002402027981 */ /* 0x000ea4000c1e1100 */
[----:B--2---:R0:W1:Y:S01]  /*11b0*/  I2F.U16 R23, R2 ;  /* 0x0000000200177306 */ /* 0x0040620000101000 */
[----:B------:R-:W-:Y:S05]  /*11c0*/  BRA `(.L_x_1955) ;  /* 0x00000ca000007947 */ /* 0x000fea0003800000 */
.L_x_1952:
[----:B------:R-:W-:-:S13]  /*11d0*/  ISETP.NE.AND P0, PT, R4, 0x2, PT ;  /* 0x000000020400780c */ /* 0x000fda0003f05270 */
[----:B------:R-:W-:Y:S05]  /*11e0*/  @!P0 BRA `(.L_x_1956) ;  /* 0x000000a000008947 */ /* 0x000fea0003800000 */
[----:B------:R-:W-:-:S13]  /*11f0*/  ISETP.NE.AND P0, PT, R4, 0x3, PT ;  /* 0x000000030400780c */ /* 0x000fda0003f05270 */
[----:B------:R-:W-:Y:S05]  /*1200*/  @!P0 BRA `(.L_x_1957) ;  /* 0x0000005000008947 */ /* 0x000fea0003800000 */
[----:B------:R-:W-:-:S13]  /*1210*/  ISETP.NE.AND P0, PT, R4, 0x4, PT ;  /* 0x000000040400780c */ /* 0x000fda0003f05270 */
[----:B------:R-:W-:Y:S05]  /*1220*/  @P0 BRA `(.L_x_1954) ;  /* 0x00000aa000000947 */ /* 0x000fea0003800000 */
[----:B------:R-:W2:Y:S02]  /*1230*/  LDG.E.64 R2, [R2.64] ;  /* 0x0000002402027981 */ /* 0x000ea4000c1e1b00 */
[----:B--2---:R0:W1:Y:S01]  /*1240*/  I2F.S64 R23, R2 ;  /* 0x0000000200177312 */ /* 0x0040620000301400 */
[----:B------:R-:W-:Y:S05]  /*1250*/  BRA `(.L_x_1955) ;  /* 0x00000c1000007947 */ /* 0x000fea0003800000 */
.L_x_1957:
[----:B------:R-:W2:Y:S02]  /*1260*/  LDG.E R2, [R2.64] ;  /* 0x0000002402027981 */ /* 0x000ea4000c1e1900 */
[----:B--2---:R0:W1:Y:S01]  /*1270*/  I2F R23, R2 ;  /* 0x0000000200177306 */ /* 0x0040620000201400 */
[----:B------:R-:W-:Y:S05]  /*1280*/  BRA `(.L_x_1955) ;  /* 0x00000be000007947 */ /* 0x000fea0003800000 */
.L_x_1956:
[----:B------:R-:W2:Y:S02]  /*1290*/  LDG.E.U16 R2, [R2.64] ;  /* 0x0000002402027981 */ /* 0x000ea4000c1e1500 */
[----:B--2---:R0:W1:Y:S01]  /*12a0*/  I2F.S16 R23, R2 ;  /* 0x0000000200177306 */ /* 0x0040620000101400 */
[----:B------:R-:W-:Y:S05]  /*12b0*/  BRA `(.L_x_1955) ;  /* 0x00000bb000007947 */ /* 0x000fea0003800000 */
.L_x_1951:
[----:B------:R-:W-:-:S13]  /*12c0*/  ISETP.GT.AND P0, PT, R4, 0x6, PT ;  /* 0x000000060400780c */ /* 0x000fda0003f04270 */
[----:B------:R-:W-:Y:S05]  /*12d0*/  @P0 BRA `(.L_x_1958) ;  /* 0x0000009000000947 */ /* 0x000fea0003800000 */
[----:B------:R-:W-:-:S13]  /*12e0*/  ISETP.NE.AND P0, PT, R4, 0x5, PT ;  /* 0x000000050400780c */ /* 0x000fda0003f05270 */
[----:B------:R-:W-:Y:S05]  /*12f0*/  @!P0 BRA `(.L_x_1959) ;  /* 0x0000004000008947 */ /* 0x000fea0003800000 */
[----:B------:R-:W-:-:S13]  /*1300*/  ISETP.NE.AND P0, PT, R4, 0x6, PT ;  /* 0x000000060400780c */ /* 0x000fda0003f05270 */
[----:B------:R-:W-:Y:S05]  /*1310*/  @P0 BRA `(.L_x_1954) ;  /* 0x000009b000000947 */ /* 0x000fea0003800000 */
[----:B------:R0:W5:Y:S01]  /*1320*/  LDG.E R23, [R2.64] ;  /* 0x0000002402177981 */ /* 0x000162000c1e1900 */
[----:B------:R-:W-:Y:S05]  /*1330*/  BRA `(.L_x_1955) ;  /* 0x00000b3000007947 */ /* 0x000fea0003800000 */
.L_x_1959:
[----:B------:R-:W2:Y:S02]  /*1340*/  LDG.E.U16 R2, [R2.64] ;  /* 0x0000002402027981 */ /* 0x000ea4000c1e1500 */
[----:B--2---:R-:W-:Y:S01]  /*1350*/  HADD2.F32 R23, -RZ, R2.H0_H0 ;  /* 0x20000002ff177230 */ /* 0x004fe20000004100 */
[----:B------:R-:W-:Y:S05]  /*1360*/  BRA `(.L_x_1955) ;  /* 0x00000b0000007947 */ /* 0x000fea0003800000 */
.L_x_1958:
[----:B------:R-:W-:-:S13]  /*1370*/  ISETP.NE.AND P0, PT, R4, 0x7, PT ;  /* 0x000000070400780c */ /* 0x000fda0003f05270 */
[----:B------:R-:W-:Y:S05]  /*1380*/  @!P0 BRA `(.L_x_1960) ;  /* 0x0000009000008947 */ /* 0x000fea0003800000 */
[----:B------:R-:W-:-:S13]  /*1390*/  ISETP.NE.AND P0, PT, R4, 0x8, PT ;  /* 0x000000080400780c */ /* 0x000fda0003f05270 */
[----:B------:R-:W-:Y:S05]  /*13a0*/  @!P0 BRA `(.L_x_1961) ;  /* 0x0000004000008947 */ /* 0x000fea0003800000 */
[----:B------:R-:W-:-:S13]  /*13b0*/  ISETP.NE.AND P0, PT, R4, 0x9, PT ;  /* 0x000000090400780c */ /* 0x000fda0003f05270 */
[----:B------:R-:W-:Y:S05]  /*13c0*/  @P0 BRA `(.L_x_1954) ;  /* 0x0000090000000947 */ /* 0x000fea0003800000 */
[----:B------:R0:W5:Y:S01]  /*13d0*/  LDG.E R23, [R2.64] ;  /* 0x0000002402177981 */ /* 0x000162000c1e1900 */
[----:B------:R-:W-:Y:S05]  /*13e0*/  BRA `(.L_x_1955) ;  /* 0x00000a8000007947 */ /* 0x000fea0003800000 */
.L_x_1961:
[----:B------:R-:W2:Y:S02]  /*13f0*/  LDG.E.U16 R2, [R2.64] ;  /* 0x0000002402027981 */ /* 0x000ea4000c1e1500 */
[----:B--2---:R-:W-:Y:S01]  /*1400*/  HADD2.F32 R23, -RZ, R2.H0_H0 ;  /* 0x20000002ff177230 */ /* 0x004fe20000004100 */
[----:B------:R-:W-:Y:S05]  /*1410*/  BRA `(.L_x_1955) ;  /* 0x00000a5000007947 */ /* 0x000fea0003800000 */
.L_x_1960:
[----:B------:R-:W2:Y:S02]  /*1420*/  LDG.E.64 R2, [R2.64] ;  /* 0x0000002402027981 */ /* 0x000ea4000c1e1b00 */
[----:B--2---:R-:W0:Y:S01]  /*1430*/  F2F.F32.F64 R23, R2 ;  /* 0x0000000200177310 */ /* 0x004e220000301000 */
[----:B------:R-:W0:-:S14]  /*1440*/  DSETP.GEU.AND P0, PT, |R2|, c[0x2][0x0], PT ;  /* 0x008000000200762a */ /* 0x000e1c0003f0e200 */
[----:B0-----:R-:W-:Y:S01]  /*1450*/  @!P0 FMUL R23, R23, 1.175494350822287508e-38 ;  /* 0x0080000017178820 */ /* 0x001fe20000400000 */
[----:B------:R-:W-:Y:S05]  /*1460*/  BRA `(.L_x_1955) ;  /* 0x00000a0000007947 */ /* 0x000fea0003800000 */
.L_x_1950:
        /* <DEDUP_REMOVED lines=10> */
[----:B------:R-:W-:Y:S01]  /*1510*/  FSEL R23, RZ, 1, !P0 ;  /* 0x3f800000ff177808 */ /* 0x000fe20004000000 */
[----:B------:R-:W-:Y:S05]  /*1520*/  BRA `(.L_x_1955) ;  /* 0x0000094000007947 */ /* 0x000fea0003800000 */
.L_x_1964:
[----:B------:R-:W2:Y:S02]  /*1530*/  LDG.E.64 R2, [R2.64] ;  /* 0x0000002402027981 */ /* 0x000ea4000c1e1b00 */
[----:B--2---:R-:W0:Y:S01]  /*1540*/  F2F.F32.F64 R23, R2 ;  /* 0x0000000200177310 */ /* 0x004e220000301000 */
[----:B------:R-:W0:-:S14]  /*1550*/  DSETP.GEU.AND P0, PT, |R2|, c[0x2][0x0], PT ;  /* 0x008000000200762a */ /* 0x000e1c0003f0e200 */
[----:B0-----:R-:W-:Y:S01]  /*1560*/  @!P0 FMUL R23, R23, 1.175494350822287508e-38 ;  /* 0x0080000017178820 */ /* 0x001fe20000400000 */
[----:B------:R-:W-:Y:S05]  /*1570*/  BRA `(.L_x_1955) ;  /* 0x000008f000007947 */ /* 0x000fea0003800000 */
.L_x_1963:
        /* <DEDUP_REMOVED lines=11> */
[----:B------:R-:W-:-:S04]  /*1630*/  IADD3 R2, R0, -0x1, RZ ;  /* 0xffffffff00027810 */ /* 0x000fc80007ffe0ff */
[----:B------:R-:W-:Y:S02]  /*1640*/  SHF.R.S32.HI R2, RZ, 0x1f, R2 ;  /* 0x0000001fff027819 */ /* 0x000fe40000011402 */
[----:B0-----:R-:W-:-:S04]  /*1650*/  IADD3 R4, -R4, 0x1f, RZ ;  /* 0x0000001f04047810 */ /* 0x001fc80007ffe1ff */
[C---:B------:R-:W-:Y:S02]  /*1660*/  ISETP.GT.U32.AND P0, PT, R4.reuse, 0x4, PT ;  /* 0x000000040400780c */ /* 0x040fe40003f04070 */
[----:B------:R-:W-:-:S04]  /*1670*/  IADD3 R4, R4, -0x4, RZ ;  /* 0xfffffffc04047810 */ /* 0x000fc80007ffe0ff */
[----:B------:R-:W-:Y:S02]  /*1680*/  SEL R5, R4, RZ, P0 ;  /* 0x000000ff04057207 */ /* 0x000fe40000000000 */
[----:B------:R-:W-:-:S03]  /*1690*/  IADD3 R4, R0, 0x1000000, RZ ;  /* 0x0100000000047810 */ /* 0x000fc60007ffe0ff */
[----:B------:R-:W-:Y:S01]  /*16a0*/  IMAD R6, R5, R6, 0x3c000000 ;  /* 0x3c00000005067424 */ /* 0x000fe200078e0206 */
[----:B------:R-:W-:Y:S02]  /*16b0*/  SHF.L.U32 R5, R0, R5, RZ ;  /* 0x0000000500057219 */ /* 0x000fe400000006ff */
[----:B------:R-:W-:Y:S02]  /*16c0*/  SHF.R.S32.HI R4, RZ, 0x8, R4 ;  /* 0x00000008ff047819 */ /* 0x000fe40000011404 */
[----:B------:R-:W-:-:S04]  /*16d0*/  LEA.HI R5, R5, R6, RZ, 0x1c ;  /* 0x0000000605057211 */ /* 0x000fc800078fe0ff */
[----:B------:R-:W-:-:S04]  /*16e0*/  LOP3.LUT R5, R5, 0x7f800000, R4, 0xf8, !PT ;  /* 0x7f80000005057812 */ /* 0x000fc800078ef804 */
[----:B------:R-:W-:-:S04]  /*16f0*/  LOP3.LUT R2, R5, R2, RZ, 0x30, !PT ;  /* 0x0000000205027212 */ /* 0x000fc800078e30ff */
[----:B------:R-:W-:Y:S01]  /*1700*/  LOP3.LUT R23, R2, 0x80000000, R23, 0xf8, !PT ;  /* 0x8000000002177812 */ /* 0x000fe200078ef817 */
[----:B------:R-:W-:Y:S05]  /*1710*/  BRA `(.L_x_1955) ;  /* 0x0000075000007947 */ /* 0x000fea0003800000 */
.L_x_1966:
        /* <DEDUP_REMOVED lines=11> */
[----:B------:R-:W-:Y:S01]  /*17d0*/  LOP3.LUT R23, R23, 0x80000000, R0, 0xf8, !PT ;  /* 0x8000000017177812 */ /* 0x000fe200078ef800 */
[----:B------:R-:W-:Y:S05]  /*17e0*/  BRA `(.L_x_1955) ;  /* 0x0000068000007947 */ /* 0x000fea0003800000 */
.L_x_1965:
[----:B------:R-:W2:Y:S02]  /*17f0*/  LDG.E.U16 R2, [R2.64] ;  /* 0x0000002402027981 */ /* 0x000ea4000c1e1500 */
[----:B--2---:R-:W-:Y:S01]  /*1800*/  PRMT R23, RZ, 0x5410, R2 ;  /* 0x00005410ff177816 */ /* 0x004fe20000000002 */
[----:B------:R-:W-:Y:S05]  /*1810*/  BRA `(.L_x_1955) ;  /* 0x0000065000007947 */ /* 0x000fea0003800000 */
.L_x_1962:
        /* <DEDUP_REMOVED lines=9> */
[----:B--2---:R0:W1:Y:S01]  /*18b0*/  I2F.U16 R23, R2 ;  /* 0x0000000200177306 */ /* 0x0040620000101000 */
[----:B------:R-:W-:Y:S05]  /*18c0*/  BRA `(.L_x_1955) ;  /* 0x000005a000007947 */ /* 0x000fea0003800000 */
.L_x_1969:
[----:B------:R-:W2:Y:S01]  /*18d0*/  LDG.E.U8 R2, [R2.64] ;  /* 0x0000002402027981 */ /* 0x000ea2000c1e1100 */
        /* <DEDUP_REMOVED lines=19> */
.L_x_1971:
[----:B------:R-:W-:Y:S05]  /*1a10*/  BSYNC B0 ;  /* 0x0000000000007941 */ /* 0x000fea0003800000 */
.L_x_1970:
[----:B------:R-:W-:Y:S01]  /*1a20*/  IMAD.SHL.U32 R2, R2, 0x100000, RZ ;  /* 0x0010000002027824 */ /* 0x000fe200078e00ff */
[----:B------:R-:W-:-:S04]  /*1a30*/  LEA R0, R0, 0x3b800000, 0x17 ;  /* 0x3b80000000007811 */ /* 0x000fc800078eb8ff */
[----:B------:R-:W-:Y:S01]  /*1a40*/  LOP3.LUT R23, R0, R2, R23, 0xfe, !PT ;  /* 0x0000000200177212 */ /* 0x000fe200078efe17 */
[----:B------:R-:W-:Y:S05]  /*1a50*/  BRA `(.L_x_1955) ;  /* 0x0000041000007947 */ /* 0x000fea0003800000 */
.L_x_1968:
        /* <DEDUP_REMOVED lines=20> */
.L_x_1973:
[----:B------:R-:W-:Y:S05]  /*1ba0*/  BSYNC B0 ;  /* 0x0000000000007941 */ /* 0x000fea0003800000 */
.L_x_1972:
[----:B------:R-:W-:Y:S01]  /*1bb0*/  IMAD.SHL.U32 R2, R2, 0x200000, RZ ;  /* 0x0020000002027824 */ /* 0x000fe200078e00ff */
[----:B------:R-:W-:-:S04]  /*1bc0*/  LEA R0, R0, 0x37800000, 0x17 ;  /* 0x3780000000007811 */ /* 0x000fc800078eb8ff */
[----:B------:R-:W-:Y:S01]  /*1bd0*/  LOP3.LUT R23, R0, R2, R23, 0xfe, !PT ;  /* 0x0000000200177212 */ /* 0x000fe200078efe17 */
[----:B------:R-:W-:Y:S05]  /*1be0*/  BRA `(.L_x_1955) ;  /* 0x0000028000007947 */ /* 0x000fea0003800000 */
.L_x_1967:
[----:B------:R-:W-:-:S13]  /*1bf0*/  ISETP.NE.AND P0, PT, R4, 0x1c, PT ;  /* 0x0000001c0400780c */ /* 0x000fda0003f05270 */
[----:B------:R-:W-:Y:S05]  /*1c00*/  @!P0 BRA `(.L_x_1974) ;  /* 0x0000024000008947 */ /* 0x000fea0003800000 */
[----:B------:R-:W-:-:S13]  /*1c10*/  ISETP.NE.AND P0, PT, R4, 0x1d, PT ;  /* 0x0000001d0400780c */ /* 0x000fda0003f05270 */
[----:B------:R-:W-:Y:S05]  /*1c20*/  @!P0 BRA `(.L_x_1975) ;  /* 0x000001f000008947 */ /* 0x000fea0003800000 */
[----:B------:R-:W-:-:S13]  /*1c30*/  ISETP.NE.AND P0, PT, R4, 0x2c, PT ;  /* 0x0000002c0400780c */ /* 0x000fda0003f05270 */
[----:B------:R-:W-:Y:S05]  /*1c40*/  @P0 BRA `(.L_x_1954) ;  /* 0x0000008000000947 */ /* 0x000fea0003800000 */
[----:B------:R-:W2:Y:S01]  /*1c50*/  LDG.E.U8 R2, [R2.64] ;  /* 0x0000002402027981 */ /* 0x000ea2000c1e1100 */
[----:B------:R-:W-:Y:S01]  /*1c60*/  IMAD.MOV.U32 R23, RZ, RZ, 0x400000 ;  /* 0x00400000ff177424 */ /* 0x000fe200078e00ff */
[----:B--2---:R-:W-:-:S13]  /*1c70*/  ISETP.NE.AND P0, PT, R2, RZ, PT ;  /* 0x000000ff0200720c */ /* 0x004fda0003f05270 */
[----:B------:R-:W-:Y:S05]  /*1c80*/  @!P0 BRA `(.L_x_1955) ;  /* 0x000001e000008947 */ /* 0x000fea0003800000 */
[----:B------:R-:W-:-:S13]  /*1c90*/  ISETP.NE.AND P0, PT, R2, 0xff, PT ;  /* 0x000000ff0200780c */ /* 0x000fda0003f05270 */
[----:B------:R-:W-:Y:S02]  /*1ca0*/  @!P0 IMAD.MOV.U32 R23, RZ, RZ, 0x7f800001 ;  /* 0x7f800001ff178424 */ /* 0x000fe400078e00ff */
[----:B------:R-:W-:Y:S01]  /*1cb0*/  @P0 IMAD.SHL.U32 R23, R2, 0x800000, RZ ;  /* 0x0080000002170824 */ /* 0x000fe200078e00ff */
[----:B------:R-:W-:Y:S05]  /*1cc0*/  BRA `(.L_x_1955) ;  /* 0x000001a000007947 */ /* 0x000fea0003800000 */
.L_x_1954:
        /* <DEDUP_REMOVED lines=18> */
[----:B0-----:R-:W-:Y:S05]  /*1df0*/  CALL.ABS.NOINC R2 ;  /* 0x0000000002007343 */ /* 0x001fea0003c00000 */
[----:B------:R-:W-:Y:S01]  /*1e00*/  IMAD.MOV.U32 R23, RZ, RZ, RZ ;  /* 0x000000ffff177224 */ /* 0x000fe200078e00ff */
[----:B------:R-:W-:Y:S05]  /*1e10*/  BRA `(.L_x_1955) ;  /* 0x0000005000007947 */ /* 0x000fea0003800000 */
.L_x_1975:
[----:B------:R-:W2:Y:S02]  /*1e20*/  LDG.E.64 R2, [R2.64] ;  /* 0x0000002402027981 */ /* 0x000ea4000c1e1b00 */
[----:B--2---:R0:W1:Y:S01]  /*1e30*/  I2F.U64 R23, R2 ;  /* 0x0000000200177312 */ /* 0x0040620000301000 */
[----:B------:R-:W-:Y:S05]  /*1e40*/  BRA `(.L_x_1955) ;  /* 0x0000002000007947 */ /* 0x000fea0003800000 */
.L_x_1974:
[----:B------:R-:W2:Y:S02]  /*1e50*/  LDG.E R2, [R2.64] ;  /* 0x0000002402027981 */ /* 0x000ea4000c1e1900 */
[----:B--2---:R0:W1:Y:S02]  /*1e60*/  I2F.U32 R23, R2 ;  /* 0x0000000200177306 */ /* 0x0040640000201000 */
.L_x_1955:
[----:B------:R-:W-:Y:S05]  /*1e70*/  BSYNC B6 ;  /* 0x0000000000067941 */ /* 0x000fea0003800000 */
.L_x_1949:
[----:B------:R-:W2:Y:S01]  /*1e80*/  LDC.U8 R4, c[0x0][0x3e3] ;  /* 0x0000f8c0ff047b82 */ /* 0x000ea20000000000 */
[----:B0-----:R-:W-:Y:S01]  /*1e90*/  IADD3 R2, P1, R22, c[0x0][0x3d8], RZ ;  /* 0x0000f60016027a10 */ /* 0x001fe20007f3e0ff */
[----:B------:R-:W-:Y:S04]  /*1ea0*/  BSSY B6, `(.L_x_1976) ;  /* 0x00000dd000067945 */ /* 0x000fe80003800000 */
[----:B------:R-:W-:Y:S01]  /*1eb0*/  IMAD.X R3, RZ, RZ, c[0x0][0x3dc], P1 ;  /* 0x0000f700ff037624 */ /* 0x000fe200008e06ff */
[----:B--2---:R-:W-:-:S04]  /*1ec0*/  PRMT R0, R4, 0x9910, RZ ;  /* 0x0000991004007816 */ /* 0x004fc800000000ff */
        /* <DEDUP_REMOVED lines=11> */
[----:B--2---:R-:W0:Y:S01]  /*1f80*/  I2F.S16 R0, R0 ;  /* 0x0000000000007306 */ /* 0x004e220000101400 */
[----:B------:R-:W-:Y:S05]  /*1f90*/  BRA `(.L_x_1982) ;  /* 0x00000cd000007947 */ /* 0x000fea0003800000 */
.L_x_1980:
[----:B------:R-:W2:Y:S02]  /*1fa0*/  LDG.E.U8 R0, [R2.64] ;  /* 0x0000002402007981 */ /* 0x000ea4000c1e1100 */
[----:B--2---:R-:W0:Y:S01]  /*1fb0*/  I2F.U16 R0, R0 ;  /* 0x0000000000007306 */ /* 0x004e220000101000 */
[----:B------:R-:W-:Y:S05]  /*1fc0*/  BRA `(.L_x_1982) ;  /* 0x00000ca000007947 */ /* 0x000fea0003800000 */
.L_x_1979:
[----:B------:R-:W-:-:S13]  /*1fd0*/  ISETP.NE.AND P0, PT, R0, 0x2, PT ;  /* 0x000000020000780c */ /* 0x000fda0003f05270 */
[----:B------:R-:W-:Y:S05]  /*1fe0*/  @!P0 BRA `(.L_x_1983) ;  /* 0x000000a000008947 */ /* 0x000fea0003800000 */
[----:B------:R-:W-:-:S13]  /*1ff0*/  ISETP.NE.AND P0, PT, R0, 0x3, PT ;  /* 0x000000030000780c */ /* 0x000fda0003f05270 */
[----:B------:R-:W-:Y:S05]  /*2000*/  @!P0 BRA `(.L_x_1984) ;  /* 0x0000005000008947 */ /* 0x000fea0003800000 */
[----:B------:R-:W-:-:S13]  /*2010*/  ISETP.NE.AND P0, PT, R0, 0x4, PT ;  /* 0x000000040000780c */ /* 0x000fda0003f05270 */
[----:B------:R-:W-:Y:S05]  /*2020*/  @P0 BRA `(.L_x_1981) ;  /* 0x00000aa000000947 */ /* 0x000fea0003800000 */
[----:B------:R-:W2:Y:S02]  /*2030*/  LDG.E.64 R2, [R2.64] ;  /* 0x0000002402027981 */ /* 0x000ea4000c1e1b00 */
[----:B--2---:R0:W2:Y:S01]  /*2040*/  I2F.S64 R0, R2 ;  /* 0x0000000200007312 */ /* 0x0040a20000301400 */
[----:B------:R-:W-:Y:S05]  /*2050*/  BRA `(.L_x_1982) ;  /* 0x00000c1000007947 */ /* 0x000fea0003800000 */
.L_x_1984:
[----:B------:R-:W2:Y:S02]  /*2060*/  LDG.E R0, [R2.64] ;  /* 0x0000002402007981 */ /* 0x000ea4000c1e1900 */
[----:B--2---:R-:W0:Y:S01]  /*2070*/  I2F R0, R0 ;  /* 0x0000000000007306 */ /* 0x004e220000201400 */
[----:B------:R-:W-:Y:S05]  /*2080*/  BRA `(.L_x_1982) ;  /* 0x00000be000007947 */ /* 0x000fea0003800000 */
.L_x_1983:
[----:B------:R-:W2:Y:S02]  /*2090*/  LDG.E.U16 R0, [R2.64] ;  /* 0x0000002402007981 */ /* 0x000ea4000c1e1500 */
[----:B--2---:R-:W0:Y:S01]  /*20a0*/  I2F.S16 R0, R0 ;  /* 0x0000000000007306 */ /* 0x004e220000101400 */
[----:B------:R-:W-:Y:S05]  /*20b0*/  BRA `(.L_x_1982) ;  /* 0x00000bb000007947 */ /* 0x000fea0003800000 */
.L_x_1978:
        /* <DEDUP_REMOVED lines=8> */
.L_x_1986:
[----:B------:R-:W2:Y:S02]  /*2140*/  LDG.E.U16 R0, [R2.64] ;  /* 0x0000002402007981 */ /* 0x000ea4000c1e1500 */
[----:B--2---:R-:W-:Y:S01]  /*2150*/  HADD2.F32 R0, -RZ, R0.H0_H0 ;  /* 0x20000000ff007230 */ /* 0x004fe20000004100 */
[----:B------:R-:W-:Y:S05]  /*2160*/  BRA `(.L_x_1982) ;  /* 0x00000b0000007947 */ /* 0x000fea0003800000 */
.L_x_1985:
        /* <DEDUP_REMOVED lines=8> */
.L_x_1988:
[----:B------:R-:W2:Y:S02]  /*21f0*/  LDG.E.U16 R0, [R2.64] ;  /* 0x0000002402007981 */ /* 0x000ea4000c1e1500 */
[----:B--2---:R-:W-:Y:S01]  /*2200*/  HADD2.F32 R0, -RZ, R0.H0_H0 ;  /* 0x20000000ff007230 */ /* 0x004fe20000004100 */
[----:B------:R-:W-:Y:S05]  /*2210*/  BRA `(.L_x_1982) ;  /* 0x00000a5000007947 */ /* 0x000fea0003800000 */
.L_x_1987:
[----:B------:R-:W2:Y:S02]  /*2220*/  LDG.E.64 R2, [R2.64] ;  /* 0x0000002402027981 */ /* 0x000ea4000c1e1b00 */
[----:B--2---:R-:W0:Y:S01]  /*2230*/  F2F.F32.F64 R0, R2 ;  /* 0x0000000200007310 */ /* 0x004e220000301000 */
[----:B------:R-:W0:-:S14]  /*2240*/  DSETP.GEU.AND P0, PT, |R2|, c[0x2][0x0], PT ;  /* 0x008000000200762a */ /* 0x000e1c0003f0e200 */
[----:B0-----:R-:W-:Y:S01]  /*2250*/  @!P0 FMUL R0, R0, 1.175494350822287508e-38 ;  /* 0x0080000000008820 */ /* 0x001fe20000400000 */
[----:B------:R-:W-:Y:S05]  /*2260*/  BRA `(.L_x_1982) ;  /* 0x00000a0000007947 */ /* 0x000fea0003800000 */
.L_x_1977:
        /* <DEDUP_REMOVED lines=12> */
.L_x_1991:
[----:B------:R-:W2:Y:S02]  /*2330*/  LDG.E.64 R2, [R2.64] ;  /* 0x0000002402027981 */ /* 0x000ea4000c1e1b00 */
[----:B--2---:R-:W0:Y:S01]  /*2340*/  F2F.F32.F64 R0, R2 ;  /* 0x0000000200007310 */ /* 0x004e220000301000 */
[----:B------:R-:W0:-:S14]  /*2350*/  DSETP.GEU.AND P0, PT, |R2|, c[0x2][0x0], PT ;  /* 0x008000000200762a */ /* 0x000e1c0003f0e200 */
[----:B0-----:R-:W-:Y:S01]  /*2360*/  @!P0 FMUL R0, R0, 1.175494350822287508e-38 ;  /* 0x0080000000008820 */ /* 0x001fe20000400000 */
[----:B------:R-:W-:Y:S05]  /*2370*/  BRA `(.L_x_1982) ;  /* 0x000008f000007947 */ /* 0x000fea0003800000 */
.L_x_1990:
        /* <DEDUP_REMOVED lines=24> */
[----:B------:R-:W-:Y:S01]  /*2500*/  LOP3.LUT R0, R5, 0x80000000, R0, 0xf8, !PT ;  /* 0x8000000005007812 */ /* 0x000fe200078ef800 */
[----:B------:R-:W-:Y:S05]  /*2510*/  BRA `(.L_x_1982) ;  /* 0x0000075000007947 */ /* 0x000fea0003800000 */
.L_x_1993:
        /* <DEDUP_REMOVED lines=11> */
[----:B------:R-:W-:Y:S01]  /*25d0*/  LOP3.LUT R0, R4, 0x80000000, R5, 0xf8, !PT ;  /* 0x8000000004007812 */ /* 0x000fe200078ef805 */
[----:B------:R-:W-:Y:S05]  /*25e0*/  BRA `(.L_x_1982) ;  /* 0x0000068000007947 */ /* 0x000fea0003800000 */
.L_x_1992:
[----:B------:R-:W2:Y:S02]  /*25f0*/  LDG.E.U16 R0, [R2.64] ;  /* 0x0000002402007981 */ /* 0x000ea4000c1e1500 */
[----:B--2---:R-:W-:Y:S01]  /*2600*/  PRMT R0, RZ, 0x5410, R0 ;  /* 0x00005410ff007816 */ /* 0x004fe20000000000 */
[----:B------:R-:W-:Y:S05]  /*2610*/  BRA `(.L_x_1982) ;  /* 0x0000065000007947 */ /* 0x000fea0003800000 */
.L_x_1989:
        /* <DEDUP_REMOVED lines=9> */
[----:B--2---:R-:W0:Y:S01]  /*26b0*/  I2F.U16 R0, R0 ;  /* 0x0000000000007306 */ /* 0x004e220000101000 */
[----:B------:R-:W-:Y:S05]  /*26c0*/  BRA `(.L_x_1982) ;  /* 0x000005a000007947 */ /* 0x000fea0003800000 */
.L_x_1996:
        /* <DEDUP_REMOVED lines=20> */
.L_x_1998:
[----:B------:R-:W-:Y:S05]  /*2810*/  BSYNC B0 ;  /* 0x0000000000007941 */ /* 0x000fea0003800000 */
.L_x_1997:
[----:B------:R-:W-:Y:S01]  /*2820*/  LEA R3, R0, 0x3b800000, 0x17 ;  /* 0x3b80000000037811 */ /* 0x000fe200078eb8ff */
[----:B------:R-:W-:-:S05]  /*2830*/  IMAD.SHL.U32 R0, R2, 0x100000, RZ ;  /* 0x0010000002007824 */ /* 0x000fca00078e00ff */
[----:B------:R-:W-:Y:S01]  /*2840*/  LOP3.LUT R0, R3, R0, R4, 0xfe, !PT ;  /* 0x0000000003007212 */ /* 0x000fe200078efe04 */
[----:B------:R-:W-:Y:S05]  /*2850*/  BRA `(.L_x_1982) ;  /* 0x0000041000007947 */ /* 0x000fea0003800000 */
.L_x_1995:
        /* <DEDUP_REMOVED lines=20> */
.L_x_2000:
[----:B------:R-:W-:Y:S05]  /*29a0*/  BSYNC B0 ;  /* 0x0000000000007941 */ /* 0x000fea0003800000 */
.L_x_1999:
[----:B------:R-:W-:Y:S01]  /*29b0*/  LEA R3, R0, 0x37800000, 0x17 ;  /* 0x3780000000037811 */ /* 0x000fe200078eb8ff */
[----:B------:R-:W-:-:S05]  /*29c0*/  IMAD.SHL.U32 R0, R2, 0x200000, RZ ;  /* 0x0020000002007824 */ /* 0x000fca00078e00ff */
[----:B------:R-:W-:Y:S01]  /*29d0*/  LOP3.LUT R0, R3, R0, R4, 0xfe, !PT ;  /* 0x0000000003007212 */ /* 0x000fe200078efe04 */
[----:B------:R-:W-:Y:S05]  /*29e0*/  BRA `(.L_x_1982) ;  /* 0x0000028000007947 */ /* 0x000fea0003800000 */
.L_x_1994:
        /* <DEDUP_REMOVED lines=14> */
.L_x_1981:
        /* <DEDUP_REMOVED lines=18> */
[----:B01---5:R-:W-:Y:S05]  /*2bf0*/  CALL.ABS.NOINC R2 ;  /* 0x0000000002007343 */ /* 0x023fea0003c00000 */
[----:B------:R-:W-:Y:S01]  /*2c00*/  IMAD.MOV.U32 R0, RZ, RZ, RZ ;  /* 0x000000ffff007224 */ /* 0x000fe200078e00ff */
[----:B------:R-:W-:Y:S05]  /*2c10*/  BRA `(.L_x_1982) ;  /* 0x0000005000007947 */ /* 0x000fea0003800000 */
.L_x_2002:
[----:B------:R-:W2:Y:S02]  /*2c20*/  LDG.E.64 R2, [R2.64] ;  /* 0x0000002402027981 */ /* 0x000ea4000c1e1b00 */
[----:B--2---:R0:W2:Y:S01]  /*2c30*/  I2F.U64 R0, R2 ;  /* 0x0000000200007312 */ /* 0x0040a20000301000 */
[----:B------:R-:W-:Y:S05]  /*2c40*/  BRA `(.L_x_1982) ;  /* 0x0000002000007947 */ /* 0x000fea0003800000 */
.L_x_2001:
[----:B------:R-:W2:Y:S02]  /*2c50*/  LDG.E R0, [R2.64] ;  /* 0x0000002402007981 */ /* 0x000ea4000c1e1900 */
[----:B--2---:R-:W0:Y:S02]  /*2c60*/  I2F.U32 R0, R0 ;  /* 0x0000000000007306 */ /* 0x004e240000201000 */
.L_x_1982:
[----:B------:R-:W-:Y:S05]  /*2c70*/  BSYNC B6 ;  /* 0x0000000000067941 */ /* 0x000fea0003800000 */
.L_x_1976:
[----:B0-2--5:R-:W-:Y:S01]  /*2c80*/  FMUL.FTZ R2, R0, 1.4426950216293334961 ;  /* 0x3fb8aa3b00027820 */ /* 0x025fe20000410000 */
[----:B------:R-:W0:Y:S01]  /*2c90*/  LDC.U8 R8, c[0x0][0x3e1] ;  /* 0x0000f840ff087b82 */ /* 0x000e220000000000 */
[----:B------:R-:W-:Y:S01]  /*2ca0*/  IMAD.MOV.U32 R6, RZ, RZ, 0x3e800000 ;  /* 0x3e800000ff067424 */ /* 0x000fe200078e00ff */
[----:B------:R-:W-:Y:S01]  /*2cb0*/  BSSY B0, `(.L_x_2003) ;  /* 0x0000022000007945 */ /* 0x000fe20003800000 */
[----:B------:R-:W-:-:S02]  /*2cc0*/  IMAD.MOV.U32 R7, RZ, RZ, 0x3d39bf78 ;  /* 0x3d39bf78ff077424 */ /* 0x000fc400078e00ff */
[----:B------:R-:W2:Y:S02]  /*2cd0*/  MUFU.EX2 R2, R2 ;  /* 0x0000000200027308 */ /* 0x000ea40000000800 */
[C---:B--2---:R-:W-:Y:S01]  /*2ce0*/  FADD.FTZ.RZ R3, R2.reuse, 1 ;  /* 0x3f80000002037421 */ /* 0x044fe2000001c000 */
        /* <DEDUP_REMOVED lines=10> */
[----:B------:R-:W2:Y:S03]  /*2d90*/  MUFU.EX2 R6, R6 ;  /* 0x0000000600067308 */ /* 0x000ea60000000800 */
[----:B------:R-:W-:-:S04]  /*2da0*/  FFMA.FTZ R5, R4, R5, -0.13229703903198242188 ;  /* 0xbe0778e004057423 */ /* 0x000fc80000010005 */
[----:B------:R-:W-:-:S04]  /*2db0*/  FFMA.FTZ R5, R4, R5, 0.14491446316242218018 ;  /* 0x3e14647504057423 */ /* 0x000fc80000010005 */
[----:B------:R-:W-:-:S04]  /*2dc0*/  FFMA.FTZ R5, R4, R5, -0.16641564667224884033 ;  /* 0xbe2a68dd04057423 */ /* 0x000fc80000010005 */
[----:B------:R-:W-:Y:S02]  /*2dd0*/  FFMA.FTZ R5, R4, R5, 0.19988867640495300293 ;  /* 0x3e4caf9e04057423 */ /* 0x000fe40000010005 */
[----:B--2---:R-:W-:Y:S02]  /*2de0*/  FADD.FTZ R7, R6, 1 ;  /* 0x3f80000006077421 */ /* 0x004fe40000010000 */
[----:B------:R-:W-:-:S04]  /*2df0*/  FFMA.FTZ R5, R4, R5, -0.25000196695327758789 ;  /* 0xbe80004204057423 */ /* 0x000fc80000010005 */
[C---:B------:R-:W-:Y:S01]  /*2e00*/  FFMA.FTZ R5, R4.reuse, R5, 0.33333510160446166992 ;  /* 0x3eaaaae604057423 */ /* 0x040fe20000010005 */
[----:B------:R-:W2:Y:S03]  /*2e10*/  MUFU.RCP R7, R7 ;  /* 0x0000000700077308 */ /* 0x000ea60000001000 */
[----:B------:R-:W-:-:S04]  /*2e20*/  FFMA.FTZ R5, R4, R5, -0.5 ;  /* 0xbf00000004057423 */ /* 0x000fc80000010005 */
[----:B------:R-:W-:-:S04]  /*2e30*/  FMUL.FTZ R5, R4, R5 ;  /* 0x0000000504057220 */ /* 0x000fc80000410000 */
[----:B------:R-:W-:Y:S02]  /*2e40*/  FFMA.FTZ R5, R4, R5, R4 ;  /* 0x0000000504057223 */ /* 0x000fe40000010004 */
[----:B------:R-:W-:-:S04]  /*2e50*/  FMUL.FTZ R4, R3, 1.1920928955078125e-07 ;  /* 0x3400000003047820 */ /* 0x000fc80000410000 */
[----:B------:R-:W-:Y:S01]  /*2e60*/  FFMA.FTZ R4, R4, 0.69314718246459960938, R5 ;  /* 0x3f31721804047823 */ /* 0x000fe20000010005 */
[----:B------:R-:W-:Y:S05]  /*2e70*/  @!P0 BRA `(.L_x_2004) ;  /* 0x0000005000008947 */ /* 0x000fea0003800000 */
[C---:B0-2---:R-:W-:Y:S02]  /*2e80*/  ISETP.GE.AND P0, PT, R2.reuse, -0x407fffff, PT ;  /* 0xbf8000010200780c */ /* 0x045fe40003f06270 */
[----:B------:R-:W-:-:S11]  /*2e90*/  FSETP.NEU.FTZ.AND P1, PT, R2, RZ, PT ;  /* 0x000000ff0200720b */ /* 0x000fd60003f3d000 */
[----:B------:R-:W-:-:S04]  /*2ea0*/  @P0 IMAD.MOV.U32 R3, RZ, RZ, 0x7f800000 ;  /* 0x7f800000ff030424 */ /* 0x000fc800078e00ff */
[----:B------:R-:W-:-:S05]  /*2eb0*/  @P0 FFMA.FTZ R4, R2, R3, +INF ;  /* 0x7f80000002040423 */ /* 0x000fca0000010003 */
[----:B------:R-:W-:Y:S02]  /*2ec0*/  FSEL R4, R4, -RZ, P1 ;  /* 0x800000ff04047208 */ /* 0x000fe40000800000 */
.L_x_2004:
[----:B0-2---:R-:W-:Y:S05]  /*2ed0*/  BSYNC B0 ;  /* 0x0000000000007941 */ /* 0x005fea0003800000 */
.L_x_2003:
[----:B------:R-:W0:Y:S01]  /*2ee0*/  MUFU.TANH R4, R4 ;  /* 0x0000000400047308 */ /* 0x000e220000002400 */
[----:B------:R-:W-:Y:S01]  /*2ef0*/  PRMT R5, R8, 0x9910, RZ ;  /* 0x0000991008057816 */ /* 0x000fe200000000ff */
[----:B------:R-:W-:-:S03]  /*2f00*/  FMUL.FTZ R7, R7, R0 ;  /* 0x0000000007077220 */ /* 0x000fc60000410000 */
[----:B------:R-:W-:Y:S01]  /*2f10*/  ISETP.GT.AND P0, PT, R5, 0x9, PT ;  /* 0x000000090500780c */ /* 0x000fe20003f04270 */
[----:B0-----:R-:W-:-:S04]  /*2f20*/  FFMA.FTZ R3, -R4, R4, 1 ;  /* 0x3f80000004037423 */ /* 0x001fc80000010104 */
[----:B------:R-:W-:-:S04]  /*2f30*/  FFMA.FTZ R2, R3, R7, R4 ;  /* 0x0000000703027223 */ /* 0x000fc80000010004 */
[----:B-1----:R-:W-:-:S04]  /*2f40*/  FMUL.FTZ R2, R2, R23 ;  /* 0x0000001702027220 */ /* 0x002fc80000410000 */
        /* <DEDUP_REMOVED lines=9> */
[----:B------:R-:W0:Y:S02]  /*2fe0*/  F2I.FTZ.TRUNC.NTZ R3, R2 ;  /* 0x0000000200037305 */ /* 0x000e24000021f100 */
[----:B0-----:R0:W-:Y:S01]  /*2ff0*/  STG.E.U8 [R16.64], R3 ;  /* 0x0000000310007986 */ /* 0x0011e2000c101124 */
[----:B------:R-:W-:Y:S05]  /*3000*/  BRA `(.L_x_2010) ;  /* 0x00000d7000007947 */ /* 0x000fea0003800000 */
.L_x_2008:
[----:B------:R-:W0:Y:S02]  /*3010*/  F2I.S64.TRUNC R2, R2 ;  /* 0x0000000200027311 */ /* 0x000e24000020d900 */
[----:B0-----:R-:W-:-:S05]  /*3020*/  IMAD.MOV.U32 R5, RZ, RZ, R2 ;  /* 0x000000ffff057224 */ /* 0x001fca00078e0002 */
[----:B------:R0:W-:Y:S01]  /*3030*/  STG.E.U8 [R16.64], R5 ;  /* 0x0000000510007986 */ /* 0x0001e2000c101124 */
[----:B------:R-:W-:Y:S05]  /*3040*/  BRA `(.L_x_2010) ;  /* 0x00000d3000007947 */ /* 0x000fea0003800000 */
.L_x_2007:
[----:B------:R-:W-:-:S13]  /*3050*/  ISETP.NE.AND P0, PT, R5, 0x2, PT ;  /* 0x000000020500780c */ /* 0x000fda0003f05270 */
[----:B------:R-:W-:Y:S05]  /*3060*/  @!P0 BRA `(.L_x_2011) ;  /* 0x000000a000008947 */ /* 0x000fea0003800000 */
[----:B------:R-:W-:-:S13]  /*3070*/  ISETP.NE.AND P0, PT, R5, 0x3, PT ;  /* 0x000000030500780c */ /* 0x000fda0003f05270 */
[----:B------:R-:W-:Y:S05]  /*3080*/  @!P0 BRA `(.L_x_2012) ;  /* 0x0000005000008947 */ /* 0x000fea0003800000 */
[----:B------:R-:W-:-:S13]  /*3090*/  ISETP.NE.AND P0, PT, R5, 0x4, PT ;  /* 0x000000040500780c */ /* 0x000fda0003f05270 */
[----:B------:R-:W-:Y:S05]  /*30a0*/  @P0 BRA `(.L_x_2009) ;  /* 0x00000b4000000947 */ /* 0x000fea0003800000 */
[----:B------:R-:W0:Y:S02]  /*30b0*/  F2I.S64.TRUNC R2, R2 ;  /* 0x0000000200027311 */ /* 0x000e24000020d900 */
[----:B0-----:R0:W-:Y:S01]  /*30c0*/  STG.E.64 [R16.64], R2 ;  /* 0x0000000210007986 */ /* 0x0011e2000c101b24 */
[----:B------:R-:W-:Y:S05]  /*30d0*/  BRA `(.L_x_2010) ;  /* 0x00000ca000007947 */ /* 0x000fea0003800000 */
.L_x_2012:
[----:B------:R-:W0:Y:S02]  /*30e0*/  F2I.FTZ.TRUNC.NTZ R3, R2 ;  /* 0x0000000200037305 */ /* 0x000e24000021f100 */
[----:B0-----:R0:W-:Y:S01]  /*30f0*/  STG.E [R16.64], R3 ;  /* 0x0000000310007986 */ /* 0x0011e2000c101924 */
[----:B------:R-:W-:Y:S05]  /*3100*/  BRA `(.L_x_2010) ;  /* 0x00000c7000007947 */ /* 0x000fea0003800000 */
.L_x_2011:
[----:B------:R-:W0:Y:S02]  /*3110*/  F2I.FTZ.TRUNC.NTZ R3, R2 ;  /* 0x0000000200037305 */ /* 0x000e24000021f100 */
[----:B0-----:R0:W-:Y:S01]  /*3120*/  STG.E.U16 [R16.64], R3 ;  /* 0x0000000310007986 */ /* 0x0011e2000c101524 */
[----:B------:R-:W-:Y:S05]  /*3130*/  BRA `(.L_x_2010) ;  /* 0x00000c4000007947 */ /* 0x000fea0003800000 */
.L_x_2006:
[----:B------:R-:W-:-:S13]  /*3140*/  ISETP.GT.AND P0, PT, R5, 0x6, PT ;  /* 0x000000060500780c */ /* 0x000fda0003f04270 */
[----:B------:R-:W-:Y:S05]  /*3150*/  @P0 BRA `(.L_x_2013) ;  /* 0x0000009000000947 */ /* 0x000fea0003800000 */
[----:B------:R-:W-:-:S13]  /*3160*/  ISETP.NE.AND P0, PT, R5, 0x5, PT ;  /* 0x000000050500780c */ /* 0x000fda0003f05270 */
[----:B------:R-:W-:Y:S05]  /*3170*/  @!P0 BRA `(.L_x_2014) ;  /* 0x0000004000008947 */ /* 0x000fea0003800000 */
[----:B------:R-:W-:-:S13]  /*3180*/  ISETP.NE.AND P0, PT, R5, 0x6, PT ;  /* 0x000000060500780c */ /* 0x000fda0003f05270 */
[----:B------:R-:W-:Y:S05]  /*3190*/  @P0 BRA `(.L_x_2009) ;  /* 0x00000a5000000947 */ /* 0x000fea0003800000 */
[----:B------:R0:W-:Y:S01]  /*31a0*/  STG.E [R16.64], R2 ;  /* 0x0000000210007986 */ /* 0x0001e2000c101924 */
[----:B------:R-:W-:Y:S05]  /*31b0*/  BRA `(.L_x_2010) ;  /* 0x00000bc000007947 */ /* 0x000fea0003800000 */
.L_x_2014:
[----:B------:R-:W-:-:S05]  /*31c0*/  F2FP.PACK_AB R2, RZ, R2 ;  /* 0x00000002ff02723e */ /* 0x000fca00000000ff */
[----:B------:R0:W-:Y:S01]  /*31d0*/  STG.E.U16 [R16.64], R2 ;  /* 0x0000000210007986 */ /* 0x0001e2000c101524 */
[----:B------:R-:W-:Y:S05]  /*31e0*/  BRA `(.L_x_2010) ;  /* 0x00000b9000007947 */ /* 0x000fea0003800000 */
.L_x_2013:
[----:B------:R-:W-:-:S13]  /*31f0*/  ISETP.NE.AND P0, PT, R5, 0x7, PT ;  /* 0x000000070500780c */ /* 0x000fda0003f05270 */
[----:B------:R-:W-:Y:S05]  /*3200*/  @!P0 BRA `(.L_x_2015) ;  /* 0x000000b000008947 */ /* 0x000fea0003800000 */
[----:B------:R-:W-:-:S13]  /*3210*/  ISETP.NE.AND P0, PT, R5, 0x8, PT ;  /* 0x000000080500780c */ /* 0x000fda0003f05270 */
[----:B------:R-:W-:Y:S05]  /*3220*/  @!P0 BRA `(.L_x_2016) ;  /* 0x0000005000008947 */ /* 0x000fea0003800000 */
[----:B------:R-:W-:-:S13]  /*3230*/  ISETP.NE.AND P0, PT, R5, 0x9, PT ;  /* 0x000000090500780c */ /* 0x000fda0003f05270 */
[----:B------:R-:W-:Y:S05]  /*3240*/  @P0 BRA `(.L_x_2009) ;  /* 0x000009a000000947 */ /* 0x000fea0003800000 */
[----:B------:R-:W-:-:S05]  /*3250*/  IMAD.MOV.U32 R3, RZ, RZ, RZ ;  /* 0x000000ffff037224 */ /* 0x000fca00078e00ff */
[----:B------:R0:W-:Y:S01]  /*3260*/  STG.E.64 [R16.64], R2 ;  /* 0x0000000210007986 */ /* 0x0001e2000c101b24 */
[----:B------:R-:W-:Y:S05]  /*3270*/  BRA `(.L_x_2010) ;  /* 0x00000b0000007947 */ /* 0x000fea0003800000 */
.L_x_2016:
[----:B------:R-:W-:-:S04]  /*3280*/  F2FP.PACK_AB R3, RZ, R2 ;  /* 0x00000002ff03723e */ /* 0x000fc800000000ff */
[----:B------:R-:W-:-:S05]  /*3290*/  PRMT R3, R3, 0x5410, RZ ;  /* 0x0000541003037816 */ /* 0x000fca00000000ff */
[----:B------:R0:W-:Y:S01]  /*32a0*/  STG.E [R16.64], R3 ;  /* 0x0000000310007986 */ /* 0x0001e2000c101924 */
[----:B------:R-:W-:Y:S05]  /*32b0*/  BRA `(.L_x_2010) ;  /* 0x00000ac000007947 */ /* 0x000fea0003800000 */
.L_x_2015:
[----:B------:R-:W-:-:S06]  /*32c0*/  FMUL.FTZ R2, R2, 1 ;  /* 0x3f80000002027820 */ /* 0x000fcc0000410000 */
[----:B------:R-:W0:Y:S02]  /*32d0*/  F2F.F64.F32 R2, R2 ;  /* 0x0000000200027310 */ /* 0x000e240000201800 */
[----:B0-----:R0:W-:Y:S01]  /*32e0*/  STG.E.64 [R16.64], R2 ;  /* 0x0000000210007986 */ /* 0x0011e2000c101b24 */
[----:B------:R-:W-:Y:S05]  /*32f0*/  BRA `(.L_x_2010) ;  /* 0x00000a8000007947 */ /* 0x000fea0003800000 */
.L_x_2005:
        /* <DEDUP_REMOVED lines=8> */
[----:B------:R-:W-:-:S04]  /*3380*/  FSETP.NEU.FTZ.AND P0, PT, R2, RZ, PT ;  /* 0x000000ff0200720b */ /* 0x000fc80003f1d000 */
[----:B------:R-:W-:-:S05]  /*3390*/  SEL R3, RZ, 0x1, !P0 ;  /* 0x00000001ff037807 */ /* 0x000fca0004000000 */
[----:B------:R0:W-:Y:S01]  /*33a0*/  STG.E.U8 [R16.64], R3 ;  /* 0x0000000310007986 */ /* 0x0001e2000c101124 */
[----:B------:R-:W-:Y:S05]  /*33b0*/  BRA `(.L_x_2010) ;  /* 0x000009c000007947 */ /* 0x000fea0003800000 */
.L_x_2019:
[----:B------:R-:W-:Y:S01]  /*33c0*/  FMUL.FTZ R4, R2, 1 ;  /* 0x3f80000002047820 */ /* 0x000fe20000410000 */
[----:B------:R-:W-:-:S05]  /*33d0*/  CS2R R6, SRZ ;  /* 0x0000000000067805 */ /* 0x000fca000001ff00 */
[----:B------:R-:W0:Y:S02]  /*33e0*/  F2F.F64.F32 R4, R4 ;  /* 0x0000000400047310 */ /* 0x000e240000201800 */
[----:B0-----:R0:W-:Y:S01]  /*33f0*/  STG.E.128 [R16.64], R4 ;  /* 0x0000000410007986 */ /* 0x0011e2000c101d24 */
[----:B------:R-:W-:Y:S05]  /*3400*/  BRA `(.L_x_2010) ;  /* 0x0000097000007947 */ /* 0x000fea0003800000 */
.L_x_2018:
[----:B------:R-:W-:-:S13]  /*3410*/  ISETP.NE.AND P0, PT, R5, 0xf, PT ;  /* 0x0000000f0500780c */ /* 0x000fda0003f05270 */
[----:B------:R-:W-:Y:S05]  /*3420*/  @!P0 BRA `(.L_x_2020) ;  /* 0x000002b000008947 */ /* 0x000fea0003800000 */
[----:B------:R-:W-:-:S13]  /*3430*/  ISETP.NE.AND P0, PT, R5, 0x17, PT ;  /* 0x000000170500780c */ /* 0x000fda0003f05270 */
[----:B------:R-:W-:Y:S05]  /*3440*/  @!P0 BRA `(.L_x_2021) ;  /* 0x0000014000008947 */ /* 0x000fea0003800000 */
[----:B------:R-:W-:-:S13]  /*3450*/  ISETP.NE.AND P0, PT, R5, 0x18, PT ;  /* 0x000000180500780c */ /* 0x000fda0003f05270 */
[----:B------:R-:W-:Y:S05]  /*3460*/  @P0 BRA `(.L_x_2009) ;  /* 0x0000078000000947 */ /* 0x000fea0003800000 */
[C---:B------:R-:W-:Y:S01]  /*3470*/  LOP3.LUT R4, R2.reuse, 0x7fffffff, RZ, 0xc0, !PT ;  /* 0x7fffffff02047812 */ /* 0x040fe200078ec0ff */
[----:B------:R-:W-:Y:S01]  /*3480*/  BSSY B0, `(.L_x_2022) ;  /* 0x000000d000007945 */ /* 0x000fe20003800000 */
[----:B------:R-:W-:Y:S02]  /*3490*/  LOP3.LUT R0, R2, 0x80000000, RZ, 0xc0, !PT ;  /* 0x8000000002007812 */ /* 0x000fe400078ec0ff */
[----:B------:R-:W-:Y:S02]  /*34a0*/  ISETP.GT.U32.AND P0, PT, R4, 0x43efffff, PT ;  /* 0x43efffff0400780c */ /* 0x000fe40003f04070 */
[----:B------:R-:W-:Y:S01]  /*34b0*/  SHF.R.U32.HI R5, RZ, 0x18, R0 ;  /* 0x00000018ff057819 */ /* 0x000fe20000011600 */
[----:B------:R-:W-:-:S10]  /*34c0*/  IMAD.MOV.U32 R0, RZ, RZ, 0x7f ;  /* 0x0000007fff007424 */ /* 0x000fd400078e00ff */
[----:B------:R-:W-:Y:S05]  /*34d0*/  @P0 BRA `(.L_x_2023) ;  /* 0x0000007000000947 */ /* 0x000fea0003800000 */
[----:B------:R-:W-:-:S13]  /*34e0*/  ISETP.GE.U32.AND P0, PT, R4, 0x3c800000, PT ;  /* 0x3c8000000400780c */ /* 0x000fda0003f06070 */
[----:B------:R-:W-:-:S04]  /*34f0*/  @P0 SHF.R.U32.HI R0, RZ, 0x14, R2 ;  /* 0x00000014ff000819 */ /* 0x000fc80000011602 */
[----:B------:R-:W-:-:S04]  /*3500*/  @P0 LOP3.LUT R3, R0, 0x1, RZ, 0xc0, !PT ;  /* 0x0000000100030812 */ /* 0x000fc800078ec0ff */
[----:B------:R-:W-:Y:S01]  /*3510*/  @P0 IADD3 R3, R2, 0x407ffff, R3 ;  /* 0x0407ffff02030810 */ /* 0x000fe20007ffe003 */
[----:B------:R-:W-:-:S03]  /*3520*/  @!P0 FADD.FTZ R2, R4, 16384 ;  /* 0x4680000004028421 */ /* 0x000fc60000010000 */
[----:B------:R-:W-:Y:S02]  /*3530*/  @P0 SHF.R.U32.HI R0, RZ, 0x14, R3 ;  /* 0x00000014ff000819 */ /* 0x000fe40000011603 */
[----:B------:R-:W-:Y:S02]  /*3540*/  @!P0 IADD3 R0, R2, -0x46800000, RZ ;  /* 0xb980000002008810 */ /* 0x000fe40007ffe0ff */
.L_x_2023:
[----:B------:R-:W-:Y:S05]  /*3550*/  BSYNC B0 ;  /* 0x0000000000007941 */ /* 0x000fea0003800000 */
.L_x_2022:
[----:B------:R-:W-:-:S05]  /*3560*/  LOP3.LUT R5, R0, R5, RZ, 0xfc, !PT ;  /* 0x0000000500057212 */ /* 0x000fca00078efcff */
[----:B------:R0:W-:Y:S01]  /*3570*/  STG.E.U8 [R16.64], R5 ;  /* 0x0000000510007986 */ /* 0x0001e2000c101124 */
[----:B------:R-:W-:Y:S05]  /*3580*/  BRA `(.L_x_2010) ;  /* 0x000007f000007947 */ /* 0x000fea0003800000 */
.L_x_2021:
[----:B------:R-:W-:Y:S01]  /*3590*/  LOP3.LUT R4, R2, 0x7fffffff, RZ, 0xc0, !PT ;  /* 0x7fffffff02047812 */ /* 0x000fe200078ec0ff */
[----:B------:R-:W-:Y:S03]  /*35a0*/  BSSY B0, `(.L_x_2024) ;  /* 0x000000e000007945 */ /* 0x000fe60003800000 */
[----:B------:R-:W-:-:S13]  /*35b0*/  ISETP.GT.U32.AND P0, PT, R4, 0x477fffff, PT ;  /* 0x477fffff0400780c */ /* 0x000fda0003f04070 */
[----:B------:R-:W-:Y:S05]  /*35c0*/  @P0 BRA `(.L_x_2025) ;  /* 0x0000008000000947 */ /* 0x000fea0003800000 */
[----:B------:R-:W-:-:S13]  /*35d0*/  ISETP.GE.U32.AND P0, PT, R4, 0x38800000, PT ;  /* 0x388000000400780c */ /* 0x000fda0003f06070 */
[----:B------:R-:W-:-:S04]  /*35e0*/  @P0 SHF.R.U32.HI R0, RZ, 0x15, R2 ;  /* 0x00000015ff000819 */ /* 0x000fc80000011602 */
[----:B------:R-:W-:-:S04]  /*35f0*/  @P0 LOP3.LUT R3, R0, 0x1, RZ, 0xc0, !PT ;  /* 0x0000000100030812 */ /* 0x000fc800078ec0ff */
[----:B------:R-:W-:Y:S01]  /*3600*/  @P0 IADD3 R0, R2, 0x80fffff, R3 ;  /* 0x080fffff02000810 */ /* 0x000fe20007ffe003 */
[----:B------:R-:W-:-:S03]  /*3610*/  @!P0 FADD.FTZ R3, R4, 128 ;  /* 0x4300000004038421 */ /* 0x000fc60000010000 */
[----:B------:R-:W-:Y:S02]  /*3620*/  @P0 SHF.R.U32.HI R0, RZ, 0x15, R0 ;  /* 0x00000015ff000819 */ /* 0x000fe40000011600 */
[----:B------:R-:W-:Y:S01]  /*3630*/  @!P0 IADD3 R0, R3, -0x43000000, RZ ;  /* 0xbd00000003008810 */ /* 0x000fe20007ffe0ff */
[----:B------:R-:W-:Y:S05]  /*3640*/  BRA `(.L_x_2026) ;  /* 0x0000003000007947 */ /* 0x000fea0003800000 */
.L_x_2025:
[----:B------:R-:W-:Y:S01]  /*3650*/  IMAD.MOV.U32 R0, RZ, RZ, 0x7f ;  /* 0x0000007fff007424 */ /* 0x000fe200078e00ff */
[----:B------:R-:W-:-:S04]  /*3660*/  ISETP.GT.U32.AND P0, PT, R4, 0x7f800000, PT ;  /* 0x7f8000000400780c */ /* 0x000fc80003f04070 */
[----:B------:R-:W-:-:S04]  /*3670*/  SEL R0, R0, 0x7c, P0 ;  /* 0x0000007c00007807 */ /* 0x000fc80000000000 */
.L_x_2026:
[----:B------:R-:W-:Y:S05]  /*3680*/  BSYNC B0 ;  /* 0x0000000000007941 */ /* 0x000fea0003800000 */
.L_x_2024:
[----:B------:R-:W-:-:S04]  /*3690*/  LOP3.LUT R2, R2, 0x80000000, RZ, 0xc0, !PT ;  /* 0x8000000002027812 */ /* 0x000fc800078ec0ff */
[----:B------:R-:W-:-:S04]  /*36a0*/  SHF.R.U32.HI R3, RZ, 0x18, R2 ;  /* 0x00000018ff037819 */ /* 0x000fc80000011602 */
[----:B------:R-:W-:-:S05]  /*36b0*/  LOP3.LUT R3, R0, R3, RZ, 0xfc, !PT ;  /* 0x0000000300037212 */ /* 0x000fca00078efcff */
[----:B------:R0:W-:Y:S01]  /*36c0*/  STG.E.U8 [R16.64], R3 ;  /* 0x0000000310007986 */ /* 0x0001e2000c101124 */
[----:B------:R-:W-:Y:S05]  /*36d0*/  BRA `(.L_x_2010) ;  /* 0x000006a000007947 */ /* 0x000fea0003800000 */
.L_x_2020:
[----:B------:R-:W-:-:S05]  /*36e0*/  F2FP.BF16.PACK_AB R2, RZ, R2 ;  /* 0x00000002ff02723e */ /* 0x000fca00000010ff */
[----:B------:R0:W-:Y:S01]  /*36f0*/  STG.E.U16 [R16.64], R2 ;  /* 0x0000000210007986 */ /* 0x0001e2000c101524 */
[----:B------:R-:W-:Y:S05]  /*3700*/  BRA `(.L_x_2010) ;  /* 0x0000067000007947 */ /* 0x000fea0003800000 */
.L_x_2017:
        /* <DEDUP_REMOVED lines=8> */
[----:B------:R-:W0:Y:S02]  /*3790*/  F2I.FTZ.U32.TRUNC.NTZ R3, R2 ;  /* 0x0000000200037305 */ /* 0x000e24000021f000 */
[----:B0-----:R0:W-:Y:S01]  /*37a0*/  STG.E.U16 [R16.64], R3 ;  /* 0x0000000310007986 */ /* 0x0011e2000c101524 */
[----:B------:R-:W-:Y:S05]  /*37b0*/  BRA `(.L_x_2010) ;  /* 0x000005c000007947 */ /* 0x000fea0003800000 */
.L_x_2029:
[----:B------:R-:W-:Y:S01]  /*37c0*/  LOP3.LUT R3, R2, 0x7fffffff, RZ, 0xc0, !PT ;  /* 0x7fffffff02037812 */ /* 0x000fe200078ec0ff */
[----:B------:R-:W-:Y:S01]  /*37d0*/  BSSY B0, `(.L_x_2030) ;  /* 0x0000013000007945 */ /* 0x000fe20003800000 */
[----:B------:R-:W-:Y:S02]  /*37e0*/  IMAD.MOV.U32 R8, RZ, RZ, 0x80 ;  /* 0x00000080ff087424 */ /* 0x000fe400078e00ff */
        /* <DEDUP_REMOVED lines=13> */
.L_x_2032:
[----:B------:R-:W-:-:S04]  /*38c0*/  LOP3.LUT R2, R2, 0x80000000, RZ, 0xc0, !PT ;  /* 0x8000000002027812 */ /* 0x000fc800078ec0ff */
[----:B------:R-:W-:-:S04]  /*38d0*/  SHF.R.U32.HI R3, RZ, 0x18, R2 ;  /* 0x00000018ff037819 */ /* 0x000fc80000011602 */
[----:B------:R-:W-:-:S04]  /*38e0*/  LOP3.LUT R0, R0, R3, RZ, 0xfc, !PT ;  /* 0x0000000300007212 */ /* 0x000fc800078efcff */
[----:B------:R-:W-:Y:S02]  /*38f0*/  PRMT R8, R0, 0x7610, R8 ;  /* 0x0000761000087816 */ /* 0x000fe40000000008 */
.L_x_2031:
[----:B------:R-:W-:Y:S05]  /*3900*/  BSYNC B0 ;  /* 0x0000000000007941 */ /* 0x000fea0003800000 */
.L_x_2030:
[----:B------:R0:W-:Y:S01]  /*3910*/  STG.E.U8 [R16.64], R8 ;  /* 0x0000000810007986 */ /* 0x0001e2000c101124 */
[----:B------:R-:W-:Y:S05]  /*3920*/  BRA `(.L_x_2010) ;  /* 0x0000045000007947 */ /* 0x000fea0003800000 */
.L_x_2028:
        /* <DEDUP_REMOVED lines=16> */
.L_x_2035:
[----:B------:R-:W-:-:S04]  /*3a30*/  LOP3.LUT R2, R2, 0x80000000, RZ, 0xc0, !PT ;  /* 0x8000000002027812 */ /* 0x000fc800078ec0ff */
[----:B------:R-:W-:-:S04]  /*3a40*/  SHF.R.U32.HI R3, RZ, 0x18, R2 ;  /* 0x00000018ff037819 */ /* 0x000fc80000011602 */
[----:B------:R-:W-:-:S04]  /*3a50*/  LOP3.LUT R0, R0, R3, RZ, 0xfc, !PT ;  /* 0x0000000300007212 */ /* 0x000fc800078efcff */
[----:B------:R-:W-:Y:S02]  /*3a60*/  PRMT R8, R0, 0x7610, R8 ;  /* 0x0000761000087816 */ /* 0x000fe40000000008 */
.L_x_2034:
[----:B------:R-:W-:Y:S05]  /*3a70*/  BSYNC B0 ;  /* 0x0000000000007941 */ /* 0x000fea0003800000 */
.L_x_2033:
[----:B------:R0:W-:Y:S01]  /*3a80*/  STG.E.U8 [R16.64], R8 ;  /* 0x0000000810007986 */ /* 0x0001e2000c101124 */
[----:B------:R-:W-:Y:S05]  /*3a90*/  BRA `(.L_x_2010) ;  /* 0x000002e000007947 */ /* 0x000fea0003800000 */
.L_x_2027:
[----:B------:R-:W-:-:S13]  /*3aa0*/  ISETP.NE.AND P0, PT, R5, 0x1c, PT ;  /* 0x0000001c0500780c */ /* 0x000fda0003f05270 */
[----:B------:R-:W-:Y:S05]  /*3ab0*/  @!P0 BRA `(.L_x_2036) ;  /* 0x000002a000008947 */ /* 0x000fea0003800000 */
[----:B------:R-:W-:-:S13]  /*3ac0*/  ISETP.NE.AND P0, PT, R5, 0x1d, PT ;  /* 0x0000001d0500780c */ /* 0x000fda0003f05270 */
[----:B------:R-:W-:Y:S05]  /*3ad0*/  @!P0 BRA `(.L_x_2037) ;  /* 0x0000025000008947 */ /* 0x000fea0003800000 */
[----:B------:R-:W-:-:S13]  /*3ae0*/  ISETP.NE.AND P0, PT, R5, 0x2c, PT ;  /* 0x0000002c0500780c */ /* 0x000fda0003f05270 */
[----:B------:R-:W-:Y:S05]  /*3af0*/  @P0 BRA `(.L_x_2009) ;  /* 0x000000f000000947 */ /* 0x000fea0003800000 */
[----:B------:R-:W-:Y:S02]  /*3b00*/  SHF.R.U32.HI R4, RZ, 0x17, R2 ;  /* 0x00000017ff047819 */ /* 0x000fe40000011602 */
[----:B------:R-:W-:Y:S02]  /*3b10*/  PLOP3.LUT P0, PT, PT, PT, PT, 0x80, 0x0 ;  /* 0x000000000000781c */ /* 0x000fe40003f0f070 */
        /* <DEDUP_REMOVED lines=13> */
.L_x_2009:
        /* <DEDUP_REMOVED lines=20> */
.L_x_2037:
[----:B------:R-:W0:Y:S02]  /*3d30*/  F2I.U64.TRUNC R2, R2 ;  /* 0x0000000200027311 */ /* 0x000e24000020d800 */
[----:B0-----:R0:W-:Y:S01]  /*3d40*/  STG.E.64 [R16.64], R2 ;  /* 0x0000000210007986 */ /* 0x0011e2000c101b24 */
[----:B------:R-:W-:Y:S05]  /*3d50*/  BRA `(.L_x_2010) ;  /* 0x0000002000007947 */ /* 0x000fea0003800000 */
.L_x_2036:
[----:B------:R-:W0:Y:S02]  /*3d60*/  F2I.FTZ.U32.TRUNC.NTZ R3, R2 ;  /* 0x0000000200037305 */ /* 0x000e24000021f000 */
[----:B0-----:R0:W-:Y:S02]  /*3d70*/  STG.E [R16.64], R3 ;  /* 0x0000000310007986 */ /* 0x0011e4000c101924 */
.L_x_2010:
[----:B------:R-:W-:-:S05]  /*3d80*/  IMAD R18, R19, 0x200, R18 ;  /* 0x0000020013127824 */ /* 0x000fca00078e0212 */
[----:B------:R-:W-:Y:S02]  /*3d90*/  IADD3 R23, R18, 0x80, RZ ;  /* 0x0000008012177810 */ /* 0x000fe40007ffe0ff */
.L_x_1947:
[----:B------:R-:W-:Y:S05]  /*3da0*/  BSYNC B7 ;  /* 0x0000000000077941 */ /* 0x000fea0003800000 */
.L_x_1946:
[----:B------:R-:W-:Y:S01]  /*3db0*/  ISETP.GE.AND P0, PT, R23, c[0x0][0x160], PT ;  /* 0x0000580017007a0c */ /* 0x000fe20003f06270 */
[----:B------:R-:W-:-:S12]  /*3dc0*/  BSSY B7, `(.L_x_2038) ;  /* 0x00007a8000077945 */ /* 0x000fd80003800000 */
[----:B------:R-:W-:Y:S05]  /*3dd0*/  @P0 BRA `(.L_x_2039) ;  /* 0x00007a6000000947 */ /* 0x000fea0003800000 */
[----:B------:R-:W-:Y:S01]  /*3de0*/  ISETP.NE.AND P0, PT, RZ, c[0x0][0x168], PT ;  /* 0x00005a00ff007a0c */ /* 0x000fe20003f05270 */
[----:B------:R-:W-:Y:S02]  /*3df0*/  IMAD.MOV.U32 R18, RZ, RZ, RZ ;  /* 0x000000ffff127224 */ /* 0x000fe400078e00ff */
[----:B------:R-:W-:Y:S02]  /*3e00*/  IMAD.MOV.U32 R0, RZ, RZ, RZ ;  /* 0x000000ffff007224 */ /* 0x000fe400078e00ff */
[----:B0-----:R-:W-:-:S08]  /*3e10*/  IMAD.MOV.U32 R16, RZ, RZ, RZ ;  /* 0x000000ffff107224 */ /* 0x001fd000078e00ff */
        /* <DEDUP_REMOVED lines=251> */
.L_x_2040:
        /* <DEDUP_REMOVED lines=20> */
.L_x_2045:
[----:B------:R-:W2:Y:S02]  /*4f10*/  LDG.E.U8 R2, [R2.64] ;  /* 0x0000002402027981 */ /* 0x000ea4000c1e1100 */
[----:B--2---:R0:W1:Y:S01]  /*4f20*/  I2F.U16 R19, R2 ;  /* 0x0000000200137306 */ /* 0x0040620000101000 */
[----:B------:R-:W-:Y:S05]  /*4f30*/  BRA `(.L_x_2047) ;  /* 0x00000ca000007947 */ /* 0x000fea0003800000 */
.L_x_2044:
        /* <DEDUP_REMOVED lines=9> */
.L_x_2049:
[----:B------:R-:W2:Y:S02]  /*4fd0*/  LDG.E R2, [R2.64] ;  /* 0x0000002402027981 */ /* 0x000ea4000c1e1900 */
[----:B--2---:R0:W1:Y:S01]  /*4fe0*/  I2F R19, R2 ;  /* 0x0000000200137306 */ /* 0x0040620000201400 */
[----:B------:R-:W-:Y:S05]  /*4ff0*/  BRA `(.L_x_2047) ;  /* 0x00000be000007947 */ /* 0x000fea0003800000 */
.L_x_2048:
[----:B------:R-:W2:Y:S02]  /*5000*/  LDG.E.U16 R2, [R2.64] ;  /* 0x0000002402027981 */ /* 0x000ea4000c1e1500 */
[----:B--2---:R0:W1:Y:S01]  /*5010*/  I2F.S16 R19, R2 ;  /* 0x0000000200137306 */ /* 0x0040620000101400 */
[----:B------:R-:W-:Y:S05]  /*5020*/  BRA `(.L_x_2047) ;  /* 0x00000bb000007947 */ /* 0x000fea0003800000 */
.L_x_2043:
        /* <DEDUP_REMOVED lines=8> */
.L_x_2051:
[----:B------:R-:W2:Y:S02]  /*50b0*/  LDG.E.U16 R2, [R2.64] ;  /* 0x0000002402027981 */ /* 0x000ea4000c1e1500 */
[----:B--2---:R-:W-:Y:S01]  /*50c0*/  HADD2.F32 R19, -RZ, R2.H0_H0 ;  /* 0x20000002ff137230 */ /* 0x004fe20000004100 */
[----:B------:R-:W-:Y:S05]  /*50d0*/  BRA `(.L_x_2047) ;  /* 0x00000b0000007947 */ /* 0x000fea0003800000 */
.L_x_2050:
        /* <DEDUP_REMOVED lines=8> */
.L_x_2053:
[----:B------:R-:W2:Y:S02]  /*5160*/  LDG.E.U16 R2, [R2.64] ;  /* 0x0000002402027981 */ /* 0x000ea4000c1e1500 */
[----:B--2---:R-:W-:Y:S01]  /*5170*/  HADD2.F32 R19, -RZ, R2.H0_H0 ;  /* 0x20000002ff137230 */ /* 0x004fe20000004100 */
[----:B------:R-:W-:Y:S05]  /*5180*/  BRA `(.L_x_2047) ;  /* 0x00000a5000007947 */ /* 0x000fea0003800000 */
.L_x_2052:
[----:B------:R-:W2:Y:S02]  /*5190*/  LDG.E.64 R2, [R2.64] ;  /* 0x0000002402027981 */ /* 0x000ea4000c1e1b00 */
[----:B--2---:R-:W0:Y:S01]  /*51a0*/  F2F.F32.F64 R19, R2 ;  /* 0x0000000200137310 */ /* 0x004e220000301000 */
[----:B------:R-:W0:-:S14]  /*51b0*/  DSETP.GEU.AND P0, PT, |R2|, c[0x2][0x0], PT ;  /* 0x008000000200762a */ /* 0x000e1c0003f0e200 */
[----:B0-----:R-:W-:Y:S01]  /*51c0*/  @!P0 FMUL R19, R19, 1.175494350822287508e-38 ;  /* 0x0080000013138820 */ /* 0x001fe20000400000 */
[----:B------:R-:W-:Y:S05]  /*51d0*/  BRA `(.L_x_2047) ;  /* 0x00000a0000007947 */ /* 0x000fea0003800000 */
.L_x_2042:
        /* <DEDUP_REMOVED lines=12> */
.L_x_2056:
[----:B------:R-:W2:Y:S02]  /*52a0*/  LDG.E.64 R2, [R2.64] ;  /* 0x0000002402027981 */ /* 0x000ea4000c1e1b00 */
[----:B--2---:R-:W0:Y:S01]  /*52b0*/  F2F.F32.F64 R19, R2 ;  /* 0x0000000200137310 */ /* 0x004e220000301000 */
[----:B------:R-:W0:-:S14]  /*52c0*/  DSETP.GEU.AND P0, PT, |R2|, c[0x2][0x0], PT ;  /* 0x008000000200762a */ /* 0x000e1c0003f0e200 */
[----:B0-----:R-:W-:Y:S01]  /*52d0*/  @!P0 FMUL R19, R19, 1.175494350822287508e-38 ;  /* 0x0080000013138820 */ /* 0x001fe20000400000 */
[----:B------:R-:W-:Y:S05]  /*52e0*/  BRA `(.L_x_2047) ;  /* 0x000008f000007947 */ /* 0x000fea0003800000 */
.L_x_2055:
        /* <DEDUP_REMOVED lines=26> */
.L_x_2058:
        /* <DEDUP_REMOVED lines=13> */
.L_x_2057:
[----:B------:R-:W2:Y:S02]  /*5560*/  LDG.E.U16 R2, [R2.64] ;  /* 0x0000002402027981 */ /* 0x000ea4000c1e1500 */
[----:B--2---:R-:W-:Y:S01]  /*5570*/  PRMT R19, RZ, 0x5410, R2 ;  /* 0x00005410ff137816 */ /* 0x004fe20000000002 */
[----:B------:R-:W-:Y:S05]  /*5580*/  BRA `(.L_x_2047) ;  /* 0x0000065000007947 */ /* 0x000fea0003800000 */
.L_x_2054:
        /* <DEDUP_REMOVED lines=11> */
.L_x_2061:
        /* <DEDUP_REMOVED lines=20> */
.L_x_2063:
[----:B------:R-:W-:Y:S05]  /*5780*/  BSYNC B0 ;  /* 0x0000000000007941 */ /* 0x000fea0003800000 */
.L_x_2062:
[----:B------:R-:W-:Y:S01]  /*5790*/  IMAD.SHL.U32 R2, R2, 0x100000, RZ ;  /* 0x0010000002027824 */ /* 0x000fe200078e00ff */
[----:B------:R-:W-:-:S04]  /*57a0*/  LEA R0, R0, 0x3b800000, 0x17 ;  /* 0x3b80000000007811 */ /* 0x000fc800078eb8ff */
[----:B------:R-:W-:Y:S01]  /*57b0*/  LOP3.LUT R19, R0, R2, R19, 0xfe, !PT ;  /* 0x0000000200137212 */ /* 0x000fe200078efe13 */
[----:B------:R-:W-:Y:S05]  /*57c0*/  BRA `(.L_x_2047) ;  /* 0x0000041000007947 */ /* 0x000fea0003800000 */
.L_x_2060:
        /* <DEDUP_REMOVED lines=20> */
.L_x_2065:
[----:B------:R-:W-:Y:S05]  /*5910*/  BSYNC B0 ;  /* 0x0000000000007941 */ /* 0x000fea0003800000 */
.L_x_2064:
[----:B------:R-:W-:Y:S01]  /*5920*/  IMAD.SHL.U32 R2, R2, 0x200000, RZ ;  /* 0x0020000002027824 */ /* 0x000fe200078e00ff */
[----:B------:R-:W-:-:S04]  /*5930*/  LEA R0, R0, 0x37800000, 0x17 ;  /* 0x3780000000007811 */ /* 0x000fc800078eb8ff */
[----:B------:R-:W-:Y:S01]  /*5940*/  LOP3.LUT R19, R0, R2, R19, 0xfe, !PT ;  /* 0x0000000200137212 */ /* 0x000fe200078efe13 */
[----:B------:R-:W-:Y:S05]  /*5950*/  BRA `(.L_x_2047) ;  /* 0x0000028000007947 */ /* 0x000fea0003800000 */
.L_x_2059:
        /* <DEDUP_REMOVED lines=14> */
.L_x_2046:
        /* <DEDUP_REMOVED lines=21> */
.L_x_2067:
[----:B------:R-:W2:Y:S02]  /*5b90*/  LDG.E.64 R2, [R2.64] ;  /* 0x0000002402027981 */ /* 0x000ea4000c1e1b00 */
[----:B--2---:R0:W1:Y:S01]  /*5ba0*/  I2F.U64 R19, R2 ;  /* 0x0000000200137312 */ /* 0x0040620000301000 */
[----:B------:R-:W-:Y:S05]  /*5bb0*/  BRA `(.L_x_2047) ;  /* 0x0000002000007947 */ /* 0x000fea0003800000 */
.L_x_2066:
[----:B------:R-:W2:Y:S02]  /*5bc0*/  LDG.E R2, [R2.64] ;  /* 0x0000002402027981 */ /* 0x000ea4000c1e1900 */
[----:B--2---:R0:W1:Y:S02]  /*5bd0*/  I2F.U32 R19, R2 ;  /* 0x0000000200137306 */ /* 0x0040640000201000 */
.L_x_2047:
[----:B------:R-:W-:Y:S05]  /*5be0*/  BSYNC B6 ;  /* 0x0000000000067941 */ /* 0x000fea0003800000 */
.L_x_2041:
        /* <DEDUP_REMOVED lines=18> */
.L_x_2072:
[----:B------:R-:W2:Y:S02]  /*5d10*/  LDG.E.U8 R0, [R2.64] ;  /* 0x0000002402007981 */ /* 0x000ea4000c1e1100 */
[----:B--2---:R-:W0:Y:S01]  /*5d20*/  I2F.U16 R0, R0 ;  /* 0x0000000000007306 */ /* 0x004e220000101000 */
[----:B------:R-:W-:Y:S05]  /*5d30*/  BRA `(.L_x_2074) ;  /* 0x00000ca000007947 */ /* 0x000fea0003800000 */
.L_x_2071:
        /* <DEDUP_REMOVED lines=9> */
.L_x_2076:
[----:B------:R-:W2:Y:S02]  /*5dd0*/  LDG.E R0, [R2.64] ;  /* 0x0000002402007981 */ /* 0x000ea4000c1e1900 */
[----:B--2---:R-:W0:Y:S01]  /*5de0*/  I2F R0, R0 ;  /* 0x0000000000007306 */ /* 0x004e220000201400 */
[----:B------:R-:W-:Y:S05]  /*5df0*/  BRA `(.L_x_2074) ;  /* 0x00000be000007947 */ /* 0x000fea0003800000 */
.L_x_2075:
[----:B------:R-:W2:Y:S02]  /*5e00*/  LDG.E.U16 R0, [R2.64] ;  /* 0x0000002402007981 */ /* 0x000ea4000c1e1500 */
[----:B--2---:R-:W0:Y:S01]  /*5e10*/  I2F.S16 R0, R0 ;  /* 0x0000000000007306 */ /* 0x004e220000101400 */
[----:B------:R-:W-:Y:S05]  /*5e20*/  BRA `(.L_x_2074) ;  /* 0x00000bb000007947 */ /* 0x000fea0003800000 */
.L_x_2070:
        /* <DEDUP_REMOVED lines=8> */
.L_x_2078:
[----:B------:R-:W2:Y:S02]  /*5eb0*/  LDG.E.U16 R0, [R2.64] ;  /* 0x0000002402007981 */ /* 0x000ea4000c1e1500 */
[----:B--2---:R-:W-:Y:S01]  /*5ec0*/  HADD2.F32 R0, -RZ, R0.H0_H0 ;  /* 0x20000000ff007230 */ /* 0x004fe20000004100 */
[----:B------:R-:W-:Y:S05]  /*5ed0*/  BRA `(.L_x_2074) ;  /* 0x00000b0000007947 */ /* 0x000fea0003800000 */
.L_x_2077:
        /* <DEDUP_REMOVED lines=8> */
.L_x_2080:
[----:B------:R-:W2:Y:S02]  /*5f60*/  LDG.E.U16 R0, [R2.64] ;  /* 0x0000002402007981 */ /* 0x000ea4000c1e1500 */
[----:B--2---:R-:W-:Y:S01]  /*5f70*/  HADD2.F32 R0, -RZ, R0.H0_H0 ;  /* 0x20000000ff007230 */ /* 0x004fe20000004100 */
[----:B------:R-:W-:Y:S05]  /*5f80*/  BRA `(.L_x_2074) ;  /* 0x00000a5000007947 */ /* 0x000fea0003800000 */
.L_x_2079:
[----:B------:R-:W2:Y:S02]  /*5f90*/  LDG.E.64 R2, [R2.64] ;  /* 0x0000002402027981 */ /* 0x000ea4000c1e1b00 */
[----:B--2---:R-:W0:Y:S01]  /*5fa0*/  F2F.F32.F64 R0, R2 ;  /* 0x0000000200007310 */ /* 0x004e220000301000 */
[----:B------:R-:W0:-:S14]  /*5fb0*/  DSETP.GEU.AND P0, PT, |R2|, c[0x2][0x0], PT ;  /* 0x008000000200762a */ /* 0x000e1c0003f0e200 */
[----:B0-----:R-:W-:Y:S01]  /*5fc0*/  @!P0 FMUL R0, R0, 1.175494350822287508e-38 ;  /* 0x0080000000008820 */ /* 0x001fe20000400000 */
[----:B------:R-:W-:Y:S05]  /*5fd0*/  BRA `(.L_x_2074) ;  /* 0x00000a0000007947 */ /* 0x000fea0003800000 */
.L_x_2069:
        /* <DEDUP_REMOVED lines=12> */
.L_x_2083:
[----:B------:R-:W2:Y:S02]  /*60a0*/  LDG.E.64 R2, [R2.64] ;  /* 0x0000002402027981 */ /* 0x000ea4000c1e1b00 */
[----:B--2---:R-:W0:Y:S01]  /*60b0*/  F2F.F32.F64 R0, R2 ;  /* 0x0000000200007310 */ /* 0x004e220000301000 */
[----:B------:R-:W0:-:S14]  /*60c0*/  DSETP.GEU.AND P0, PT, |R2|, c[0x2][0x0], PT ;  /* 0x008000000200762a */ /* 0x000e1c0003f0e200 */
[----:B0-----:R-:W-:Y:S01]  /*60d0*/  @!P0 FMUL R0, R0, 1.175494350822287508e-38 ;  /* 0x0080000000008820 */ /* 0x001fe20000400000 */
[----:B------:R-:W-:Y:S05]  /*60e0*/  BRA `(.L_x_2074) ;  /* 0x000008f000007947 */ /* 0x000fea0003800000 */
.L_x_2082:
        /* <DEDUP_REMOVED lines=26> */
.L_x_2085:
        /* <DEDUP_REMOVED lines=13> */
.L_x_2084:
[----:B------:R-:W2:Y:S02]  /*6360*/  LDG.E.U16 R0, [R2.64] ;  /* 0x0000002402007981 */ /* 0x000ea4000c1e1500 */
[----:B--2---:R-:W-:Y:S01]  /*6370*/  PRMT R0, RZ, 0x5410, R0 ;  /* 0x00005410ff007816 */ /* 0x004fe20000000000 */
[----:B------:R-:W-:Y:S05]  /*6380*/  BRA `(.L_x_2074) ;  /* 0x0000065000007947 */ /* 0x000fea0003800000 */
.L_x_2081:
        /* <DEDUP_REMOVED lines=11> */
.L_x_2088:
        /* <DEDUP_REMOVED lines=20> */
.L_x_2090:
[----:B------:R-:W-:Y:S05]  /*6580*/  BSYNC B0 ;  /* 0x0000000000007941 */ /* 0x000fea0003800000 */
.L_x_2089:
[----:B------:R-:W-:Y:S01]  /*6590*/  LEA R3, R0, 0x3b800000, 0x17 ;  /* 0x3b80000000037811 */ /* 0x000fe200078eb8ff */
[----:B------:R-:W-:-:S05]  /*65a0*/  IMAD.SHL.U32 R0, R2, 0x100000, RZ ;  /* 0x0010000002007824 */ /* 0x000fca00078e00ff */
[----:B------:R-:W-:Y:S01]  /*65b0*/  LOP3.LUT R0, R3, R0, R4, 0xfe, !PT ;  /* 0x0000000003007212 */ /* 0x000fe200078efe04 */
[----:B------:R-:W-:Y:S05]  /*65c0*/  BRA `(.L_x_2074) ;  /* 0x0000041000007947 */ /* 0x000fea0003800000 */
.L_x_2087:
        /* <DEDUP_REMOVED lines=20> */
.L_x_2092:
[----:B------:R-:W-:Y:S05]  /*6710*/  BSYNC B0 ;  /* 0x0000000000007941 */ /* 0x000fea0003800000 */
.L_x_2091:
[----:B------:R-:W-:Y:S01]  /*6720*/  LEA R3, R0, 0x37800000, 0x17 ;  /* 0x3780000000037811 */ /* 0x000fe200078eb8ff */
[----:B------:R-:W-:-:S05]  /*6730*/  IMAD.SHL.U32 R0, R2, 0x200000, RZ ;  /* 0x0020000002007824 */ /* 0x000fca00078e00ff */
[----:B------:R-:W-:Y:S01]  /*6740*/  LOP3.LUT R0, R3, R0, R4, 0xfe, !PT ;  /* 0x0000000003007212 */ /* 0x000fe200078efe04 */
[----:B------:R-:W-:Y:S05]  /*6750*/  BRA `(.L_x_2074) ;  /* 0x0000028000007947 */ /* 0x000fea0003800000 */
.L_x_2086:
        /* <DEDUP_REMOVED lines=14> */
.L_x_2073:
        /* <DEDUP_REMOVED lines=21> */
.L_x_2094:
[----:B------:R-:W2:Y:S02]  /*6990*/  LDG.E.64 R2, [R2.64] ;  /* 0x0000002402027981 */ /* 0x000ea4000c1e1b00 */
[----:B--2---:R0:W2:Y:S01]  /*69a0*/  I2F.U64 R0, R2 ;  /* 0x0000000200007312 */ /* 0x0040a20000301000 */
[----:B------:R-:W-:Y:S05]  /*69b0*/  BRA `(.L_x_2074) ;  /* 0x0000002000007947 */ /* 0x000fea0003800000 */
.L_x_2093:
[----:B------:R-:W2:Y:S02]  /*69c0*/  LDG.E R0, [R2.64] ;  /* 0x0000002402007981 */ /* 0x000ea4000c1e1900 */
[----:B--2---:R-:W0:Y:S02]  /*69d0*/  I2F.U32 R0, R0 ;  /* 0x0000000000007306 */ /* 0x004e240000201000 */
.L_x_2074:
[----:B------:R-:W-:Y:S05]  /*69e0*/  BSYNC B6 ;  /* 0x0000000000067941 */ /* 0x000fea0003800000 */
.L_x_2068:
        /* <DEDUP_REMOVED lines=37> */
.L_x_2096:
[----:B0-2---:R-:W-:Y:S05]  /*6c40*/  BSYNC B0 ;  /* 0x0000000000007941 */ /* 0x005fea0003800000 */
.L_x_2095:
        /* <DEDUP_REMOVED lines=19> */
.L_x_2100:
[----:B------:R-:W0:Y:S02]  /*6d80*/  F2I.S64.TRUNC R2, R2 ;  /* 0x0000000200027311 */ /* 0x000e24000020d900 */
[----:B0-----:R-:W-:-:S05]  /*6d90*/  IMAD.MOV.U32 R5, RZ, RZ, R2 ;  /* 0x000000ffff057224 */ /* 0x001fca00078e0002 */
[----:B------:R0:W-:Y:S01]  /*6da0*/  STG.E.U8 [R16.64], R5 ;  /* 0x0000000510007986 */ /* 0x0001e2000c101124 */
[----:B------:R-:W-:Y:S05]  /*6db0*/  BRA `(.L_x_2102) ;  /* 0x00000d3000007947 */ /* 0x000fea0003800000 */
.L_x_2099:
        /* <DEDUP_REMOVED lines=9> */
.L_x_2104:
[----:B------:R-:W0:Y:S02]  /*6e50*/  F2I.FTZ.TRUNC.NTZ R3, R2 ;  /* 0x0000000200037305 */ /* 0x000e24000021f100 */
[----:B0-----:R0:W-:Y:S01]  /*6e60*/  STG.E [R16.64], R3 ;  /* 0x0000000310007986 */ /* 0x0011e2000c101924 */
[----:B------:R-:W-:Y:S05]  /*6e70*/  BRA `(.L_x_2102) ;  /* 0x00000c7000007947 */ /* 0x000fea0003800000 */
.L_x_2103:
[----:B------:R-:W0:Y:S02]  /*6e80*/  F2I.FTZ.TRUNC.NTZ R3, R2 ;  /* 0x0000000200037305 */ /* 0x000e24000021f100 */
[----:B0-----:R0:W-:Y:S01]  /*6e90*/  STG.E.U16 [R16.64], R3 ;  /* 0x0000000310007986 */ /* 0x0011e2000c101524 */
[----:B------:R-:W-:Y:S05]  /*6ea0*/  BRA `(.L_x_2102) ;  /* 0x00000c4000007947 */ /* 0x000fea0003800000 */
.L_x_2098:
        /* <DEDUP_REMOVED lines=8> */
.L_x_2106:
[----:B------:R-:W-:-:S05]  /*6f30*/  F2FP.PACK_AB R2, RZ, R2 ;  /* 0x00000002ff02723e */ /* 0x000fca00000000ff */
[----:B------:R0:W-:Y:S01]  /*6f40*/  STG.E.U16 [R16.64], R2 ;  /* 0x0000000210007986 */ /* 0x0001e2000c101524 */
[----:B------:R-:W-:Y:S05]  /*6f50*/  BRA `(.L_x_2102) ;  /* 0x00000b9000007947 */ /* 0x000fea0003800000 */
.L_x_2105:
        /* <DEDUP_REMOVED lines=9> */
.L_x_2108:
[----:B------:R-:W-:-:S04]  /*6ff0*/  F2FP.PACK_AB R3, RZ, R2 ;  /* 0x00000002ff03723e */ /* 0x000fc800000000ff */
[----:B------:R-:W-:-:S05]  /*7000*/  PRMT R3, R3, 0x5410, RZ ;  /* 0x0000541003037816 */ /* 0x000fca00000000ff */
[----:B------:R0:W-:Y:S01]  /*7010*/  STG.E [R16.64], R3 ;  /* 0x0000000310007986 */ /* 0x0001e2000c101924 */
[----:B------:R-:W-:Y:S05]  /*7020*/  BRA `(.L_x_2102) ;  /* 0x00000ac000007947 */ /* 0x000fea0003800000 */
.L_x_2107:
[----:B------:R-:W-:-:S06]  /*7030*/  FMUL.FTZ R2, R2, 1 ;  /* 0x3f80000002027820 */ /* 0x000fcc0000410000 */
[----:B------:R-:W0:Y:S02]  /*7040*/  F2F.F64.F32 R2, R2 ;  /* 0x0000000200027310 */ /* 0x000e240000201800 */
[----:B0-----:R0:W-:Y:S01]  /*7050*/  STG.E.64 [R16.64], R2 ;  /* 0x0000000210007986 */ /* 0x0011e2000c101b24 */
[----:B------:R-:W-:Y:S05]  /*7060*/  BRA `(.L_x_2102) ;  /* 0x00000a8000007947 */ /* 0x000fea0003800000 */
.L_x_2097:
        /* <DEDUP_REMOVED lines=12> */
.L_x_2111:
[----:B------:R-:W-:Y:S01]  /*7130*/  FMUL.FTZ R4, R2, 1 ;  /* 0x3f80000002047820 */ /* 0x000fe20000410000 */
[----:B------:R-:W-:-:S05]  /*7140*/  CS2R R6, SRZ ;  /* 0x0000000000067805 */ /* 0x000fca000001ff00 */
[----:B------:R-:W0:Y:S02]  /*7150*/  F2F.F64.F32 R4, R4 ;  /* 0x0000000400047310 */ /* 0x000e240000201800 */
[----:B0-----:R0:W-:Y:S01]  /*7160*/  STG.E.128 [R16.64], R4 ;  /* 0x0000000410007986 */ /* 0x0011e2000c101d24 */
[----:B------:R-:W-:Y:S05]  /*7170*/  BRA `(.L_x_2102) ;  /* 0x0000097000007947 */ /* 0x000fea0003800000 */
.L_x_2110:
        /* <DEDUP_REMOVED lines=20> */
.L_x_2115:
[----:B------:R-:W-:Y:S05]  /*72c0*/  BSYNC B0 ;  /* 0x0000000000007941 */ /* 0x000fea0003800000 */
.L_x_2114:
[----:B------:R-:W-:-:S05]  /*72d0*/  LOP3.LUT R5, R0, R5, RZ, 0xfc, !PT ;  /* 0x0000000500057212 */ /* 0x000fca00078efcff */
[----:B------:R0:W-:Y:S01]  /*72e0*/  STG.E.U8 [R16.64], R5 ;  /* 0x0000000510007986 */ /* 0x0001e2000c101124 */
[----:B------:R-:W-:Y:S05]  /*72f0*/  BRA `(.L_x_2102) ;  /* 0x000007f000007947 */ /* 0x000fea0003800000 */
.L_x_2113:
        /* <DEDUP_REMOVED lines=12> */
.L_x_2117:
[----:B------:R-:W-:Y:S01]  /*73c0*/  IMAD.MOV.U32 R0, RZ, RZ, 0x7f ;  /* 0x0000007fff007424 */ /* 0x000fe200078e00ff */
[----:B------:R-:W-:-:S04]  /*73d0*/  ISETP.GT.U32.AND P0, PT, R4, 0x7f800000, PT ;  /* 0x7f8000000400780c */ /* 0x000fc80003f04070 */
[----:B------:R-:W-:-:S04]  /*73e0*/  SEL R0, R0, 0x7c, P0 ;  /* 0x0000007c00007807 */ /* 0x000fc80000000000 */
.L_x_2118:
[----:B------:R-:W-:Y:S05]  /*73f0*/  BSYNC B0 ;  /* 0x0000000000007941 */ /* 0x000fea0003800000 */
.L_x_2116:
[----:B------:R-:W-:-:S04]  /*7400*/  LOP3.LUT R2, R2, 0x80000000, RZ, 0xc0, !PT ;  /* 0x8000000002027812 */ /* 0x000fc800078ec0ff */
[----:B------:R-:W-:-:S04]  /*7410*/  SHF.R.U32.HI R3, RZ, 0x18, R2 ;  /* 0x00000018ff037819 */ /* 0x000fc80000011602 */
[----:B------:R-:W-:-:S05]  /*7420*/  LOP3.LUT R3, R0, R3, RZ, 0xfc, !PT ;  /* 0x0000000300037212 */ /* 0x000fca00078efcff */
[----:B------:R0:W-:Y:S01]  /*7430*/  STG.E.U8 [R16.64], R3 ;  /* 0x0000000310007986 */ /* 0x0001e2000c101124 */
[----:B------:R-:W-:Y:S05]  /*7440*/  BRA `(.L_x_2102) ;  /* 0x000006a000007947 */ /* 0x000fea0003800000 */
.L_x_2112:
[----:B------:R-:W-:-:S05]  /*7450*/  F2FP.BF16.PACK_AB R2, RZ, R2 ;  /* 0x00000002ff02723e */ /* 0x000fca00000010ff */
[----:B------:R0:W-:Y:S01]  /*7460*/  STG.E.U16 [R16.64], R2 ;  /* 0x0000000210007986 */ /* 0x0001e2000c101524 */
[----:B------:R-:W-:Y:S05]  /*7470*/  BRA `(.L_x_2102) ;  /* 0x0000067000007947 */ /* 0x000fea0003800000 */
.L_x_2109:
        /* <DEDUP_REMOVED lines=11> */
.L_x_2121:
        /* <DEDUP_REMOVED lines=16> */
.L_x_2124:
[----:B------:R-:W-:-:S04]  /*7630*/  LOP3.LUT R2, R2, 0x80000000, RZ, 0xc0, !PT ;  /* 0x8000000002027812 */ /* 0x000fc800078ec0ff */
[----:B------:R-:W-:-:S04]  /*7640*/  SHF.R.U32.HI R3, RZ, 0x18, R2 ;  /* 0x00000018ff037819 */ /* 0x000fc80000011602 */
[----:B------:R-:W-:-:S04]  /*7650*/  LOP3.LUT R0, R0, R3, RZ, 0xfc, !PT ;  /* 0x0000000300007212 */ /* 0x000fc800078efcff */
[----:B------:R-:W-:Y:S02]  /*7660*/  PRMT R8, R0, 0x7610, R8 ;  /* 0x0000761000087816 */ /* 0x000fe40000000008 */
.L_x_2123:
[----:B------:R-:W-:Y:S05]  /*7670*/  BSYNC B0 ;  /* 0x0000000000007941 */ /* 0x000fea0003800000 */
.L_x_2122:
[----:B------:R0:W-:Y:S01]  /*7680*/  STG.E.U8 [R16.64], R8 ;  /* 0x0000000810007986 */ /* 0x0001e2000c101124 */
[----:B------:R-:W-:Y:S05]  /*7690*/  BRA `(.L_x_2102) ;  /* 0x0000045000007947 */ /* 0x000fea0003800000 */
.L_x_2120:
        /* <DEDUP_REMOVED lines=16> */
.L_x_2127:
[----:B------:R-:W-:-:S04]  /*77a0*/  LOP3.LUT R2, R2, 0x80000000, RZ, 0xc0, !PT ;  /* 0x8000000002027812 */ /* 0x000fc800078ec0ff */
[----:B------:R-:W-:-:S04]  /*77b0*/  SHF.R.U32.HI R3, RZ, 0x18, R2 ;  /* 0x00000018ff037819 */ /* 0x000fc80000011602 */
[----:B------:R-:W-:-:S04]  /*77c0*/  LOP3.LUT R0, R0, R3, RZ, 0xfc, !PT ;  /* 0x0000000300007212 */ /* 0x000fc800078efcff */
[----:B------:R-:W-:Y:S02]  /*77d0*/  PRMT R8, R0, 0x7610, R8 ;  /* 0x0000761000087816 */ /* 0x000fe40000000008 */
.L_x_2126:
[----:B------:R-:W-:Y:S05]  /*77e0*/  BSYNC B0 ;  /* 0x0000000000007941 */ /* 0x000fea0003800000 */
.L_x_2125:
[----:B------:R0:W-:Y:S01]  /*77f0*/  STG.E.U8 [R16.64], R8 ;  /* 0x0000000810007986 */ /* 0x0001e2000c101124 */
[----:B------:R-:W-:Y:S05]  /*7800*/  BRA `(.L_x_2102) ;  /* 0x000002e000007947 */ /* 0x000fea0003800000 */
.L_x_2119:
        /* <DEDUP_REMOVED lines=21> */
.L_x_2101:
        /* <DEDUP_REMOVED lines=20> */
.L_x_2129:
[----:B------:R-:W0:Y:S02]  /*7aa0*/  F2I.U64.TRUNC R2, R2 ;  /* 0x0000000200027311 */ /* 0x000e24000020d800 */
[----:B0-----:R0:W-:Y:S01]  /*7ab0*/  STG.E.64 [R16.64], R2 ;  /* 0x0000000210007986 */ /* 0x0011e2000c101b24 */
[----:B------:R-:W-:Y:S05]  /*7ac0*/  BRA `(.L_x_2102) ;  /* 0x0000002000007947 */ /* 0x000fea0003800000 */
.L_x_2128:
[----:B------:R-:W0:Y:S02]  /*7ad0*/  F2I.FTZ.U32.TRUNC.NTZ R3, R2 ;  /* 0x0000000200037305 */ /* 0x000e24000021f000 */
[----:B0-----:R0:W-:Y:S02]  /*7ae0*/  STG.E [R16.64], R3 ;  /* 0x0000000310007986 */ /* 0x0011e4000c101924 */
.L_x_2102:
[----:B------:R-:W-:-:S04]  /*7af0*/  IADD3 R23, R23, 0x80, RZ ;  /* 0x0000008017177810 */ /* 0x000fc80007ffe0ff */
[----:B------:R-:W-:-:S13]  /*7b00*/  ISETP.GE.AND P0, PT, R23, c[0x0][0x160], PT ;  /* 0x0000580017007a0c */ /* 0x000fda0003f06270 */
        /* <DEDUP_REMOVED lines=256> */
.L_x_2130:
        /* <DEDUP_REMOVED lines=20> */
.L_x_2135:
[----:B------:R-:W2:Y:S02]  /*8c50*/  LDG.E.U8 R2, [R2.64] ;  /* 0x0000002402027981 */ /* 0x000ea4000c1e1100 */
[----:B--2---:R0:W1:Y:S01]  /*8c60*/  I2F.U16 R19, R2 ;  /* 0x0000000200137306 */ /* 0x0040620000101000 */
[----:B------:R-:W-:Y:S05]  /*8c70*/  BRA `(.L_x_2137) ;  /* 0x00000ca000007947 */ /* 0x000fea0003800000 */
.L_x_2134:
        /* <DEDUP_REMOVED lines=9> */
.L_x_2139:
[----:B------:R-:W2:Y:S02]  /*8d10*/  LDG.E R2, [R2.64] ;  /* 0x0000002402027981 */ /* 0x000ea4000c1e1900 */
[----:B--2---:R0:W1:Y:S01]  /*8d20*/  I2F R19, R2 ;  /* 0x0000000200137306 */ /* 0x0040620000201400 */
[----:B------:R-:W-:Y:S05]  /*8d30*/  BRA `(.L_x_2137) ;  /* 0x00000be000007947 */ /* 0x000fea0003800000 */
.L_x_2138:
[----:B------:R-:W2:Y:S02]  /*8d40*/  LDG.E.U16 R2, [R2.64] ;  /* 0x0000002402027981 */ /* 0x000ea4000c1e1500 */
[----:B--2---:R0:W1:Y:S01]  /*8d50*/  I2F.S16 R19, R2 ;  /* 0x0000000200137306 */ /* 0x0040620000101400 */
[----:B------:R-:W-:Y:S05]  /*8d60*/  BRA `(.L_x_2137) ;  /* 0x00000bb000007947 */ /* 0x000fea0003800000 */
.L_x_2133:
        /* <DEDUP_REMOVED lines=8> */
.L_x_2141:
[----:B------:R-:W2:Y:S02]  /*8df0*/  LDG.E.U16 R2, [R2.64] ;  /* 0x0000002402027981 */ /* 0x000ea4000c1e1500 */
[----:B--2---:R-:W-:Y:S01]  /*8e00*/  HADD2.F32 R19, -RZ, R2.H0_H0 ;  /* 0x20000002ff137230 */ /* 0x004fe20000004100 */
[----:B------:R-:W-:Y:S05]  /*8e10*/  BRA `(.L_x_2137) ;  /* 0x00000b0000007947 */ /* 0x000fea0003800000 */
.L_x_2140:
        /* <DEDUP_REMOVED lines=8> */
.L_x_2143:
[----:B------:R-:W2:Y:S02]  /*8ea0*/  LDG.E.U16 R2, [R2.64] ;  /* 0x0000002402027981 */ /* 0x000ea4000c1e1500 */
[----:B--2---:R-:W-:Y:S01]  /*8eb0*/  HADD2.F32 R19, -RZ, R2.H0_H0 ;  /* 0x20000002ff137230 */ /* 0x004fe20000004100 */
[----:B------:R-:W-:Y:S05]  /*8ec0*/  BRA `(.L_x_2137) ;  /* 0x00000a5000007947 */ /* 0x000fea0003800000 */
.L_x_2142:
[----:B------:R-:W2:Y:S02]  /*8ed0*/  LDG.E.64 R2, [R2.64] ;  /* 0x0000002402027981 */ /* 0x000ea4000c1e1b00 */
[----:B--2---:R-:W0:Y:S01]  /*8ee0*/  F2F.F32.F64 R19, R2 ;  /* 0x0000000200137310 */ /* 0x004e220000301000 */
[----:B------:R-:W0:-:S14]  /*8ef0*/  DSETP.GEU.AND P0, PT, |R2|, c[0x2][0x0], PT ;  /* 0x008000000200762a */ /* 0x000e1c0003f0e200 */
[----:B0-----:R-:W-:Y:S01]  /*8f00*/  @!P0 FMUL R19, R19, 1.175494350822287508e-38 ;  /* 0x0080000013138820 */ /* 0x001fe20000400000 */
[----:B------:R-:W-:Y:S05]  /*8f10*/  BRA `(.L_x_2137) ;  /* 0x00000a0000007947 */ /* 0x000fea0003800000 */
.L_x_2132:
        /* <DEDUP_REMOVED lines=12> */
.L_x_2146:
[----:B------:R-:W2:Y:S02]  /*8fe0*/  LDG.E.64 R2, [R2.64] ;  /* 0x0000002402027981 */ /* 0x000ea4000c1e1b00 */
[----:B--2---:R-:W0:Y:S01]  /*8ff0*/  F2F.F32.F64 R19, R2 ;  /* 0x0000000200137310 */ /* 0x004e220000301000 */
[----:B------:R-:W0:-:S14]  /*9000*/  DSETP.GEU.AND P0, PT, |R2|, c[0x2][0x0], PT ;  /* 0x008000000200762a */ /* 0x000e1c0003f0e200 */
[----:B0-----:R-:W-:Y:S01]  /*9010*/  @!P0 FMUL R19, R19, 1.175494350822287508e-38 ;  /* 0x0080000013138820 */ /* 0x001fe20000400000 */
[----:B------:R-:W-:Y:S05]  /*9020*/  BRA `(.L_x_2137) ;  /* 0x000008f000007947 */ /* 0x000fea0003800000 */
.L_x_2145:
        /* <DEDUP_REMOVED lines=26> */
.L_x_2148:
        /* <DEDUP_REMOVED lines=13> */
.L_x_2147:
[----:B------:R-:W2:Y:S02]  /*92a0*/  LDG.E.U16 R2, [R2.64] ;  /* 0x0000002402027981 */ /* 0x000ea4000c1e1500 */
[----:B--2---:R-:W-:Y:S01]  /*92b0*/  PRMT R19, RZ, 0x5410, R2 ;  /* 0x00005410ff137816 */ /* 0x004fe20000000002 */
[----:B------:R-:W-:Y:S05]  /*92c0*/  BRA `(.L_x_2137) ;  /* 0x0000065000007947 */ /* 0x000fea0003800000 */
.L_x_2144:
        /* <DEDUP_REMOVED lines=11> */
.L_x_2151:
        /* <DEDUP_REMOVED lines=20> */
.L_x_2153:
[----:B------:R-:W-:Y:S05]  /*94c0*/  BSYNC B0 ;  /* 0x0000000000007941 */ /* 0x000fea0003800000 */
.L_x_2152:
[----:B------:R-:W-:Y:S01]  /*94d0*/  IMAD.SHL.U32 R2, R2, 0x100000, RZ ;  /* 0x0010000002027824 */ /* 0x000fe200078e00ff */
[----:B------:R-:W-:-:S04]  /*94e0*/  LEA R0, R0, 0x3b800000, 0x17 ;  /* 0x3b80000000007811 */ /* 0x000fc800078eb8ff */
[----:B------:R-:W-:Y:S01]  /*94f0*/  LOP3.LUT R19, R0, R2, R19, 0xfe, !PT ;  /* 0x0000000200137212 */ /* 0x000fe200078efe13 */
[----:B------:R-:W-:Y:S05]  /*9500*/  BRA `(.L_x_2137) ;  /* 0x0000041000007947 */ /* 0x000fea0003800000 */
.L_x_2150:
        /* <DEDUP_REMOVED lines=20> */
.L_x_2155:
[----:B------:R-:W-:Y:S05]  /*9650*/  BSYNC B0 ;  /* 0x0000000000007941 */ /* 0x000fea0003800000 */
.L_x_2154:
[----:B------:R-:W-:Y:S01]  /*9660*/  IMAD.SHL.U32 R2, R2, 0x200000, RZ ;  /* 0x0020000002027824 */ /* 0x000fe200078e00ff */
[----:B------:R-:W-:-:S04]  /*9670*/  LEA R0, R0, 0x37800000, 0x17 ;  /* 0x3780000000007811 */ /* 0x000fc800078eb8ff */
[----:B------:R-:W-:Y:S01]  /*9680*/  LOP3.LUT R19, R0, R2, R19, 0xfe, !PT ;  /* 0x0000000200137212 */ /* 0x000fe200078efe13 */
[----:B------:R-:W-:Y:S05]  /*9690*/  BRA `(.L_x_2137) ;  /* 0x0000028000007947 */ /* 0x000fea0003800000 */
.L_x_2149:
        /* <DEDUP_REMOVED lines=14> */
.L_x_2136:
        /* <DEDUP_REMOVED lines=21> */
.L_x_2157:
[----:B------:R-:W2:Y:S02]  /*98d0*/  LDG.E.64 R2, [R2.64] ;  /* 0x0000002402027981 */ /* 0x000ea4000c1e1b00 */
[----:B--2---:R0:W1:Y:S01]  /*98e0*/  I2F.U64 R19, R2 ;  /* 0x0000000200137312 */ /* 0x0040620000301000 */
[----:B------:R-:W-:Y:S05]  /*98f0*/  BRA `(.L_x_2137) ;  /* 0x0000002000007947 */ /* 0x000fea0003800000 */
.L_x_2156:
[----:B------:R-:W2:Y:S02]  /*9900*/  LDG.E R2, [R2.64] ;  /* 0x0000002402027981 */ /* 0x000ea4000c1e1900 */
[----:B--2---:R0:W1:Y:S02]  /*9910*/  I2F.U32 R19, R2 ;  /* 0x0000000200137306 */ /* 0x0040640000201000 */
.L_x_2137:
[----:B------:R-:W-:Y:S05]  /*9920*/  BSYNC B6 ;  /* 0x0000000000067941 */ /* 0x000fea0003800000 */
.L_x_2131:
        /* <DEDUP_REMOVED lines=18> */
.L_x_2162:
[----:B------:R-:W2:Y:S02]  /*9a50*/  LDG.E.U8 R0, [R2.64] ;  /* 0x0000002402007981 */ /* 0x000ea4000c1e1100 */
[----:B--2---:R-:W0:Y:S01]  /*9a60*/  I2F.U16 R0, R0 ;  /* 0x0000000000007306 */ /* 0x004e220000101000 */
[----:B------:R-:W-:Y:S05]  /*9a70*/  BRA `(.L_x_2164) ;  /* 0x00000ca000007947 */ /* 0x000fea0003800000 */
.L_x_2161:
        /* <DEDUP_REMOVED lines=9> */
.L_x_2166:
[----:B------:R-:W2:Y:S02]  /*9b10*/  LDG.E R0, [R2.64] ;  /* 0x0000002402007981 */ /* 0x000ea4000c1e1900 */
[----:B--2---:R-:W0:Y:S01]  /*9b20*/  I2F R0, R0 ;  /* 0x0000000000007306 */ /* 0x004e220000201400 */
[----:B------:R-:W-:Y:S05]  /*9b30*/  BRA `(.L_x_2164) ;  /* 0x00000be000007947 */ /* 0x000fea0003800000 */
.L_x_2165:
[----:B------:R-:W2:Y:S02]  /*9b40*/  LDG.E.U16 R0, [R2.64] ;  /* 0x0000002402007981 */ /* 0x000ea4000c1e1500 */
[----:B--2---:R-:W0:Y:S01]  /*9b50*/  I2F.S16 R0, R0 ;  /* 0x0000000000007306 */ /* 0x004e220000101400 */
[----:B------:R-:W-:Y:S05]  /*9b60*/  BRA `(.L_x_2164) ;  /* 0x00000bb000007947 */ /* 0x000fea0003800000 */
.L_x_2160:
        /* <DEDUP_REMOVED lines=8> */
.L_x_2168:
[----:B------:R-:W2:Y:S02]  /*9bf0*/  LDG.E.U16 R0, [R2.64] ;  /* 0x0000002402007981 */ /* 0x000ea4000c1e1500 */
[----:B--2---:R-:W-:Y:S01]  /*9c00*/  HADD2.F32 R0, -RZ, R0.H0_H0 ;  /* 0x20000000ff007230 */ /* 0x004fe20000004100 */
[----:B------:R-:W-:Y:S05]  /*9c10*/  BRA `(.L_x_2164) ;  /* 0x00000b0000007947 */ /* 0x000fea0003800000 */
.L_x_2167:
        /* <DEDUP_REMOVED lines=8> */
.L_x_2170:
[----:B------:R-:W2:Y:S02]  /*9ca0*/  LDG.E.U16 R0, [R2.64] ;  /* 0x0000002402007981 */ /* 0x000ea4000c1e1500 */
[----:B--2---:R-:W-:Y:S01]  /*9cb0*/  HADD2.F32 R0, -RZ, R0.H0_H0 ;  /* 0x20000000ff007230 */ /* 0x004fe20000004100 */
[----:B------:R-:W-:Y:S05]  /*9cc0*/  BRA `(.L_x_2164) ;  /* 0x00000a5000007947 */ /* 0x000fea0003800000 */
.L_x_2169:
[----:B------:R-:W2:Y:S02]  /*9cd0*/  LDG.E.64 R2, [R2.64] ;  /* 0x0000002402027981 */ /* 0x000ea4000c1e1b00 */
[----:B--2---:R-:W0:Y:S01]  /*9ce0*/  F2F.F32.F64 R0, R2 ;  /* 0x0000000200007310 */ /* 0x004e220000301000 */
[----:B------:R-:W0:-:S14]  /*9cf0*/  DSETP.GEU.AND P0, PT, |R2|, c[0x2][0x0], PT ;  /* 0x008000000200762a */ /* 0x000e1c0003f0e200 */
[----:B0-----:R-:W-:Y:S01]  /*9d00*/  @!P0 FMUL R0, R0, 1.175494350822287508e-38 ;  /* 0x0080000000008820 */ /* 0x001fe20000400000 */
[----:B------:R-:W-:Y:S05]  /*9d10*/  BRA `(.L_x_2164) ;  /* 0x00000a0000007947 */ /* 0x000fea0003800000 */
.L_x_2159:
        /* <DEDUP_REMOVED lines=12> */
.L_x_2173:
[----:B------:R-:W2:Y:S02]  /*9de0*/  LDG.E.64 R2, [R2.64] ;  /* 0x0000002402027981 */ /* 0x000ea4000c1e1b00 */
[----:B--2---:R-:W0:Y:S01]  /*9df0*/  F2F.F32.F64 R0, R2 ;  /* 0x0000000200007310 */ /* 0x004e220000301000 */
[----:B------:R-:W0:-:S14]  /*9e00*/  DSETP.GEU.AND P0, PT, |R2|, c[0x2][0x0], PT ;  /* 0x008000000200762a */ /* 0x000e1c0003f0e200 */
[----:B0-----:R-:W-:Y:S01]  /*9e10*/  @!P0 FMUL R0, R0, 1.175494350822287508e-38 ;  /* 0x0080000000008820 */ /* 0x001fe20000400000 */
[----:B------:R-:W-:Y:S05]  /*9e20*/  BRA `(.L_x_2164) ;  /* 0x000008f000007947 */ /* 0x000fea0003800000 */
.L_x_2172:
        /* <DEDUP_REMOVED lines=26> */
.L_x_2175:
        /* <DEDUP_REMOVED lines=13> */
.L_x_2174:
[----:B------:R-:W2:Y:S02]  /*a0a0*/  LDG.E.U16 R0, [R2.64] ;  /* 0x0000002402007981 */ /* 0x000ea4000c1e1500 */
[----:B--2---:R-:W-:Y:S01]  /*a0b0*/  PRMT R0, RZ, 0x5410, R0 ;  /* 0x00005410ff007816 */ /* 0x004fe20000000000 */
[----:B------:R-:W-:Y:S05]  /*a0c0*/  BRA `(.L_x_2164) ;  /* 0x0000065000007947 */ /* 0x000fea0003800000 */
.L_x_2171:
        /* <DEDUP_REMOVED lines=11> */
.L_x_2178:
        /* <DEDUP_REMOVED lines=20> */
.L_x_2180:
[----:B------:R-:W-:Y:S05]  /*a2c0*/  BSYNC B0 ;  /* 0x0000000000007941 */ /* 0x000fea0003800000 */
.L_x_2179:
[----:B------:R-:W-:Y:S01]  /*a2d0*/  LEA R3, R0, 0x3b800000, 0x17 ;  /* 0x3b80000000037811 */ /* 0x000fe200078eb8ff */
[----:B------:R-:W-:-:S05]  /*a2e0*/  IMAD.SHL.U32 R0, R2, 0x100000, RZ ;  /* 0x0010000002007824 */ /* 0x000fca00078e00ff */
[----:B------:R-:W-:Y:S01]  /*a2f0*/  LOP3.LUT R0, R3, R0, R4, 0xfe, !PT ;  /* 0x0000000003007212 */ /* 0x000fe200078efe04 */
[----:B------:R-:W-:Y:S05]  /*a300*/  BRA `(.L_x_2164) ;  /* 0x0000041000007947 */ /* 0x000fea0003800000 */
.L_x_2177:
        /* <DEDUP_REMOVED lines=20> */
.L_x_2182:
[----:B------:R-:W-:Y:S05]  /*a450*/  BSYNC B0 ;  /* 0x0000000000007941 */ /* 0x000fea0003800000 */
.L_x_2181:
[----:B------:R-:W-:Y:S01]  /*a460*/  LEA R3, R0, 0x37800000, 0x17 ;  /* 0x3780000000037811 */ /* 0x000fe200078eb8ff */
[----:B------:R-:W-:-:S05]  /*a470*/  IMAD.SHL.U32 R0, R2, 0x200000, RZ ;  /* 0x0020000002007824 */ /* 0x000fca00078e00ff */
[----:B------:R-:W-:Y:S01]  /*a480*/  LOP3.LUT R0, R3, R0, R4, 0xfe, !PT ;  /* 0x0000000003007212 */ /* 0x000fe200078efe04 */
[----:B------:R-:W-:Y:S05]  /*a490*/  BRA `(.L_x_2164) ;  /* 0x0000028000007947 */ /* 0x000fea0003800000 */
.L_x_2176:
        /* <DEDUP_REMOVED lines=14> */
.L_x_2163:
        /* <DEDUP_REMOVED lines=21> */
.L_x_2184:
[----:B------:R-:W2:Y:S02]  /*a6d0*/  LDG.E.64 R2, [R2.64] ;  /* 0x0000002402027981 */ /* 0x000ea4000c1e1b00 */
[----:B--2---:R0:W2:Y:S01]  /*a6e0*/  I2F.U64 R0, R2 ;  /* 0x0000000200007312 */ /* 0x0040a20000301000 */
[----:B------:R-:W-:Y:S05]  /*a6f0*/  BRA `(.L_x_2164) ;  /* 0x0000002000007947 */ /* 0x000fea0003800000 */
.L_x_2183:
[----:B------:R-:W2:Y:S02]  /*a700*/  LDG.E R0, [R2.64] ;  /* 0x0000002402007981 */ /* 0x000ea4000c1e1900 */
[----:B--2---:R-:W0:Y:S02]  /*a710*/  I2F.U32 R0, R0 ;  /* 0x0000000000007306 */ /* 0x004e240000201000 */
.L_x_2164:
[----:B------:R-:W-:Y:S05]  /*a720*/  BSYNC B6 ;  /* 0x0000000000067941 */ /* 0x000fea0003800000 */
.L_x_2158:
        /* <DEDUP_REMOVED lines=37> */
.L_x_2186:
[----:B0-2---:R-:W-:Y:S05]  /*a980*/  BSYNC B0 ;  /* 0x0000000000007941 */ /* 0x005fea0003800000 */
.L_x_2185:
        /* <DEDUP_REMOVED lines=19> */
.L_x_2190:
[----:B------:R-:W0:Y:S02]  /*aac0*/  F2I.S64.TRUNC R2, R2 ;  /* 0x0000000200027311 */ /* 0x000e24000020d900 */
[----:B0-----:R-:W-:-:S05]  /*aad0*/  IMAD.MOV.U32 R5, RZ, RZ, R2 ;  /* 0x000000ffff057224 */ /* 0x001fca00078e0002 */
[----:B------:R0:W-:Y:S01]  /*aae0*/  STG.E.U8 [R16.64], R5 ;  /* 0x0000000510007986 */ /* 0x0001e2000c101124 */
[----:B------:R-:W-:Y:S05]  /*aaf0*/  BRA `(.L_x_2192) ;  /* 0x00000d3000007947 */ /* 0x000fea0003800000 */
.L_x_2189:
        /* <DEDUP_REMOVED lines=9> */
.L_x_2194:
[----:B------:R-:W0:Y:S02]  /*ab90*/  F2I.FTZ.TRUNC.NTZ R3, R2 ;  /* 0x0000000200037305 */ /* 0x000e24000021f100 */
[----:B0-----:R0:W-:Y:S01]  /*aba0*/  STG.E [R16.64], R3 ;  /* 0x0000000310007986 */ /* 0x0011e2000c101924 */
[----:B------:R-:W-:Y:S05]  /*abb0*/  BRA `(.L_x_2192) ;  /* 0x00000c7000007947 */ /* 0x000fea0003800000 */
.L_x_2193:
[----:B------:R-:W0:Y:S02]  /*abc0*/  F2I.FTZ.TRUNC.NTZ R3, R2 ;  /* 0x0000000200037305 */ /* 0x000e24000021f100 */
[----:B0-----:R0:W-:Y:S01]  /*abd0*/  STG.E.U16 [R16.64], R3 ;  /* 0x0000000310007986 */ /* 0x0011e2000c101524 */
[----:B------:R-:W-:Y:S05]  /*abe0*/  BRA `(.L_x_2192) ;  /* 0x00000c4000007947 */ /* 0x000fea0003800000 */
.L_x_2188:
        /* <DEDUP_REMOVED lines=8> */
.L_x_2196:
[----:B------:R-:W-:-:S05]  /*ac70*/  F2FP.PACK_AB R2, RZ, R2 ;  /* 0x00000002ff02723e */ /* 0x000fca00000000ff */
[----:B------:R0:W-:Y:S01]  /*ac80*/  STG.E.U16 [R16.64], R2 ;  /* 0x0000000210007986 */ /* 0x0001e2000c101524 */
[----:B------:R-:W-:Y:S05]  /*ac90*/  BRA `(.L_x_2192) ;  /* 0x00000b9000007947 */ /* 0x000fea0003800000 */
.L_x_2195:
        /* <DEDUP_REMOVED lines=9> */
.L_x_2198:
[----:B------:R-:W-:-:S04]  /*ad30*/  F2FP.PACK_AB R3, RZ, R2 ;  /* 0x00000002ff03723e */ /* 0x000fc800000000ff */
[----:B------:R-:W-:-:S05]  /*ad40*/  PRMT R3, R3, 0x5410, RZ ;  /* 0x0000541003037816 */ /* 0x000fca00000000ff */
[----:B------:R0:W-:Y:S01]  /*ad50*/  STG.E [R16.64], R3 ;  /* 0x0000000310007986 */ /* 0x0001e2000c101924 */
[----:B------:R-:W-:Y:S05]  /*ad60*/  BRA `(.L_x_2192) ;  /* 0x00000ac000007947 */ /* 0x000fea0003800000 */
.L_x_2197:
[----:B------:R-:W-:-:S06]  /*ad70*/  FMUL.FTZ R2, R2, 1 ;  /* 0x3f80000002027820 */ /* 0x000fcc0000410000 */
[----:B------:R-:W0:Y:S02]  /*ad80*/  F2F.F64.F32 R2, R2 ;  /* 0x0000000200027310 */ /* 0x000e240000201800 */
[----:B0-----:R0:W-:Y:S01]  /*ad90*/  STG.E.64 [R16.64], R2 ;  /* 0x0000000210007986 */ /* 0x0011e2000c101b24 */
[----:B------:R-:W-:Y:S05]  /*ada0*/  BRA `(.L_x_2192) ;  /* 0x00000a8000007947 */ /* 0x000fea0003800000 */
.L_x_2187:
        /* <DEDUP_REMOVED lines=12> */
.L_x_2201:
[----:B------:R-:W-:Y:S01]  /*ae70*/  FMUL.FTZ R4, R2, 1 ;  /* 0x3f80000002047820 */ /* 0x000fe20000410000 */
[----:B------:R-:W-:-:S05]  /*ae80*/  CS2R R6, SRZ ;  /* 0x0000000000067805 */ /* 0x000fca000001ff00 */
[----:B------:R-:W0:Y:S02]  /*ae90*/  F2F.F64.F32 R4, R4 ;  /* 0x0000000400047310 */ /* 0x000e240000201800 */
[----:B0-----:R0:W-:Y:S01]  /*aea0*/  STG.E.128 [R16.64], R4 ;  /* 0x0000000410007986 */ /* 0x0011e2000c101d24 */
[----:B------:R-:W-:Y:S05]  /*aeb0*/  BRA `(.L_x_2192) ;  /* 0x0000097000007947 */ /* 0x000fea0003800000 */
.L_x_2200:
        /* <DEDUP_REMOVED lines=20> */
.L_x_2205:
[----:B------:R-:W-:Y:S05]  /*b000*/  BSYNC B0 ;  /* 0x0000000000007941 */ /* 0x000fea0003800000 */
.L_x_2204:
[----:B------:R-:W-:-:S05]  /*b010*/  LOP3.LUT R5, R0, R5, RZ, 0xfc, !PT ;  /* 0x0000000500057212 */ /* 0x000fca00078efcff */
[----:B------:R0:W-:Y:S01]  /*b020*/  STG.E.U8 [R16.64], R5 ;  /* 0x0000000510007986 */ /* 0x0001e2000c101124 */
[----:B------:R-:W-:Y:S05]  /*b030*/  BRA `(.L_x_2192) ;  /* 0x000007f000007947 */ /* 0x000fea0003800000 */
.L_x_2203:
        /* <DEDUP_REMOVED lines=12> */
.L_x_2207:
[----:B------:R-:W-:Y:S01]  /*b100*/  IMAD.MOV.U32 R0, RZ, RZ, 0x7f ;  /* 0x0000007fff007424 */ /* 0x000fe200078e00ff */
[----:B------:R-:W-:-:S04]  /*b110*/  ISETP.GT.U32.AND P0, PT, R4, 0x7f800000, PT ;  /* 0x7f8000000400780c */ /* 0x000fc80003f04070 */
[----:B------:R-:W-:-:S04]  /*b120*/  SEL R0, R0, 0x7c, P0 ;  /* 0x0000007c00007807 */ /* 0x000fc80000000000 */
.L_x_2208:
[----:B------:R-:W-:Y:S05]  /*b130*/  BSYNC B0 ;  /* 0x0000000000007941 */ /* 0x000fea0003800000 */
.L_x_2206:
[----:B------:R-:W-:-:S04]  /*b140*/  LOP3.LUT R2, R2, 0x80000000, RZ, 0xc0, !PT ;  /* 0x8000000002027812 */ /* 0x000fc800078ec0ff */
[----:B------:R-:W-:-:S04]  /*b150*/  SHF.R.U32.HI R3, RZ, 0x18, R2 ;  /* 0x00000018ff037819 */ /* 0x000fc80000011602 */
[----:B------:R-:W-:-:S05]  /*b160*/  LOP3.LUT R3, R0, R3, RZ, 0xfc, !PT ;  /* 0x0000000300037212 */ /* 0x000fca00078efcff */
[----:B------:R0:W-:Y:S01]  /*b170*/  STG.E.U8 [R16.64], R3 ;  /* 0x0000000310007986 */ /* 0x0001e2000c101124 */
[----:B------:R-:W-:Y:S05]  /*b180*/  BRA `(.L_x_2192) ;  /* 0x000006a000007947 */ /* 0x000fea0003800000 */
.L_x_2202:
[----:B------:R-:W-:-:S05]  /*b190*/  F2FP.BF16.PACK_AB R2, RZ, R2 ;  /* 0x00000002ff02723e */ /* 0x000fca00000010ff */
[----:B------:R0:W-:Y:S01]  /*b1a0*/  STG.E.U16 [R16.64], R2 ;  /* 0x0000000210007986 */ /* 0x0001e2000c101524 */
[----:B------:R-:W-:Y:S05]  /*b1b0*/  BRA `(.L_x_2192) ;  /* 0x0000067000007947 */ /* 0x000fea0003800000 */
.L_x_2199:
        /* <DEDUP_REMOVED lines=11> */
.L_x_2211:
        /* <DEDUP_REMOVED lines=16> */
.L_x_2214:
[----:B------:R-:W-:-:S04]  /*b370*/  LOP3.LUT R2, R2, 0x80000000, RZ, 0xc0, !PT ;  /* 0x8000000002027812 */ /* 0x000fc800078ec0ff */
[----:B------:R-:W-:-:S04]  /*b380*/  SHF.R.U32.HI R3, RZ, 0x18, R2 ;  /* 0x00000018ff037819 */ /* 0x000fc80000011602 */
[----:B------:R-:W-:-:S04]  /*b390*/  LOP3.LUT R0, R0, R3, RZ, 0xfc, !PT ;  /* 0x0000000300007212 */ /* 0x000fc800078efcff */
[----:B------:R-:W-:Y:S02]  /*b3a0*/  PRMT R8, R0, 0x7610, R8 ;  /* 0x0000761000087816 */ /* 0x000fe40000000008 */
.L_x_2213:
[----:B------:R-:W-:Y:S05]  /*b3b0*/  BSYNC B0 ;  /* 0x0000000000007941 */ /* 0x000fea0003800000 */
.L_x_2212:
[----:B------:R0:W-:Y:S01]  /*b3c0*/  STG.E.U8 [R16.64], R8 ;  /* 0x0000000810007986 */ /* 0x0001e2000c101124 */
[----:B------:R-:W-:Y:S05]  /*b3d0*/  BRA `(.L_x_2192) ;  /* 0x0000045000007947 */ /* 0x000fea0003800000 */
.L_x_2210:
        /* <DEDUP_REMOVED lines=16> */
.L_x_2217:
[----:B------:R-:W-:-:S04]  /*b4e0*/  LOP3.LUT R2, R2, 0x80000000, RZ, 0xc0, !PT ;  /* 0x8000000002027812 */ /* 0x000fc800078ec0ff */
[----:B------:R-:W-:-:S04]  /*b4f0*/  SHF.R.U32.HI R3, RZ, 0x18, R2 ;  /* 0x00000018ff037819 */ /* 0x000fc80000011602 */
[----:B------:R-:W-:-:S04]  /*b500*/  LOP3.LUT R0, R0, R3, RZ, 0xfc, !PT ;  /* 0x0000000300007212 */ /* 0x000fc800078efcff */
[----:B------:R-:W-:Y:S02]  /*b510*/  PRMT R8, R0, 0x7610, R8 ;  /* 0x0000761000087816 */ /* 0x000fe40000000008 */
.L_x_2216:
[----:B------:R-:W-:Y:S05]  /*b520*/  BSYNC B0 ;  /* 0x0000000000007941 */ /* 0x000fea0003800000 */
.L_x_2215:
[----:B------:R0:W-:Y:S01]  /*b530*/  STG.E.U8 [R16.64], R8 ;  /* 0x0000000810007986 */ /* 0x0001e2000c101124 */
[----:B------:R-:W-:Y:S05]  /*b540*/  BRA `(.L_x_2192) ;  /* 0x000002e000007947 */ /* 0x000fea0003800000 */
.L_x_2209:
        /* <DEDUP_REMOVED lines=21> */
.L_x_2191:
        /* <DEDUP_REMOVED lines=20> */
.L_x_2219:
[----:B------:R-:W0:Y:S02]  /*b7e0*/  F2I.U64.TRUNC R2, R2 ;  /* 0x0000000200027311 */ /* 0x000e24000020d800 */
[----:B0-----:R0:W-:Y:S01]  /*b7f0*/  STG.E.64 [R16.64], R2 ;  /* 0x0000000210007986 */ /* 0x0011e2000c101b24 */
[----:B------:R-:W-:Y:S05]  /*b800*/  BRA `(.L_x_2192) ;  /* 0x0000002000007947 */ /* 0x000fea0003800000 */
.L_x_2218:
[----:B------:R-:W0:Y:S02]  /*b810*/  F2I.FTZ.U32.TRUNC.NTZ R3, R2 ;  /* 0x0000000200037305 */ /* 0x000e24000021f000 */
[----:B0-----:R0:W-:Y:S02]  /*b820*/  STG.E [R16.64], R3 ;  /* 0x0000000310007986 */ /* 0x0011e4000c101924 */
.L_x_2192:
[----:B------:R-:W-:Y:S02]  /*b830*/  IADD3 R23, R23, 0x80, RZ ;  /* 0x0000008017177810 */ /* 0x000fe40007ffe0ff */
.L_x_2039:
[----:B------:R-:W-:Y:S05]  /*b840*/  BSYNC B7 ;  /* 0x0000000000077941 */ /* 0x000fea0003800000 */
.L_x_2038:
[----:B------:R-:W-:-:S13]  /*b850*/  ISETP.GE.AND P0, PT, R23, c[0x0][0x160], PT ;  /* 0x0000580017007a0c */ /* 0x000fda0003f06270 */
[----:B------:R-:W-:Y:S05]  /*b860*/  @P0 EXIT ;  /* 0x000000000000094d */ /* 0x000fea0003800000 */
        /* <DEDUP_REMOVED lines=255> */
.L_x_2220:
        /* <DEDUP_REMOVED lines=20> */
.L_x_2225:
[----:B------:R-:W2:Y:S02]  /*c9a0*/  LDG.E.U8 R2, [R2.64] ;  /* 0x0000002402027981 */ /* 0x000ea4000c1e1100 */
[----:B--2---:R0:W1:Y:S01]  /*c9b0*/  I2F.U16 R19, R2 ;  /* 0x0000000200137306 */ /* 0x0040620000101000 */
[----:B------:R-:W-:Y:S05]  /*c9c0*/  BRA `(.L_x_2227) ;  /* 0x00000ca000007947 */ /* 0x000fea0003800000 */
.L_x_2224:
        /* <DEDUP_REMOVED lines=9> */
.L_x_2229:
[----:B------:R-:W2:Y:S02]  /*ca60*/  LDG.E R2, [R2.64] ;  /* 0x0000002402027981 */ /* 0x000ea4000c1e1900 */
[----:B--2---:R0:W1:Y:S01]  /*ca70*/  I2F R19, R2 ;  /* 0x0000000200137306 */ /* 0x0040620000201400 */
[----:B------:R-:W-:Y:S05]  /*ca80*/  BRA `(.L_x_2227) ;  /* 0x00000be000007947 */ /* 0x000fea0003800000 */
.L_x_2228:
[----:B------:R-:W2:Y:S02]  /*ca90*/  LDG.E.U16 R2, [R2.64] ;  /* 0x0000002402027981 */ /* 0x000ea4000c1e1500 */
[----:B--2---:R0:W1:Y:S01]  /*caa0*/  I2F.S16 R19, R2 ;  /* 0x0000000200137306 */ /* 0x0040620000101400 */
[----:B------:R-:W-:Y:S05]  /*cab0*/  BRA `(.L_x_2227) ;  /* 0x00000bb000007947 */ /* 0x000fea0003800000 */
.L_x_2223:
        /* <DEDUP_REMOVED lines=8> */
.L_x_2231:
[----:B------:R-:W2:Y:S02]  /*cb40*/  LDG.E.U16 R2, [R2.64] ;  /* 0x0000002402027981 */ /* 0x000ea4000c1e1500 */
[----:B--2---:R-:W-:Y:S01]  /*cb50*/  HADD2.F32 R19, -RZ, R2.H0_H0 ;  /* 0x20000002ff137230 */ /* 0x004fe20000004100 */
[----:B------:R-:W-:Y:S05]  /*cb60*/  BRA `(.L_x_2227) ;  /* 0x00000b0000007947 */ /* 0x000fea0003800000 */
.L_x_2230:
        /* <DEDUP_REMOVED lines=8> */
.L_x_2233:
[----:B------:R-:W2:Y:S02]  /*cbf0*/  LDG.E.U16 R2, [R2.64] ;  /* 0x0000002402027981 */ /* 0x000ea4000c1e1500 */
[----:B--2---:R-:W-:Y:S01]  /*cc00*/  HADD2.F32 R19, -RZ, R2.H0_H0 ;  /* 0x20000002ff137230 */ /* 0x004fe20000004100 */
[----:B------:R-:W-:Y:S05]  /*cc10*/  BRA `(.L_x_2227) ;  /* 0x00000a5000007947 */ /* 0x000fea0003800000 */
.L_x_2232:
[----:B------:R-:W2:Y:S02]  /*cc20*/  LDG.E.64 R2, [R2.64] ;  /* 0x0000002402027981 */ /* 0x000ea4000c1e1b00 */
[----:B--2---:R-:W0:Y:S01]  /*cc30*/  F2F.F32.F64 R19, R2 ;  /* 0x0000000200137310 */ /* 0x004e220000301000 */
[----:B------:R-:W0:-:S14]  /*cc40*/  DSETP.GEU.AND P0, PT, |R2|, c[0x2][0x0], PT ;  /* 0x008000000200762a */ /* 0x000e1c0003f0e200 */
[----:B0-----:R-:W-:Y:S01]  /*cc50*/  @!P0 FMUL R19, R19, 1.175494350822287508e-38 ;  /* 0x0080000013138820 */ /* 0x001fe20000400000 */
[----:B------:R-:W-:Y:S05]  /*cc60*/  BRA `(.L_x_2227) ;  /* 0x00000a0000007947 */ /* 0x000fea0003800000 */
.L_x_2222:
        /* <DEDUP_REMOVED lines=12> */
.L_x_2236:
[----:B------:R-:W2:Y:S02]  /*cd30*/  LDG.E.64 R2, [R2.64] ;  /* 0x0000002402027981 */ /* 0x000ea4000c1e1b00 */
[----:B--2---:R-:W0:Y:S01]  /*cd40*/  F2F.F32.F64 R19, R2 ;  /* 0x0000000200137310 */ /* 0x004e220000301000 */
[----:B------:R-:W0:-:S14]  /*cd50*/  DSETP.GEU.AND P0, PT, |R2|, c[0x2][0x0], PT ;  /* 0x008000000200762a */ /* 0x000e1c0003f0e200 */
[----:B0-----:R-:W-:Y:S01]  /*cd60*/  @!P0 FMUL R19, R19, 1.175494350822287508e-38 ;  /* 0x0080000013138820 */ /* 0x001fe20000400000 */
[----:B------:R-:W-:Y:S05]  /*cd70*/  BRA `(.L_x_2227) ;  /* 0x000008f000007947 */ /* 0x000fea0003800000 */
.L_x_2235:
        /* <DEDUP_REMOVED lines=26> */
.L_x_2238:
        /* <DEDUP_REMOVED lines=13> */
.L_x_2237:
[----:B------:R-:W2:Y:S02]  /*cff0*/  LDG.E.U16 R2, [R2.64] ;  /* 0x0000002402027981 */ /* 0x000ea4000c1e1500 */
[----:B--2---:R-:W-:Y:S01]  /*d000*/  PRMT R19, RZ, 0x5410, R2 ;  /* 0x00005410ff137816 */ /* 0x004fe20000000002 */
[----:B------:R-:W-:Y:S05]  /*d010*/  BRA `(.L_x_2227) ;  /* 0x0000065000007947 */ /* 0x000fea0003800000 */
.L_x_2234:
        /* <DEDUP_REMOVED lines=11> */
.L_x_2241:
        /* <DEDUP_REMOVED lines=20> */
.L_x_2243:
[----:B------:R-:W-:Y:S05]  /*d210*/  BSYNC B0 ;  /* 0x0000000000007941 */ /* 0x000fea0003800000 */
.L_x_2242:
[----:B------:R-:W-:Y:S01]  /*d220*/  IMAD.SHL.U32 R2, R2, 0x100000, RZ ;  /* 0x0010000002027824 */ /* 0x000fe200078e00ff */
[----:B------:R-:W-:-:S04]  /*d230*/  LEA R0, R0, 0x3b800000, 0x17 ;  /* 0x3b80000000007811 */ /* 0x000fc800078eb8ff */
[----:B------:R-:W-:Y:S01]  /*d240*/  LOP3.LUT R19, R0, R2, R19, 0xfe, !PT ;  /* 0x0000000200137212 */ /* 0x000fe200078efe13 */
[----:B------:R-:W-:Y:S05]  /*d250*/  BRA `(.L_x_2227) ;  /* 0x0000041000007947 */ /* 0x000fea0003800000 */
.L_x_2240:
        /* <DEDUP_REMOVED lines=20> */
.L_x_2245:
[----:B------:R-:W-:Y:S05]  /*d3a0*/  BSYNC B0 ;  /* 0x0000000000007941 */ /* 0x000fea0003800000 */
.L_x_2244:
[----:B------:R-:W-:Y:S01]  /*d3b0*/  IMAD.SHL.U32 R2, R2, 0x200000, RZ ;  /* 0x0020000002027824 */ /* 0x000fe200078e00ff */
[----:B------:R-:W-:-:S04]  /*d3c0*/  LEA R0, R0, 0x37800000, 0x17 ;  /* 0x3780000000007811 */ /* 0x000fc800078eb8ff */
[----:B------:R-:W-:Y:S01]  /*d3d0*/  LOP3.LUT R19, R0, R2, R19, 0xfe, !PT ;  /* 0x0000000200137212 */ /* 0x000fe200078efe13 */
[----:B------:R-:W-:Y:S05]  /*d3e0*/  BRA `(.L_x_2227) ;  /* 0x0000028000007947 */ /* 0x000fea0003800000 */
.L_x_2239:
        /* <DEDUP_REMOVED lines=14> */
.L_x_2226:
        /* <DEDUP_REMOVED lines=21> */
.L_x_2247:
[----:B------:R-:W2:Y:S02]  /*d620*/  LDG.E.64 R2, [R2.64] ;  /* 0x0000002402027981 */ /* 0x000ea4000c1e1b00 */
[----:B--2---:R0:W1:Y:S01]  /*d630*/  I2F.U64 R19, R2 ;  /* 0x0000000200137312 */ /* 0x0040620000301000 */
[----:B------:R-:W-:Y:S05]  /*d640*/  BRA `(.L_x_2227) ;  /* 0x0000002000007947 */ /* 0x000fea0003800000 */
.L_x_2246:
[----:B------:R-:W2:Y:S02]  /*d650*/  LDG.E R2, [R2.64] ;  /* 0x0000002402027981 */ /* 0x000ea4000c1e1900 */
[----:B--2---:R0:W1:Y:S02]  /*d660*/  I2F.U32 R19, R2 ;  /* 0x0000000200137306 */ /* 0x0040640000201000 */
.L_x_2227:
[----:B------:R-:W-:Y:S05]  /*d670*/  BSYNC B6 ;  /* 0x0000000000067941 */ /* 0x000fea0003800000 */
.L_x_2221:
        /* <DEDUP_REMOVED lines=18> */
.L_x_2252:
[----:B------:R-:W2:Y:S02]  /*d7a0*/  LDG.E.U8 R0, [R2.64] ;  /* 0x0000002402007981 */ /* 0x000ea4000c1e1100 */
[----:B--2---:R-:W0:Y:S01]  /*d7b0*/  I2F.U16 R0, R0 ;  /* 0x0000000000007306 */ /* 0x004e220000101000 */
[----:B------:R-:W-:Y:S05]  /*d7c0*/  BRA `(.L_x_2254) ;  /* 0x00000ca000007947 */ /* 0x000fea0003800000 */
.L_x_2251:
        /* <DEDUP_REMOVED lines=9> */
.L_x_2256:
[----:B------:R-:W2:Y:S02]  /*d860*/  LDG.E R0, [R2.64] ;  /* 0x0000002402007981 */ /* 0x000ea4000c1e1900 */
[----:B--2---:R-:W0:Y:S01]  /*d870*/  I2F R0, R0 ;  /* 0x0000000000007306 */ /* 0x004e220000201400 */
[----:B------:R-:W-:Y:S05]  /*d880*/  BRA `(.L_x_2254) ;  /* 0x00000be000007947 */ /* 0x000fea0003800000 */
.L_x_2255:
[----:B------:R-:W2:Y:S02]  /*d890*/  LDG.E.U16 R0, [R2.64] ;  /* 0x0000002402007981 */ /* 0x000ea4000c1e1500 */
[----:B--2---:R-:W0:Y:S01]  /*d8a0*/  I2F.S16 R0, R0 ;  /* 0x0000000000007306 */ /* 0x004e220000101400 */
[----:B------:R-:W-:Y:S05]  /*d8b0*/  BRA `(.L_x_2254) ;  /* 0x00000bb000007947 */ /* 0x000fea0003800000 */
.L_x_2250:
        /* <DEDUP_REMOVED lines=8> */
.L_x_2258:
[----:B------:R-:W2:Y:S02]  /*d940*/  LDG.E.U16 R0, [R2.64] ;  /* 0x0000002402007981 */ /* 0x000ea4000c1e1500 */
[----:B--2---:R-:W-:Y:S01]  /*d950*/  HADD2.F32 R0, -RZ, R0.H0_H0 ;  /* 0x20000000ff007230 */ /* 0x004fe20000004100 */
[----:B------:R-:W-:Y:S05]  /*d960*/  BRA `(.L_x_2254) ;  /* 0x00000b0000007947 */ /* 0x000fea0003800000 */
.L_x_2257:
        /* <DEDUP_REMOVED lines=8> */
.L_x_2260:
[----:B------:R-:W2:Y:S02]  /*d9f0*/  LDG.E.U16 R0, [R2.64] ;  /* 0x0000002402007981 */ /* 0x000ea4000c1e1500 */
[----:B--2---:R-:W-:Y:S01]  /*da00*/  HADD2.F32 R0, -RZ, R0.H0_H0 ;  /* 0x20000000ff007230 */ /* 0x004fe20000004100 */
[----:B------:R-:W-:Y:S05]  /*da10*/  BRA `(.L_x_2254) ;  /* 0x00000a5000007947 */ /* 0x000fea0003800000 */
.L_x_2259:
[----:B------:R-:W2:Y:S02]  /*da20*/  LDG.E.64 R2, [R2.64] ;  /* 0x0000002402027981 */ /* 0x000ea4000c1e1b00 */
[----:B--2---:R-:W0:Y:S01]  /*da30*/  F2F.F32.F64 R0, R2 ;  /* 0x0000000200007310 */ /* 0x004e220000301000 */
[----:B------:R-:W0:-:S14]  /*da40*/  DSETP.GEU.AND P0, PT, |R2|, c[0x2][0x0], PT ;  /* 0x008000000200762a */ /* 0x000e1c0003f0e200 */
[----:B0-----:R-:W-:Y:S01]  /*da50*/  @!P0 FMUL R0, R0, 1.175494350822287508e-38 ;  /* 0x0080000000008820 */ /* 0x001fe20000400000 */
[----:B------:R-:W-:Y:S05]  /*da60*/  BRA `(.L_x_2254) ;  /* 0x00000a0000007947 */ /* 0x000fea0003800000 */
.L_x_2249:
        /* <DEDUP_REMOVED lines=12> */
.L_x_2263:
[----:B------:R-:W2:Y:S02]  /*db30*/  LDG.E.64 R2, [R2.64] ;  /* 0x0000002402027981 */ /* 0x000ea4000c1e1b00 */
[----:B--2---:R-:W0:Y:S01]  /*db40*/  F2F.F32.F64 R0, R2 ;  /* 0x0000000200007310 */ /* 0x004e220000301000 */
[----:B------:R-:W0:-:S14]  /*db50*/  DSETP.GEU.AND P0, PT, |R2|, c[0x2][0x0], PT ;  /* 0x008000000200762a */ /* 0x000e1c0003f0e200 */
[----:B0-----:R-:W-:Y:S01]  /*db60*/  @!P0 FMUL R0, R0, 1.175494350822287508e-38 ;  /* 0x0080000000008820 */ /* 0x001fe20000400000 */
[----:B------:R-:W-:Y:S05]  /*db70*/  BRA `(.L_x_2254) ;  /* 0x000008f000007947 */ /* 0x000fea0003800000 */
.L_x_2262:
        /* <DEDUP_REMOVED lines=26> */
.L_x_2265:
        /* <DEDUP_REMOVED lines=13> */
.L_x_2264:
[----:B------:R-:W2:Y:S02]  /*ddf0*/  LDG.E.U16 R0, [R2.64] ;  /* 0x0000002402007981 */ /* 0x000ea4000c1e1500 */
[----:B--2---:R-:W-:Y:S01]  /*de00*/  PRMT R0, RZ, 0x5410, R0 ;  /* 0x00005410ff007816 */ /* 0x004fe20000000000 */
[----:B------:R-:W-:Y:S05]  /*de10*/  BRA `(.L_x_2254) ;  /* 0x0000065000007947 */ /* 0x000fea0003800000 */
.L_x_2261:
        /* <DEDUP_REMOVED lines=11> */
.L_x_2268:
        /* <DEDUP_REMOVED lines=20> */
.L_x_2270:
[----:B------:R-:W-:Y:S05]  /*e010*/  BSYNC B0 ;  /* 0x0000000000007941 */ /* 0x000fea0003800000 */
.L_x_2269:
[----:B------:R-:W-:Y:S01]  /*e020*/  LEA R3, R0, 0x3b800000, 0x17 ;  /* 0x3b80000000037811 */ /* 0x000fe200078eb8ff */
[----:B------:R-:W-:-:S05]  /*e030*/  IMAD.SHL.U32 R0, R2, 0x100000, RZ ;  /* 0x0010000002007824 */ /* 0x000fca00078e00ff */
[----:B------:R-:W-:Y:S01]  /*e040*/  LOP3.LUT R0, R3, R0, R4, 0xfe, !PT ;  /* 0x0000000003007212 */ /* 0x000fe200078efe04 */
[----:B------:R-:W-:Y:S05]  /*e050*/  BRA `(.L_x_2254) ;  /* 0x0000041000007947 */ /* 0x000fea0003800000 */
.L_x_2267:
        /* <DEDUP_REMOVED lines=20> */
.L_x_2272:
[----:B------:R-:W-:Y:S05]  /*e1a0*/  BSYNC B0 ;  /* 0x0000000000007941 */ /* 0x000fea0003800000 */
.L_x_2271:
[----:B------:R-:W-:Y:S01]  /*e1b0*/  LEA R3, R0, 0x37800000, 0x17 ;  /* 0x3780000000037811 */ /* 0x000fe200078eb8ff */
[----:B------:R-:W-:-:S05]  /*e1c0*/  IMAD.SHL.U32 R0, R2, 0x200000, RZ ;  /* 0x0020000002007824 */ /* 0x000fca00078e00ff */
[----:B------:R-:W-:Y:S01]  /*e1d0*/  LOP3.LUT R0, R3, R0, R4, 0xfe, !PT ;  /* 0x0000000003007212 */ /* 0x000fe200078efe04 */
[----:B------:R-:W-:Y:S05]  /*e1e0*/  BRA `(.L_x_2254) ;  /* 0x0000028000007947 */ /* 0x000fea0003800000 */
.L_x_2266:
        /* <DEDUP_REMOVED lines=14> */
.L_x_2253:
        /* <DEDUP_REMOVED lines=21> */
.L_x_2274:
[----:B------:R-:W2:Y:S02]  /*e420*/  LDG.E.64 R2, [R2.64] ;  /* 0x0000002402027981 */ /* 0x000ea4000c1e1b00 */
[----:B--2---:R0:W2:Y:S01]  /*e430*/  I2F.U64 R0, R2 ;  /* 0x0000000200007312 */ /* 0x0040a20000301000 */
[----:B------:R-:W-:Y:S05]  /*e440*/  BRA `(.L_x_2254) ;  /* 0x0000002000007947 */ /* 0x000fea0003800000 */
.L_x_2273:
[----:B------:R-:W2:Y:S02]  /*e450*/  LDG.E R0, [R2.64] ;  /* 0x0000002402007981 */ /* 0x000ea4000c1e1900 */
[----:B--2---:R-:W0:Y:S02]  /*e460*/  I2F.U32 R0, R0 ;  /* 0x0000000000007306 */ /* 0x004e240000201000 */
.L_x_2254:
[----:B------:R-:W-:Y:S05]  /*e470*/  BSYNC B6 ;  /* 0x0000000000067941 */ /* 0x000fea0003800000 */
.L_x_2248:
        /* <DEDUP_REMOVED lines=37> */
.L_x_2276:
[----:B0-2---:R-:W-:Y:S05]  /*e6d0*/  BSYNC B0 ;  /* 0x0000000000007941 */ /* 0x005fea0003800000 */
.L_x_2275:
        /* <DEDUP_REMOVED lines=17> */
[----:B0-----:R-:W-:Y:S01]  /*e7f0*/  STG.E.U8 [R16.64], R3 ;  /* 0x0000000310007986 */ /* 0x001fe2000c101124 */
[----:B------:R-:W-:Y:S05]  /*e800*/  EXIT ;  /* 0x000000000000794d */ /* 0x000fea0003800000 */
.L_x_2280:
[----:B------:R-:W0:Y:S02]  /*e810*/  F2I.S64.TRUNC R2, R2 ;  /* 0x0000000200027311 */ /* 0x000e24000020d900 */
[----:B0-----:R-:W-:-:S05]  /*e820*/  IMAD.MOV.U32 R5, RZ, RZ, R2 ;  /* 0x000000ffff057224 */ /* 0x001fca00078e0002 */
[----:B------:R-:W-:Y:S01]  /*e830*/  STG.E.U8 [R16.64], R5 ;  /* 0x0000000510007986 */ /* 0x000fe2000c101124 */
[----:B------:R-:W-:Y:S05]  /*e840*/  EXIT ;  /* 0x000000000000794d */ /* 0x000fea0003800000 */
.L_x_2279:
[----:B------:R-:W-:-:S13]  /*e850*/  ISETP.NE.AND P0, PT, R5, 0x2, PT ;  /* 0x000000020500780c */ /* 0x000fda0003f05270 */
[----:B------:R-:W-:Y:S05]  /*e860*/  @!P0 BRA `(.L_x_2282) ;  /* 0x000000a000008947 */ /* 0x000fea0003800000 */
[----:B------:R-:W-:-:S13]  /*e870*/  ISETP.NE.AND P0, PT, R5, 0x3, PT ;  /* 0x000000030500780c */ /* 0x000fda0003f05270 */
[----:B------:R-:W-:Y:S05]  /*e880*/  @!P0 BRA `(.L_x_2283) ;  /* 0x0000005000008947 */ /* 0x000fea0003800000 */
[----:B------:R-:W-:-:S13]  /*e890*/  ISETP.NE.AND P0, PT, R5, 0x4, PT ;  /* 0x000000040500780c */ /* 0x000fda0003f05270 */
[----:B------:R-:W-:Y:S05]  /*e8a0*/  @P0 BRA `(.L_x_2281) ;  /* 0x00000b4000000947 */ /* 0x000fea0003800000 */
[----:B------:R-:W0:Y:S02]  /*e8b0*/  F2I.S64.TRUNC R2, R2 ;  /* 0x0000000200027311 */ /* 0x000e24000020d900 */
[----:B0-----:R-:W-:Y:S01]  /*e8c0*/  STG.E.64 [R16.64], R2 ;  /* 0x0000000210007986 */ /* 0x001fe2000c101b24 */
[----:B------:R-:W-:Y:S05]  /*e8d0*/  EXIT ;  /* 0x000000000000794d */ /* 0x000fea0003800000 */
.L_x_2283:
[----:B------:R-:W0:Y:S02]  /*e8e0*/  F2I.FTZ.TRUNC.NTZ R3, R2 ;  /* 0x0000000200037305 */ /* 0x000e24000021f100 */
[----:B0-----:R-:W-:Y:S01]  /*e8f0*/  STG.E [R16.64], R3 ;  /* 0x0000000310007986 */ /* 0x001fe2000c101924 */
[----:B------:R-:W-:Y:S05]  /*e900*/  EXIT ;  /* 0x000000000000794d */ /* 0x000fea0003800000 */
.L_x_2282:
[----:B------:R-:W0:Y:S02]  /*e910*/  F2I.FTZ.TRUNC.NTZ R3, R2 ;  /* 0x0000000200037305 */ /* 0x000e24000021f100 */
[----:B0-----:R-:W-:Y:S01]  /*e920*/  STG.E.U16 [R16.64], R3 ;  /* 0x0000000310007986 */ /* 0x001fe2000c101524 */
[----:B------:R-:W-:Y:S05]  /*e930*/  EXIT ;  /* 0x000000000000794d */ /* 0x000fea0003800000 */
.L_x_2278:
[----:B------:R-:W-:-:S13]  /*e940*/  ISETP.GT.AND P0, PT, R5, 0x6, PT ;  /* 0x000000060500780c */ /* 0x000fda0003f04270 */
[----:B------:R-:W-:Y:S05]  /*e950*/  @P0 BRA `(.L_x_2284) ;  /* 0x0000009000000947 */ /* 0x000fea0003800000 */
[----:B------:R-:W-:-:S13]  /*e960*/  ISETP.NE.AND P0, PT, R5, 0x5, PT ;  /* 0x000000050500780c */ /* 0x000fda0003f05270 */
[----:B------:R-:W-:Y:S05]  /*e970*/  @!P0 BRA `(.L_x_2285) ;  /* 0x0000004000008947 */ /* 0x000fea0003800000 */
[----:B------:R-:W-:-:S13]  /*e980*/  ISETP.NE.AND P0, PT, R5, 0x6, PT ;  /* 0x000000060500780c */ /* 0x000fda0003f05270 */
[----:B------:R-:W-:Y:S05]  /*e990*/  @P0 BRA `(.L_x_2281) ;  /* 0x00000a5000000947 */ /* 0x000fea0003800000 */
[----:B------:R-:W-:Y:S01]  /*e9a0*/  STG.E [R16.64], R2 ;  /* 0x0000000210007986 */ /* 0x000fe2000c101924 */
[----:B------:R-:W-:Y:S05]  /*e9b0*/  EXIT ;  /* 0x000000000000794d */ /* 0x000fea0003800000 */
.L_x_2285:
[----:B------:R-:W-:-:S05]  /*e9c0*/  F2FP.PACK_AB R2, RZ, R2 ;  /* 0x00000002ff02723e */ /* 0x000fca00000000ff */
[----:B------:R-:W-:Y:S01]  /*e9d0*/  STG.E.U16 [R16.64], R2 ;  /* 0x0000000210007986 */ /* 0x000fe2000c101524 */
[----:B------:R-:W-:Y:S05]  /*e9e0*/  EXIT ;  /* 0x000000000000794d */ /* 0x000fea0003800000 */
.L_x_2284:
[----:B------:R-:W-:-:S13]  /*e9f0*/  ISETP.NE.AND P0, PT, R5, 0x7, PT ;  /* 0x000000070500780c */ /* 0x000fda0003f05270 */
[----:B------:R-:W-:Y:S05]  /*ea00*/  @!P0 BRA `(.L_x_2286) ;  /* 0x000000b000008947 */ /* 0x000fea0003800000 */
[----:B------:R-:W-:-:S13]  /*ea10*/  ISETP.NE.AND P0, PT, R5, 0x8, PT ;  /* 0x000000080500780c */ /* 0x000fda0003f05270 */
[----:B------:R-:W-:Y:S05]  /*ea20*/  @!P0 BRA `(.L_x_2287) ;  /* 0x0000005000008947 */ /* 0x000fea0003800000 */
[----:B------:R-:W-:-:S13]  /*ea30*/  ISETP.NE.AND P0, PT, R5, 0x9, PT ;  /* 0x000000090500780c */ /* 0x000fda0003f05270 */
[----:B------:R-:W-:Y:S05]  /*ea40*/  @P0 BRA `(.L_x_2281) ;  /* 0x000009a000000947 */ /* 0x000fea0003800000 */
[----:B------:R-:W-:-:S05]  /*ea50*/  IMAD.MOV.U32 R3, RZ, RZ, RZ ;  /* 0x000000ffff037224 */ /* 0x000fca00078e00ff */
[----:B------:R-:W-:Y:S01]  /*ea60*/  STG.E.64 [R16.64], R2 ;  /* 0x0000000210007986 */ /* 0x000fe2000c101b24 */
[----:B------:R-:W-:Y:S05]  /*ea70*/  EXIT ;  /* 0x000000000000794d */ /* 0x000fea0003800000 */
.L_x_2287:
[----:B------:R-:W-:-:S04]  /*ea80*/  F2FP.PACK_AB R3, RZ, R2 ;  /* 0x00000002ff03723e */ /* 0x000fc800000000ff */
[----:B------:R-:W-:-:S05]  /*ea90*/  PRMT R3, R3, 0x5410, RZ ;  /* 0x0000541003037816 */ /* 0x000fca00000000ff */
[----:B------:R-:W-:Y:S01]  /*eaa0*/  STG.E [R16.64], R3 ;  /* 0x0000000310007986 */ /* 0x000fe2000c101924 */
[----:B------:R-:W-:Y:S05]  /*eab0*/  EXIT ;  /* 0x000000000000794d */ /* 0x000fea0003800000 */
.L_x_2286:
[----:B------:R-:W-:-:S06]  /*eac0*/  FMUL.FTZ R2, R2, 1 ;  /* 0x3f80000002027820 */ /* 0x000fcc0000410000 */
[----:B------:R-:W0:Y:S02]  /*ead0*/  F2F.F64.F32 R2, R2 ;  /* 0x0000000200027310 */ /* 0x000e240000201800 */
[----:B0-----:R-:W-:Y:S01]  /*eae0*/  STG.E.64 [R16.64], R2 ;  /* 0x0000000210007986 */ /* 0x001fe2000c101b24 */
[----:B------:R-:W-:Y:S05]  /*eaf0*/  EXIT ;  /* 0x000000000000794d */ /* 0x000fea0003800000 */
.L_x_2277:
        /* <DEDUP_REMOVED lines=10> */
[----:B------:R-:W-:Y:S01]  /*eba0*/  STG.E.U8 [R16.64], R3 ;  /* 0x0000000310007986 */ /* 0x000fe2000c101124 */
[----:B------:R-:W-:Y:S05]  /*ebb0*/  EXIT ;  /* 0x000000000000794d */ /* 0x000fea0003800000 */
.L_x_2290:
[----:B------:R-:W-:Y:S01]  /*ebc0*/  FMUL.FTZ R4, R2, 1 ;  /* 0x3f80000002047820 */ /* 0x000fe20000410000 */
[----:B------:R-:W-:-:S05]  /*ebd0*/  CS2R R6, SRZ ;  /* 0x0000000000067805 */ /* 0x000fca000001ff00 */
[----:B------:R-:W0:Y:S02]  /*ebe0*/  F2F.F64.F32 R4, R4 ;  /* 0x0000000400047310 */ /* 0x000e240000201800 */
[----:B0-----:R-:W-:Y:S01]  /*ebf0*/  STG.E.128 [R16.64], R4 ;  /* 0x0000000410007986 */ /* 0x001fe2000c101d24 */
[----:B------:R-:W-:Y:S05]  /*ec00*/  EXIT ;  /* 0x000000000000794d */ /* 0x000fea0003800000 */
.L_x_2289:
        /* <DEDUP_REMOVED lines=20> */
.L_x_2294:
[----:B------:R-:W-:Y:S05]  /*ed50*/  BSYNC B0 ;  /* 0x0000000000007941 */ /* 0x000fea0003800000 */
.L_x_2293:
[----:B------:R-:W-:-:S05]  /*ed60*/  LOP3.LUT R5, R0, R5, RZ, 0xfc, !PT ;  /* 0x0000000500057212 */ /* 0x000fca00078efcff */
[----:B------:R-:W-:Y:S01]  /*ed70*/  STG.E.U8 [R16.64], R5 ;  /* 0x0000000510007986 */ /* 0x000fe2000c101124 */
[----:B------:R-:W-:Y:S05]  /*ed80*/  EXIT ;  /* 0x000000000000794d */ /* 0x000fea0003800000 */
.L_x_2292:
        /* <DEDUP_REMOVED lines=12> */
.L_x_2296:
[----:B------:R-:W-:Y:S01]  /*ee50*/  IMAD.MOV.U32 R0, RZ, RZ, 0x7f ;  /* 0x0000007fff007424 */ /* 0x000fe200078e00ff */
[----:B------:R-:W-:-:S04]  /*ee60*/  ISETP.GT.U32.AND P0, PT, R4, 0x7f800000, PT ;  /* 0x7f8000000400780c */ /* 0x000fc80003f04070 */
[----:B------:R-:W-:-:S04]  /*ee70*/  SEL R0, R0, 0x7c, P0 ;  /* 0x0000007c00007807 */ /* 0x000fc80000000000 */
.L_x_2297:
[----:B------:R-:W-:Y:S05]  /*ee80*/  BSYNC B0 ;  /* 0x0000000000007941 */ /* 0x000fea0003800000 */
.L_x_2295:
[----:B------:R-:W-:-:S04]  /*ee90*/  LOP3.LUT R2, R2, 0x80000000, RZ, 0xc0, !PT ;  /* 0x8000000002027812 */ /* 0x000fc800078ec0ff */
[----:B------:R-:W-:-:S04]  /*eea0*/  SHF.R.U32.HI R3, RZ, 0x18, R2 ;  /* 0x00000018ff037819 */ /* 0x000fc80000011602 */
[----:B------:R-:W-:-:S05]  /*eeb0*/  LOP3.LUT R3, R0, R3, RZ, 0xfc, !PT ;  /* 0x0000000300037212 */ /* 0x000fca00078efcff */
[----:B------:R-:W-:Y:S01]  /*eec0*/  STG.E.U8 [R16.64], R3 ;  /* 0x0000000310007986 */ /* 0x000fe2000c101124 */
[----:B------:R-:W-:Y:S05]  /*eed0*/  EXIT ;  /* 0x000000000000794d */ /* 0x000fea0003800000 */
.L_x_2291:
[----:B------:R-:W-:-:S05]  /*eee0*/  F2FP.BF16.PACK_AB R2, RZ, R2 ;  /* 0x00000002ff02723e */ /* 0x000fca00000010ff */
[----:B------:R-:W-:Y:S01]  /*eef0*/  STG.E.U16 [R16.64], R2 ;  /* 0x0000000210007986 */ /* 0x000fe2000c101524 */
[----:B------:R-:W-:Y:S05]  /*ef00*/  EXIT ;  /* 0x000000000000794d */ /* 0x000fea0003800000 */
.L_x_2288:
        /* <DEDUP_REMOVED lines=9> */
[----:B0-----:R-:W-:Y:S01]  /*efa0*/  STG.E.U16 [R16.64], R3 ;  /* 0x0000000310007986 */ /* 0x001fe2000c101524 */
[----:B------:R-:W-:Y:S05]  /*efb0*/  EXIT ;  /* 0x000000000000794d */ /* 0x000fea0003800000 */
.L_x_2300:
        /* <DEDUP_REMOVED lines=16> */
.L_x_2303:
[----:B------:R-:W-:-:S04]  /*f0c0*/  LOP3.LUT R2, R2, 0x80000000, RZ, 0xc0, !PT ;  /* 0x8000000002027812 */ /* 0x000fc800078ec0ff */
[----:B------:R-:W-:-:S04]  /*f0d0*/  SHF.R.U32.HI R3, RZ, 0x18, R2 ;  /* 0x00000018ff037819 */ /* 0x000fc80000011602 */
[----:B------:R-:W-:-:S04]  /*f0e0*/  LOP3.LUT R0, R0, R3, RZ, 0xfc, !PT ;  /* 0x0000000300007212 */ /* 0x000fc800078efcff */
[----:B------:R-:W-:Y:S02]  /*f0f0*/  PRMT R8, R0, 0x7610, R8 ;  /* 0x0000761000087816 */ /* 0x000fe40000000008 */
.L_x_2302:
[----:B------:R-:W-:Y:S05]  /*f100*/  BSYNC B0 ;  /* 0x0000000000007941 */ /* 0x000fea0003800000 */
.L_x_2301:
[----:B------:R-:W-:Y:S01]  /*f110*/  STG.E.U8 [R16.64], R8 ;  /* 0x0000000810007986 */ /* 0x000fe2000c101124 */
[----:B------:R-:W-:Y:S05]  /*f120*/  EXIT ;  /* 0x000000000000794d */ /* 0x000fea0003800000 */
.L_x_2299:
        /* <DEDUP_REMOVED lines=16> */
.L_x_2306:
[----:B------:R-:W-:-:S04]  /*f230*/  LOP3.LUT R2, R2, 0x80000000, RZ, 0xc0, !PT ;  /* 0x8000000002027812 */ /* 0x000fc800078ec0ff */
[----:B------:R-:W-:-:S04]  /*f240*/  SHF.R.U32.HI R3, RZ, 0x18, R2 ;  /* 0x00000018ff037819 */ /* 0x000fc80000011602 */
[----:B------:R-:W-:-:S04]  /*f250*/  LOP3.LUT R0, R0, R3, RZ, 0xfc, !PT ;  /* 0x0000000300007212 */ /* 0x000fc800078efcff */
[----:B------:R-:W-:Y:S02]  /*f260*/  PRMT R8, R0, 0x7610, R8 ;  /* 0x0000761000087816 */ /* 0x000fe40000000008 */
.L_x_2305:
[----:B------:R-:W-:Y:S05]  /*f270*/  BSYNC B0 ;  /* 0x0000000000007941 */ /* 0x000fea0003800000 */
.L_x_2304:
[----:B------:R-:W-:Y:S01]  /*f280*/  STG.E.U8 [R16.64], R8 ;  /* 0x0000000810007986 */ /* 0x000fe2000c101124 */
[----:B------:R-:W-:Y:S05]  /*f290*/  EXIT ;  /* 0x000000000000794d */ /* 0x000fea0003800000 */
.L_x_2298:
        /* <DEDUP_REMOVED lines=21> */
.L_x_2281:
        /* <DEDUP_REMOVED lines=20> */
.L_x_2308:
[----:B------:R-:W0:Y:S02]  /*f530*/  F2I.U64.TRUNC R2, R2 ;  /* 0x0000000200027311 */ /* 0x000e24000020d800 */
[----:B0-----:R-:W-:Y:S01]  /*f540*/  STG.E.64 [R16.64], R2 ;  /* 0x0000000210007986 */ /* 0x001fe2000c101b24 */
[----:B------:R-:W-:Y:S05]  /*f550*/  EXIT ;  /* 0x000000000000794d */ /* 0x000fea0003800000 */
.L_x_2307:
[----:B------:R-:W0:Y:S02]  /*f560*/  F2I.FTZ.U32.TRUNC.NTZ R3, R2 ;  /* 0x0000000200037305 */ /* 0x000e24000021f000 */
[----:B0-----:R-:W-:Y:S01]  /*f570*/  STG.E [R16.64], R3 ;  /* 0x0000000310007986 */ /* 0x001fe2000c101924 */
[----:B------:R-:W-:Y:S05]  /*f580*/  EXIT ;  /* 0x000000000000794d */ /* 0x000fea0003800000 */
.L_x_2309:
        /* <DEDUP_REMOVED lines=15> */
.L_x_7624:


//--------------------- .text._ZN2at6native27unrolled_elementwise_kernelIZZZNS0_61_GLOBAL__N__b29612f4_23_ActivationMishKernel_cu_9e10b42f_310820mish_backward_kernelERNS_14TensorIteratorEENKUlvE_clEvENKUlvE0_clEvEUlffE_St5arrayIPcLm3EELi4E23TrivialOffsetCalculatorILi2EjESB_ILi1EjENS0_6memory12LoadWithCastILi2EEENSE_13StoreWithCastILi1EEEEEviT_T0_T2_T3_T4_T5_ --------------------------
	.section	.text._ZN2at6native27unrolled_elementwise_kernelIZZZNS0_61_GLOBAL__N__b29612f4_23_ActivationMishKernel_cu_9e10b42f_310820mish_backward_kernelERNS_14TensorIteratorEENKUlvE_clEvENKUlvE0_clEvEUlffE_St5arrayIPcLm3EELi4E23TrivialOffsetCalculatorILi2EjESB_ILi1EjENS0_6memory12LoadWithCastILi2EEENSE_13StoreWithCastILi1EEEEEviT_T0_T2_T3_T4_T5_,"ax",@progbits
	.sectioninfo	@"SHI_REGISTERS=32"
	.align	128
        .global         _ZN2at6native27unrolled_elementwise_kernelIZZZNS0_61_GLOBAL__N__b29612f4_23_ActivationMishKernel_cu_9e10b42f_310820mish_backward_kernelERNS_14TensorIteratorEENKUlvE_clEvENKUlvE0_clEvEUlffE_St5arrayIPcLm3EELi4E23TrivialOffsetCalculatorILi2EjESB_ILi1EjENS0_6memory12LoadWithCastILi2EEENSE_13StoreWithCastILi1EEEEEviT_T0_T2_T3_T4_T5_
        .type           _ZN2at6native27unrolled_elementwise_kernelIZZZNS0_61_GLOBAL__N__b29612f4_23_ActivationMishKernel_cu_9e10b42f_310820mish_backward_kernelERNS_14TensorIteratorEENKUlvE_clEvENKUlvE0_clEvEUlffE_St5arrayIPcLm3EELi4E23TrivialOffsetCalculatorILi2EjESB_ILi1EjENS0_6memory12LoadWithCastILi2EEENSE_13StoreWithCastILi1EEEEEviT_T0_T2_T3_T4_T5_,@function
        .size           _ZN2at6native27unrolled_elementwise_kernelIZZZNS0_61_GLOBAL__N__b29612f4_23_ActivationMishKernel_cu_9e10b42f_310820mish_backward_kernelERNS_14TensorIteratorEENKUlvE_clEvENKUlvE0_clEvEUlffE_St5arrayIPcLm3EELi4E23TrivialOffsetCalculatorILi2EjESB_ILi1EjENS0_6memory12LoadWithCastILi2EEENSE_13StoreWithCastILi1EEEEEviT_T0_T2_T3_T4_T5_,(.L_x_7625 - _ZN2at6native27unrolled_elementwise_kernelIZZZNS0_61_GLOBAL__N__b29612f4_23_ActivationMishKernel_cu_9e10b42f_310820mish_backward_kernelERNS_14TensorIteratorEENKUlvE_clEvENKUlvE0_clEvEUlffE_St5arrayIPcLm3EELi4E23TrivialOffsetCalculatorILi2EjESB_ILi1EjENS0_6memory12LoadWithCastILi2EEENSE_13StoreWithCastILi1EEEEEviT_T0_T2_T3_T4_T5_)
        .other          _ZN2at6native27unrolled_elementwise_kernelIZZZNS0_61_GLOBAL__N__b29612f4_23_ActivationMishKernel_cu_9e10b42f_310820mish_backward_kernelERNS_14TensorIteratorEENKUlvE_clEvENKUlvE0_clEvEUlffE_St5arrayIPcLm3EELi4E23TrivialOffsetCalculatorILi2EjESB_ILi1EjENS0_6memory12LoadWithCastILi2EEENSE_13StoreWithCastILi1EEEEEviT_T0_T2_T3_T4_T5_,@"STO_CUDA_ENTRY STV_DEFAULT"
_ZN2at6native27unrolled_elementwise_kernelIZZZNS0_61_GLOBAL__N__b29612f4_23_ActivationMishKernel_cu_9e10b42f_310820mish_backward_kernelERNS_14TensorIteratorEENKUlvE_clEvENKUlvE0_clEvEUlffE_St5arrayIPcLm3EELi4E23TrivialOffsetCalculatorILi2EjESB_ILi1EjENS0_6memory12LoadWithCastILi2EEENSE_13StoreWithCastILi1EEEEEviT_T0_T2_T3_T4_T5_:
.text._ZN2at6native27unrolled_elementwise_kernelIZZZNS0_61_GLOBAL__N__b29612f4_23_ActivationMishKernel_cu_9e10b42f_310820mish_backward_kernelERNS_14TensorIteratorEENKUlvE_clEvENKUlvE0_clEvEUlffE_St5arrayIPcLm3EELi4E23TrivialOffsetCalculatorILi2EjESB_ILi1EjENS0_6memory12LoadWithCastILi2EEENSE_13StoreWithCastILi1EEEEEviT_T0_T2_T3_T4_T5_:
[----:B------:R-:W-:Y:S02]  /*0000*/  IMAD.MOV.U32 R1, RZ, RZ, c[0x0][0x28] ;  /* 0x00000a00ff017624 */ /* 0x000fe400078e00ff */
[----:B------:R-:W0:Y:S01]  /*0010*/  S2R R2, SR_CTAID.X ;  /* 0x0000000000027919 */ /* 0x000e220000002500 */
[----:B------:R-:W-:Y:S01]  /*0020*/  IMAD.MOV.U32 R3, RZ, RZ, -0x200 ;  /* 0xfffffe00ff037424 */ /* 0x000fe200078e00ff */
[----:B------:R-:W1:Y:S01]  /*0030*/  LDC.U8 R29, c[0x0][0x184] ;  /* 0x00006100ff1d7b82 */ /* 0x000e620000000000 */
[----:B------:R-:W-:Y:S01]  /*0040*/  ULDC.64 UR36, c[0x0][0x118] ;  /* 0x0000460000247ab9 */ /* 0x000fe20000000a00 */
[----:B------:R-:W2:Y:S01]  /*0050*/  S2R R25, SR_TID.X ;  /* 0x0000000000197919 */ /* 0x000ea20000002100 */
[----:B------:R-:W-:Y:S01]  /*0060*/  BSSY B7, `(.L_x_2310) ;  /* 0x00001cb000077945 */ /* 0x000fe20003800000 */
[----:B------:R-:W-:Y:S01]  /*0070*/  CS2R R26, SRZ ;  /* 0x00000000001a7805 */ /* 0x000fe2000001ff00 */
[----:B------:R-:W-:-:S03]  /*0080*/  IMAD.MOV.U32 R19, RZ, RZ, RZ ;  /* 0x000000ffff137224 */ /* 0x000fc600078e00ff */
[----:B------:R-:W3:Y:S01]  /*0090*/  LDC.U8 R28, c[0x0][0x185] ;  /* 0x00006140ff1c7b82 */ /* 0x000ee20000000000 */
[----:B0-----:R-:W-:-:S05]  /*00a0*/  IMAD R16, R2, R3, c[0x0][0x160] ;  /* 0x0000580002107624 */ /* 0x001fca00078e0203 */
[----:B--2---:R-:W-:-:S13]  /*00b0*/  ISETP.GE.AND P0, PT, R25, R16, PT ;  /* 0x000000101900720c */ /* 0x004fda0003f06270 */
[----:B------:R-:W-:Y:S05]  /*00c0*/  @P0 BRA `(.L_x_2311) ;  /* 0x00001c4000000947 */ /* 0x000fea0003800000 */
[----:B-1-3--:R-:W-:Y:S01]  /*00d0*/  PRMT R0, R29, 0x9910, RZ ;  /* 0x000099101d007816 */ /* 0x00afe200000000ff */
[----:B------:R-:W-:Y:S01]  /*00e0*/  IMAD R25, R2, 0x200, R25 ;  /* 0x0000020002197824 */ /* 0x000fe200078e0219 */
[----:B------:R-:W-:Y:S02]  /*00f0*/  BSSY B6, `(.L_x_2312) ;  /* 0x00000df000067945 */ /* 0x000fe40003800000 */
        /* <DEDUP_REMOVED lines=16> */
.L_x_2316:
[----:B------:R-:W2:Y:S02]  /*0200*/  LDG.E.U8 R4, [R4.64] ;  /* 0x0000002404047981 */ /* 0x000ea4000c1e1100 */
[----:B--2---:R0:W1:Y:S01]  /*0210*/  I2F.U16 R27, R4 ;  /* 0x00000004001b7306 */ /* 0x0040620000101000 */
[----:B------:R-:W-:Y:S05]  /*0220*/  BRA `(.L_x_2318) ;  /* 0x00000cb000007947 */ /* 0x000fea0003800000 */
.L_x_2315:
        /* <DEDUP_REMOVED lines=9> */
.L_x_2320:
[----:B------:R-:W2:Y:S02]  /*02c0*/  LDG.E R4, [R4.64] ;  /* 0x0000002404047981 */ /* 0x000ea4000c1e1900 */
[----:B--2---:R0:W1:Y:S01]  /*02d0*/  I2F R27, R4 ;  /* 0x00000004001b7306 */ /* 0x0040620000201400 */
[----:B------:R-:W-:Y:S05]  /*02e0*/  BRA `(.L_x_2318) ;  /* 0x00000bf000007947 */ /* 0x000fea0003800000 */
.L_x_2319:
[----:B------:R-:W2:Y:S02]  /*02f0*/  LDG.E.U16 R4, [R4.64] ;  /* 0x0000002404047981 */ /* 0x000ea4000c1e1500 */
[----:B--2---:R0:W1:Y:S01]  /*0300*/  I2F.S16 R27, R4 ;  /* 0x00000004001b7306 */ /* 0x0040620000101400 */
[----:B------:R-:W-:Y:S05]  /*0310*/  BRA `(.L_x_2318) ;  /* 0x00000bc000007947 */ /* 0x000fea0003800000 */
.L_x_2314:
        /* <DEDUP_REMOVED lines=8> */
.L_x_2322:
[----:B------:R-:W2:Y:S02]  /*03a0*/  LDG.E.U16 R4, [R4.64] ;  /* 0x0000002404047981 */ /* 0x000ea4000c1e1500 */
[----:B--2---:R-:W-:Y:S01]  /*03b0*/  HADD2.F32 R27, -RZ, R4.H0_H0 ;  /* 0x20000004ff1b7230 */ /* 0x004fe20000004100 */
[----:B------:R-:W-:Y:S05]  /*03c0*/  BRA `(.L_x_2318) ;  /* 0x00000b1000007947 */ /* 0x000fea0003800000 */
.L_x_2321:
        /* <DEDUP_REMOVED lines=8> */
.L_x_2324:
[----:B------:R-:W2:Y:S02]  /*0450*/  LDG.E.U16 R4, [R4.64] ;  /* 0x0000002404047981 */ /* 0x000ea4000c1e1500 */
[----:B--2---:R-:W-:Y:S01]  /*0460*/  HADD2.F32 R27, -RZ, R4.H0_H0 ;  /* 0x20000004ff1b7230 */ /* 0x004fe20000004100 */
[----:B------:R-:W-:Y:S05]  /*0470*/  BRA `(.L_x_2318) ;  /* 0x00000a6000007947 */ /* 0x000fea0003800000 */
.L_x_2323:
[----:B------:R-:W2:Y:S02]  /*0480*/  LDG.E.64 R4, [R4.64] ;  /* 0x0000002404047981 */ /* 0x000ea4000c1e1b00 */
[----:B--2---:R-:W0:Y:S01]  /*0490*/  F2F.F32.F64 R27, R4 ;  /* 0x00000004001b7310 */ /* 0x004e220000301000 */
[----:B------:R-:W0:-:S14]  /*04a0*/  DSETP.GEU.AND P0, PT, |R4|, c[0x2][0x0], PT ;  /* 0x008000000400762a */ /* 0x000e1c0003f0e200 */
[----:B0-----:R-:W-:Y:S01]  /*04b0*/  @!P0 FMUL R27, R27, 1.175494350822287508e-38 ;  /* 0x008000001b1b8820 */ /* 0x001fe20000400000 */
[----:B------:R-:W-:Y:S05]  /*04c0*/  BRA `(.L_x_2318) ;  /* 0x00000a1000007947 */ /* 0x000fea0003800000 */
.L_x_2313:
        /* <DEDUP_REMOVED lines=12> */
.L_x_2327:
[----:B------:R-:W2:Y:S02]  /*0590*/  LDG.E.64 R4, [R4.64] ;  /* 0x0000002404047981 */ /* 0x000ea4000c1e1b00 */
[----:B--2---:R-:W0:Y:S01]  /*05a0*/  F2F.F32.F64 R27, R4 ;  /* 0x00000004001b7310 */ /* 0x004e220000301000 */
[----:B------:R-:W0:-:S14]  /*05b0*/  DSETP.GEU.AND P0, PT, |R4|, c[0x2][0x0], PT ;  /* 0x008000000400762a */ /* 0x000e1c0003f0e200 */
[----:B0-----:R-:W-:Y:S01]  /*05c0*/  @!P0 FMUL R27, R27, 1.175494350822287508e-38 ;  /* 0x008000001b1b8820 */ /* 0x001fe20000400000 */
[----:B------:R-:W-:Y:S05]  /*05d0*/  BRA `(.L_x_2318) ;  /* 0x0000090000007947 */ /* 0x000fea0003800000 */
.L_x_2326:
        /* <DEDUP_REMOVED lines=24> */
[----:B------:R-:W-:Y:S01]  /*0760*/  LOP3.LUT R27, R6, 0x80000000, R27, 0xf8, !PT ;  /* 0x80000000061b7812 */ /* 0x000fe200078ef81b */
[----:B------:R-:W-:Y:S05]  /*0770*/  BRA `(.L_x_2318) ;  /* 0x0000076000007947 */ /* 0x000fea0003800000 */
.L_x_2329:
[----:B------:R-:W2:Y:S02]  /*0780*/  LDG.E.U8 R4, [R4.64] ;  /* 0x0000002404047981 */ /* 0x000ea4000c1e1100 */
[----:B--2---:R-:W-:-:S05]  /*0790*/  IMAD.SHL.U32 R0, R4, 0x2000000, RZ ;  /* 0x0200000004007824 */ /* 0x004fca00078e00ff */
[----:B------:R-:W-:-:S13]  /*07a0*/  ISETP.GE.U32.AND P0, PT, R0, 0x8000000, PT ;  /* 0x080000000000780c */ /* 0x000fda0003f06070 */
[C---:B------:R-:W-:Y:S02]  /*07b0*/  @P0 IMAD.SHL.U32 R3, R4.reuse, 0x200000, RZ ;  /* 0x0020000004030824 */ /* 0x040fe400078e00ff */
[----:B------:R-:W-:-:S03]  /*07c0*/  @!P0 IMAD.SHL.U32 R0, R4, 0x100, RZ ;  /* 0x0000010004008824 */ /* 0x000fc600078e00ff */
[----:B------:R-:W-:Y:S02]  /*07d0*/  @P0 LOP3.LUT R3, R3, 0xfe00000, RZ, 0xc0, !PT ;  /* 0x0fe0000003030812 */ /* 0x000fe400078ec0ff */
        /* <DEDUP_REMOVED lines=8> */
.L_x_2328:
[----:B------:R-:W2:Y:S02]  /*0860*/  LDG.E.U16 R4, [R4.64] ;  /* 0x0000002404047981 */ /* 0x000ea4000c1e1500 */
[----:B--2---:R-:W-:Y:S01]  /*0870*/  PRMT R27, RZ, 0x5410, R4 ;  /* 0x00005410ff1b7816 */ /* 0x004fe20000000004 */
[----:B------:R-:W-:Y:S05]  /*0880*/  BRA `(.L_x_2318) ;  /* 0x0000065000007947 */ /* 0x000fea0003800000 */
.L_x_2325:
        /* <DEDUP_REMOVED lines=11> */
.L_x_2332:
        /* <DEDUP_REMOVED lines=20> */
.L_x_2334:
[----:B------:R-:W-:Y:S05]  /*0a80*/  BSYNC B0 ;  /* 0x0000000000007941 */ /* 0x000fea0003800000 */
.L_x_2333:
[----:B------:R-:W-:Y:S01]  /*0a90*/  IMAD.SHL.U32 R3, R3, 0x100000, RZ ;  /* 0x0010000003037824 */ /* 0x000fe200078e00ff */
[----:B------:R-:W-:-:S04]  /*0aa0*/  LEA R0, R0, 0x3b800000, 0x17 ;  /* 0x3b80000000007811 */ /* 0x000fc800078eb8ff */
[----:B------:R-:W-:Y:S01]  /*0ab0*/  LOP3.LUT R27, R0, R3, R27, 0xfe, !PT ;  /* 0x00000003001b7212 */ /* 0x000fe200078efe1b */
[----:B------:R-:W-:Y:S05]  /*0ac0*/  BRA `(.L_x_2318) ;  /* 0x0000041000007947 */ /* 0x000fea0003800000 */
.L_x_2331:
        /* <DEDUP_REMOVED lines=20> */
.L_x_2336:
[----:B------:R-:W-:Y:S05]  /*0c10*/  BSYNC B0 ;  /* 0x0000000000007941 */ /* 0x000fea0003800000 */
.L_x_2335:
[----:B------:R-:W-:Y:S01]  /*0c20*/  IMAD.SHL.U32 R3, R3, 0x200000, RZ ;  /* 0x0020000003037824 */ /* 0x000fe200078e00ff */
[----:B------:R-:W-:-:S04]  /*0c30*/  LEA R0, R0, 0x37800000, 0x17 ;  /* 0x3780000000007811 */ /* 0x000fc800078eb8ff */
[----:B------:R-:W-:Y:S01]  /*0c40*/  LOP3.LUT R27, R0, R3, R27, 0xfe, !PT ;  /* 0x00000003001b7212 */ /* 0x000fe200078efe1b */
[----:B------:R-:W-:Y:S05]  /*0c50*/  BRA `(.L_x_2318) ;  /* 0x0000028000007947 */ /* 0x000fea0003800000 */
.L_x_2330:
        /* <DEDUP_REMOVED lines=14> */
.L_x_2317:
        /* <DEDUP_REMOVED lines=21> */
.L_x_2338:
[----:B------:R-:W2:Y:S02]  /*0e90*/  LDG.E.64 R4, [R4.64] ;  /* 0x0000002404047981 */ /* 0x000ea4000c1e1b00 */
[----:B--2---:R0:W1:Y:S01]  /*0ea0*/  I2F.U64 R27, R4 ;  /* 0x00000004001b7312 */ /* 0x0040620000301000 */
[----:B------:R-:W-:Y:S05]  /*0eb0*/  BRA `(.L_x_2318) ;  /* 0x0000002000007947 */ /* 0x000fea0003800000 */
.L_x_2337:
[----:B------:R-:W2:Y:S02]  /*0ec0*/  LDG.E R4, [R4.64] ;  /* 0x0000002404047981 */ /* 0x000ea4000c1e1900 */
[----:B--2---:R0:W1:Y:S02]  /*0ed0*/  I2F.U32 R27, R4 ;  /* 0x00000004001b7306 */ /* 0x0040640000201000 */
.L_x_2318:
[----:B------:R-:W-:Y:S05]  /*0ee0*/  BSYNC B6 ;  /* 0x0000000000067941 */ /* 0x000fea0003800000 */
.L_x_2312:
[----:B------:R-:W-:Y:S01]  /*0ef0*/  PRMT R0, R28, 0x9910, RZ ;  /* 0x000099101c007816 */ /* 0x000fe200000000ff */
[----:B0-----:R-:W-:Y:S01]  /*0f00*/  IMAD R4, R25, c[0x0][0x18c], RZ ;  /* 0x0000630019047a24 */ /* 0x001fe200078e02ff */
[----:B------:R-:W-:Y:S02]  /*0f10*/  BSSY B6, `(.L_x_2339) ;  /* 0x00000dd000067945 */ /* 0x000fe40003800000 */
[----:B------:R-:W-:-:S02]  /*0f20*/  ISETP.GT.AND P0, PT, R0, 0x9, PT ;  /* 0x000000090000780c */ /* 0x000fc40003f04270 */
        /* <DEDUP_REMOVED lines=12> */
[----:B--2---:R0:W2:Y:S01]  /*0ff0*/  I2F.S16 R19, R4 ;  /* 0x0000000400137306 */ /* 0x0040a20000101400 */
[----:B------:R-:W-:Y:S05]  /*1000*/  BRA `(.L_x_2345) ;  /* 0x00000cd000007947 */ /* 0x000fea0003800000 */
.L_x_2343:
[----:B------:R-:W2:Y:S02]  /*1010*/  LDG.E.U8 R4, [R4.64] ;  /* 0x0000002404047981 */ /* 0x000ea4000c1e1100 */
[----:B--2---:R0:W2:Y:S01]  /*1020*/  I2F.U16 R19, R4 ;  /* 0x0000000400137306 */ /* 0x0040a20000101000 */
[----:B------:R-:W-:Y:S05]  /*1030*/  BRA `(.L_x_2345) ;  /* 0x00000ca000007947 */ /* 0x000fea0003800000 */
.L_x_2342:
        /* <DEDUP_REMOVED lines=9> */
.L_x_2347:
[----:B------:R-:W2:Y:S02]  /*10d0*/  LDG.E R4, [R4.64] ;  /* 0x0000002404047981 */ /* 0x000ea4000c1e1900 */
[----:B--2---:R0:W2:Y:S01]  /*10e0*/  I2F R19, R4 ;  /* 0x0000000400137306 */ /* 0x0040a20000201400 */
[----:B------:R-:W-:Y:S05]  /*10f0*/  BRA `(.L_x_2345) ;  /* 0x00000be000007947 */ /* 0x000fea0003800000 */
.L_x_2346:
[----:B------:R-:W2:Y:S02]  /*1100*/  LDG.E.U16 R4, [R4.64] ;  /* 0x0000002404047981 */ /* 0x000ea4000c1e1500 */
[----:B--2---:R0:W2:Y:S01]  /*1110*/  I2F.S16 R19, R4 ;  /* 0x0000000400137306 */ /* 0x0040a20000101400 */
[----:B------:R-:W-:Y:S05]  /*1120*/  BRA `(.L_x_2345) ;  /* 0x00000bb000007947 */ /* 0x000fea0003800000 */
.L_x_2341:
        /* <DEDUP_REMOVED lines=8> */
.L_x_2349:
[----:B------:R-:W2:Y:S02]  /*11b0*/  LDG.E.U16 R4, [R4.64] ;  /* 0x0000002404047981 */ /* 0x000ea4000c1e1500 */
[----:B--2---:R-:W-:Y:S01]  /*11c0*/  HADD2.F32 R19, -RZ, R4.H0_H0 ;  /* 0x20000004ff137230 */ /* 0x004fe20000004100 */
[----:B------:R-:W-:Y:S05]  /*11d0*/  BRA `(.L_x_2345) ;  /* 0x00000b0000007947 */ /* 0x000fea0003800000 */
.L_x_2348:
        /* <DEDUP_REMOVED lines=8> */
.L_x_2351:
[----:B------:R-:W2:Y:S02]  /*1260*/  LDG.E.U16 R4, [R4.64] ;  /* 0x0000002404047981 */ /* 0x000ea4000c1e1500 */
[----:B--2---:R-:W-:Y:S01]  /*1270*/  HADD2.F32 R19, -RZ, R4.H0_H0 ;  /* 0x20000004ff137230 */ /* 0x004fe20000004100 */
[----:B------:R-:W-:Y:S05]  /*1280*/  BRA `(.L_x_2345) ;  /* 0x00000a5000007947 */ /* 0x000fea0003800000 */
.L_x_2350:
[----:B------:R-:W2:Y:S02]  /*1290*/  LDG.E.64 R4, [R4.64] ;  /* 0x0000002404047981 */ /* 0x000ea4000c1e1b00 */
[----:B--2---:R-:W0:Y:S01]  /*12a0*/  F2F.F32.F64 R19, R4 ;  /* 0x0000000400137310 */ /* 0x004e220000301000 */
[----:B------:R-:W0:-:S14]  /*12b0*/  DSETP.GEU.AND P0, PT, |R4|, c[0x2][0x0], PT ;  /* 0x008000000400762a */ /* 0x000e1c0003f0e200 */
[----:B0-----:R-:W-:Y:S01]  /*12c0*/  @!P0 FMUL R19, R19, 1.175494350822287508e-38 ;  /* 0x0080000013138820 */ /* 0x001fe20000400000 */
[----:B------:R-:W-:Y:S05]  /*12d0*/  BRA `(.L_x_2345) ;  /* 0x00000a0000007947 */ /* 0x000fea0003800000 */
.L_x_2340:
        /* <DEDUP_REMOVED lines=12> */
.L_x_2354:
[----:B------:R-:W2:Y:S02]  /*13a0*/  LDG.E.64 R4, [R4.64] ;  /* 0x0000002404047981 */ /* 0x000ea4000c1e1b00 */
[----:B--2---:R-:W0:Y:S01]  /*13b0*/  F2F.F32.F64 R19, R4 ;  /* 0x0000000400137310 */ /* 0x004e220000301000 */
[----:B------:R-:W0:-:S14]  /*13c0*/  DSETP.GEU.AND P0, PT, |R4|, c[0x2][0x0], PT ;  /* 0x008000000400762a */ /* 0x000e1c0003f0e200 */
[----:B0-----:R-:W-:Y:S01]  /*13d0*/  @!P0 FMUL R19, R19, 1.175494350822287508e-38 ;  /* 0x0080000013138820 */ /* 0x001fe20000400000 */
[----:B------:R-:W-:Y:S05]  /*13e0*/  BRA `(.L_x_2345) ;  /* 0x000008f000007947 */ /* 0x000fea0003800000 */
.L_x_2353:
        /* <DEDUP_REMOVED lines=26> */
.L_x_2356:
        /* <DEDUP_REMOVED lines=13> */
.L_x_2355:
[----:B------:R-:W2:Y:S02]  /*1660*/  LDG.E.U16 R4, [R4.64] ;  /* 0x0000002404047981 */ /* 0x000ea4000c1e1500 */
[----:B--2---:R-:W-:Y:S01]  /*1670*/  PRMT R19, RZ, 0x5410, R4 ;  /* 0x00005410ff137816 */ /* 0x004fe20000000004 */
[----:B------:R-:W-:Y:S05]  /*1680*/  BRA `(.L_x_2345) ;  /* 0x0000065000007947 */ /* 0x000fea0003800000 */
.L_x_2352:
        /* <DEDUP_REMOVED lines=9> */
[----:B--2---:R0:W2:Y:S01]  /*1720*/  I2F.U16 R19, R4 ;  /* 0x0000000400137306 */ /* 0x0040a20000101000 */
[----:B------:R-:W-:Y:S05]  /*1730*/  BRA `(.L_x_2345) ;  /* 0x000005a000007947 */ /* 0x000fea0003800000 */
.L_x_2359:
        /* <DEDUP_REMOVED lines=20> */
.L_x_2361:
[----:B------:R-:W-:Y:S05]  /*1880*/  BSYNC B0 ;  /* 0x0000000000007941 */ /* 0x000fea0003800000 */
.L_x_2360:
[----:B------:R-:W-:Y:S01]  /*1890*/  IMAD.SHL.U32 R3, R3, 0x100000, RZ ;  /* 0x0010000003037824 */ /* 0x000fe200078e00ff */
[----:B------:R-:W-:-:S04]  /*18a0*/  LEA R0, R0, 0x3b800000, 0x17 ;  /* 0x3b80000000007811 */ /* 0x000fc800078eb8ff */
[----:B------:R-:W-:Y:S01]  /*18b0*/  LOP3.LUT R19, R0, R3, R19, 0xfe, !PT ;  /* 0x0000000300137212 */ /* 0x000fe200078efe13 */
[----:B------:R-:W-:Y:S05]  /*18c0*/  BRA `(.L_x_2345) ;  /* 0x0000041000007947 */ /* 0x000fea0003800000 */
.L_x_2358:
        /* <DEDUP_REMOVED lines=20> */
.L_x_2363:
[----:B------:R-:W-:Y:S05]  /*1a10*/  BSYNC B0 ;  /* 0x0000000000007941 */ /* 0x000fea0003800000 */
.L_x_2362:
[----:B------:R-:W-:Y:S01]  /*1a20*/  IMAD.SHL.U32 R3, R3, 0x200000, RZ ;  /* 0x0020000003037824 */ /* 0x000fe200078e00ff */
[----:B------:R-:W-:-:S04]  /*1a30*/  LEA R0, R0, 0x37800000, 0x17 ;  /* 0x3780000000007811 */ /* 0x000fc800078eb8ff */
[----:B------:R-:W-:Y:S01]  /*1a40*/  LOP3.LUT R19, R0, R3, R19, 0xfe, !PT ;  /* 0x0000000300137212 */ /* 0x000fe200078efe13 */
[----:B------:R-:W-:Y:S05]  /*1a50*/  BRA `(.L_x_2345) ;  /* 0x0000028000007947 */ /* 0x000fea0003800000 */
.L_x_2357:
        /* <DEDUP_REMOVED lines=14> */
.L_x_2344:
        /* <DEDUP_REMOVED lines=21> */
.L_x_2365:
[----:B------:R-:W2:Y:S02]  /*1c90*/  LDG.E.64 R4, [R4.64] ;  /* 0x0000002404047981 */ /* 0x000ea4000c1e1b00 */
[----:B--2---:R0:W2:Y:S01]  /*1ca0*/  I2F.U64 R19, R4 ;  /* 0x0000000400137312 */ /* 0x0040a20000301000 */
[----:B------:R-:W-:Y:S05]  /*1cb0*/  BRA `(.L_x_2345) ;  /* 0x0000002000007947 */ /* 0x000fea0003800000 */
.L_x_2364:
[----:B------:R-:W2:Y:S02]  /*1cc0*/  LDG.E R4, [R4.64] ;  /* 0x0000002404047981 */ /* 0x000ea4000c1e1900 */
[----:B--2---:R0:W2:Y:S02]  /*1cd0*/  I2F.U32 R19, R4 ;  /* 0x0000000400137306 */ /* 0x0040a40000201000 */
.L_x_2345:
[----:B------:R-:W-:Y:S05]  /*1ce0*/  BSYNC B6 ;  /* 0x0000000000067941 */ /* 0x000fea0003800000 */
.L_x_2339:
[----:B------:R-:W3:Y:S02]  /*1cf0*/  S2R R25, SR_TID.X ;  /* 0x0000000000197919 */ /* 0x000ee40000002100 */
[----:B---3--:R-:W-:Y:S02]  /*1d00*/  IADD3 R25, R25, 0x80, RZ ;  /* 0x0000008019197810 */ /* 0x008fe40007ffe0ff */
.L_x_2311:
[----:B-1-3--:R-:W-:Y:S05]  /*1d10*/  BSYNC B7 ;  /* 0x0000000000077941 */ /* 0x00afea0003800000 */
.L_x_2310:
[----:B------:R-:W-:Y:S01]  /*1d20*/  ISETP.GE.AND P0, PT, R25, R16, PT ;  /* 0x000000101900720c */ /* 0x000fe20003f06270 */
[----:B------:R-:W-:Y:S01]  /*1d30*/  BSSY B7, `(.L_x_2366) ;  /* 0x00001c5000077945 */ /* 0x000fe20003800000 */
[----:B------:R-:W-:-:S11]  /*1d40*/  IMAD.MOV.U32 R18, RZ, RZ, RZ ;  /* 0x000000ffff127224 */ /* 0x000fd600078e00ff */
[----:B------:R-:W-:Y:S05]  /*1d50*/  @P0 BRA `(.L_x_2367) ;  /* 0x00001c2000000947 */ /* 0x000fea0003800000 */
[----:B------:R-:W-:Y:S01]  /*1d60*/  PRMT R0, R29, 0x9910, RZ ;  /* 0x000099101d007816 */ /* 0x000fe200000000ff */
[----:B------:R-:W-:Y:S01]  /*1d70*/  IMAD R17, R2, 0x200, R25 ;  /* 0x0000020002117824 */ /* 0x000fe200078e0219 */
[----:B------:R-:W-:Y:S02]  /*1d80*/  BSSY B6, `(.L_x_2368) ;  /* 0x00000de000067945 */ /* 0x000fe40003800000 */
        /* <DEDUP_REMOVED lines=13> */
[----:B------:R-:W3:Y:S02]  /*1e60*/  LDG.E.S8 R4, [R4.64] ;  /* 0x0000002404047981 */ /* 0x000ee4000c1e1300 */
[----:B---3--:R0:W1:Y:S01]  /*1e70*/  I2F.S16 R26, R4 ;  /* 0x00000004001a7306 */ /* 0x0080620000101400 */
[----:B------:R-:W-:Y:S05]  /*1e80*/  BRA `(.L_x_2374) ;  /* 0x00000cd000007947 */ /* 0x000fea0003800000 */
.L_x_2372:
[----:B------:R-:W3:Y:S02]  /*1e90*/  LDG.E.U8 R4, [R4.64] ;  /* 0x0000002404047981 */ /* 0x000ee4000c1e1100 */
[----:B---3--:R0:W1:Y:S01]  /*1ea0*/  I2F.U16 R26, R4 ;  /* 0x00000004001a7306 */ /* 0x0080620000101000 */
[----:B------:R-:W-:Y:S05]  /*1eb0*/  BRA `(.L_x_2374) ;  /* 0x00000ca000007947 */ /* 0x000fea0003800000 */
.L_x_2371:
[----:B------:R-:W-:-:S13]  /*1ec0*/  ISETP.NE.AND P0, PT, R0, 0x2, PT ;  /* 0x000000020000780c */ /* 0x000fda0003f05270 */
[----:B------:R-:W-:Y:S05]  /*1ed0*/  @!P0 BRA `(.L_x_2375) ;  /* 0x000000a000008947 */ /* 0x000fea0003800000 */
[----:B------:R-:W-:-:S13]  /*1ee0*/  ISETP.NE.AND P0, PT, R0, 0x3, PT ;  /* 0x000000030000780c */ /* 0x000fda0003f05270 */
[----:B------:R-:W-:Y:S05]  /*1ef0*/  @!P0 BRA `(.L_x_2376) ;  /* 0x0000005000008947 */ /* 0x000fea0003800000 */
[----:B------:R-:W-:-:S13]  /*1f00*/  ISETP.NE.AND P0, PT, R0, 0x4, PT ;  /* 0x000000040000780c */ /* 0x000fda0003f05270 */
[----:B------:R-:W-:Y:S05]  /*1f10*/  @P0 BRA `(.L_x_2373) ;  /* 0x00000aa000000947 */ /* 0x000fea0003800000 */
[----:B------:R-:W3:Y:S02]  /*1f20*/  LDG.E.64 R4, [R4.64] ;  /* 0x0000002404047981 */ /* 0x000ee4000c1e1b00 */
[----:B---3--:R0:W1:Y:S01]  /*1f30*/  I2F.S64 R26, R4 ;  /* 0x00000004001a7312 */ /* 0x0080620000301400 */
[----:B------:R-:W-:Y:S05]  /*1f40*/  BRA `(.L_x_2374) ;  /* 0x00000c1000007947 */ /* 0x000fea0003800000 */
.L_x_2376:
[----:B------:R-:W3:Y:S02]  /*1f50*/  LDG.E R4, [R4.64] ;  /* 0x0000002404047981 */ /* 0x000ee4000c1e1900 */
[----:B---3--:R0:W1:Y:S01]  /*1f60*/  I2F R26, R4 ;  /* 0x00000004001a7306 */ /* 0x0080620000201400 */
[----:B------:R-:W-:Y:S05]  /*1f70*/  BRA `(.L_x_2374) ;  /* 0x00000be000007947 */ /* 0x000fea0003800000 */
.L_x_2375:
[----:B------:R-:W3:Y:S02]  /*1f80*/  LDG.E.U16 R4, [R4.64] ;  /* 0x0000002404047981 */ /* 0x000ee4000c1e1500 */
[----:B---3--:R0:W1:Y:S01]  /*1f90*/  I2F.S16 R26, R4 ;  /* 0x00000004001a7306 */ /* 0x0080620000101400 */
[----:B------:R-:W-:Y:S05]  /*1fa0*/  BRA `(.L_x_2374) ;  /* 0x00000bb000007947 */ /* 0x000fea0003800000 */
.L_x_2370:
        /* <DEDUP_REMOVED lines=8> */
.L_x_2378:
[----:B------:R-:W3:Y:S02]  /*2030*/  LDG.E.U16 R4, [R4.64] ;  /* 0x0000002404047981 */ /* 0x000ee4000c1e1500 */
[----:B---3--:R-:W-:Y:S01]  /*2040*/  HADD2.F32 R26, -RZ, R4.H0_H0 ;  /* 0x20000004ff1a7230 */ /* 0x008fe20000004100 */
[----:B------:R-:W-:Y:S05]  /*2050*/  BRA `(.L_x_2374) ;  /* 0x00000b0000007947 */ /* 0x000fea0003800000 */
.L_x_2377:
        /* <DEDUP_REMOVED lines=8> */
.L_x_2380:
[----:B------:R-:W3:Y:S02]  /*20e0*/  LDG.E.U16 R4, [R4.64] ;  /* 0x0000002404047981 */ /* 0x000ee4000c1e1500 */
[----:B---3--:R-:W-:Y:S01]  /*20f0*/  HADD2.F32 R26, -RZ, R4.H0_H0 ;  /* 0x20000004ff1a7230 */ /* 0x008fe20000004100 */
[----:B------:R-:W-:Y:S05]  /*2100*/  BRA `(.L_x_2374) ;  /* 0x00000a5000007947 */ /* 0x000fea0003800000 */
.L_x_2379:
[----:B------:R-:W3:Y:S02]  /*2110*/  LDG.E.64 R4, [R4.64] ;  /* 0x0000002404047981 */ /* 0x000ee4000c1e1b00 */
[----:B---3--:R-:W0:Y:S01]  /*2120*/  F2F.F32.F64 R26, R4 ;  /* 0x00000004001a7310 */ /* 0x008e220000301000 */
[----:B------:R-:W0:-:S14]  /*2130*/  DSETP.GEU.AND P0, PT, |R4|, c[0x2][0x0], PT ;  /* 0x008000000400762a */ /* 0x000e1c0003f0e200 */
[----:B0-----:R-:W-:Y:S01]  /*2140*/  @!P0 FMUL R26, R26, 1.175494350822287508e-38 ;  /* 0x008000001a1a8820 */ /* 0x001fe20000400000 */
[----:B------:R-:W-:Y:S05]  /*2150*/  BRA `(.L_x_2374) ;  /* 0x00000a0000007947 */ /* 0x000fea0003800000 */
.L_x_2369:
        /* <DEDUP_REMOVED lines=8> */
[----:B------:R-:W3:Y:S02]  /*21e0*/  LDG.E.U8 R4, [R4.64] ;  /* 0x0000002404047981 */ /* 0x000ee4000c1e1100 */
[----:B---3--:R-:W-:-:S04]  /*21f0*/  ISETP.NE.AND P0, PT, R4, RZ, PT ;  /* 0x000000ff0400720c */ /* 0x008fc80003f05270 */
[----:B------:R-:W-:Y:S01]  /*2200*/  FSEL R26, RZ, 1, !P0 ;  /* 0x3f800000ff1a7808 */ /* 0x000fe20004000000 */
[----:B------:R-:W-:Y:S05]  /*2210*/  BRA `(.L_x_2374) ;  /* 0x0000094000007947 */ /* 0x000fea0003800000 */
.L_x_2383:
[----:B------:R-:W3:Y:S02]  /*2220*/  LDG.E.64 R4, [R4.64] ;  /* 0x0000002404047981 */ /* 0x000ee4000c1e1b00 */
[----:B---3--:R-:W0:Y:S01]  /*2230*/  F2F.F32.F64 R26, R4 ;  /* 0x00000004001a7310 */ /* 0x008e220000301000 */
[----:B------:R-:W0:-:S14]  /*2240*/  DSETP.GEU.AND P0, PT, |R4|, c[0x2][0x0], PT ;  /* 0x008000000400762a */ /* 0x000e1c0003f0e200 */
[----:B0-----:R-:W-:Y:S01]  /*2250*/  @!P0 FMUL R26, R26, 1.175494350822287508e-38 ;  /* 0x008000001a1a8820 */ /* 0x001fe20000400000 */
[----:B------:R-:W-:Y:S05]  /*2260*/  BRA `(.L_x_2374) ;  /* 0x000008f000007947 */ /* 0x000fea0003800000 */
.L_x_2382:
[----:B------:R-:W-:-:S13]  /*2270*/  ISETP.NE.AND P0, PT, R0, 0xf, PT ;  /* 0x0000000f0000780c */ /* 0x000fda0003f05270 */
[----:B------:R-:W-:Y:S05]  /*2280*/  @!P0 BRA `(.L_x_2384) ;  /* 0x0000025000008947 */ /* 0x000fea0003800000 */
[----:B------:R-:W-:-:S13]  /*2290*/  ISETP.NE.AND P0, PT, R0, 0x17, PT ;  /* 0x000000170000780c */ /* 0x000fda0003f05270 */
[----:B------:R-:W-:Y:S05]  /*22a0*/  @!P0 BRA `(.L_x_2385) ;  /* 0x0000016000008947 */ /* 0x000fea0003800000 */
[----:B------:R-:W-:-:S13]  /*22b0*/  ISETP.NE.AND P0, PT, R0, 0x18, PT ;  /* 0x000000180000780c */ /* 0x000fda0003f05270 */
[----:B------:R-:W-:Y:S05]  /*22c0*/  @P0 BRA `(.L_x_2373) ;  /* 0x000006f000000947 */ /* 0x000fea0003800000 */
[----:B------:R-:W3:Y:S01]  /*22d0*/  LDG.E.U8 R26, [R4.64] ;  /* 0x00000024041a7981 */ /* 0x000ee2000c1e1100 */
[----:B------:R-:W-:Y:S02]  /*22e0*/  IMAD.MOV.U32 R8, RZ, RZ, -0x800000 ;  /* 0xff800000ff087424 */ /* 0x000fe400078e00ff */
[----:B---3--:R-:W-:-:S05]  /*22f0*/  IMAD.SHL.U32 R26, R26, 0x1000000, RZ ;  /* 0x010000001a1a7824 */ /* 0x008fca00078e00ff */
        /* <DEDUP_REMOVED lines=17> */
.L_x_2385:
[----:B------:R-:W3:Y:S02]  /*2410*/  LDG.E.U8 R4, [R4.64] ;  /* 0x0000002404047981 */ /* 0x000ee4000c1e1100 */
[----:B---3--:R-:W-:-:S05]  /*2420*/  IMAD.SHL.U32 R0, R4, 0x2000000, RZ ;  /* 0x0200000004007824 */ /* 0x008fca00078e00ff */
        /* <DEDUP_REMOVED lines=11> */
.L_x_2384:
[----:B------:R-:W3:Y:S02]  /*24e0*/  LDG.E.U16 R4, [R4.64] ;  /* 0x0000002404047981 */ /* 0x000ee4000c1e1500 */
[----:B---3--:R-:W-:Y:S01]  /*24f0*/  PRMT R26, RZ, 0x5410, R4 ;  /* 0x00005410ff1a7816 */ /* 0x008fe20000000004 */
[----:B------:R-:W-:Y:S05]  /*2500*/  BRA `(.L_x_2374) ;  /* 0x0000065000007947 */ /* 0x000fea0003800000 */
.L_x_2381:
        /* <DEDUP_REMOVED lines=8> */
[----:B------:R-:W3:Y:S02]  /*2590*/  LDG.E.U16 R4, [R4.64] ;  /* 0x0000002404047981 */ /* 0x000ee4000c1e1500 */
[----:B---3--:R0:W1:Y:S01]  /*25a0*/  I2F.U16 R26, R4 ;  /* 0x00000004001a7306 */ /* 0x0080620000101000 */
[----:B------:R-:W-:Y:S05]  /*25b0*/  BRA `(.L_x_2374) ;  /* 0x000005a000007947 */ /* 0x000fea0003800000 */
.L_x_2388:
[----:B------:R-:W3:Y:S01]  /*25c0*/  LDG.E.U8 R3, [R4.64] ;  /* 0x0000002404037981 */ /* 0x000ee2000c1e1100 */
[----:B------:R-:W-:Y:S01]  /*25d0*/  IMAD.MOV.U32 R26, RZ, RZ, RZ ;  /* 0x000000ffff1a7224 */ /* 0x000fe200078e00ff */
[----:B---3--:R-:W-:-:S13]  /*25e0*/  ISETP.NE.AND P0, PT, R3, RZ, PT ;  /* 0x000000ff0300720c */ /* 0x008fda0003f05270 */
        /* <DEDUP_REMOVED lines=17> */
.L_x_2390:
[----:B------:R-:W-:Y:S05]  /*2700*/  BSYNC B0 ;  /* 0x0000000000007941 */ /* 0x000fea0003800000 */
.L_x_2389:
[----:B------:R-:W-:Y:S01]  /*2710*/  IMAD.SHL.U32 R3, R3, 0x100000, RZ ;  /* 0x0010000003037824 */ /* 0x000fe200078e00ff */
[----:B------:R-:W-:-:S04]  /*2720*/  LEA R5, R0, 0x3b800000, 0x17 ;  /* 0x3b80000000057811 */ /* 0x000fc800078eb8ff */
[----:B------:R-:W-:Y:S01]  /*2730*/  LOP3.LUT R26, R5, R3, R26, 0xfe, !PT ;  /* 0x00000003051a7212 */ /* 0x000fe200078efe1a */
[----:B------:R-:W-:Y:S05]  /*2740*/  BRA `(.L_x_2374) ;  /* 0x0000041000007947 */ /* 0x000fea0003800000 */
.L_x_2387:
        /* <DEDUP_REMOVED lines=20> */
.L_x_2392:
[----:B------:R-:W-:Y:S05]  /*2890*/  BSYNC B0 ;  /* 0x0000000000007941 */ /* 0x000fea0003800000 */
.L_x_2391:
[----:B------:R-:W-:Y:S01]  /*28a0*/  IMAD.SHL.U32 R3, R3, 0x200000, RZ ;  /* 0x0020000003037824 */ /* 0x000fe200078e00ff */
[----:B------:R-:W-:-:S04]  /*28b0*/  LEA R5, R0, 0x37800000, 0x17 ;  /* 0x3780000000057811 */ /* 0x000fc800078eb8ff */
[----:B------:R-:W-:Y:S01]  /*28c0*/  LOP3.LUT R26, R5, R3, R26, 0xfe, !PT ;  /* 0x00000003051a7212 */ /* 0x000fe200078efe1a */
[----:B------:R-:W-:Y:S05]  /*28d0*/  BRA `(.L_x_2374) ;  /* 0x0000028000007947 */ /* 0x000fea0003800000 */
.L_x_2386:
[----:B------:R-:W-:-:S13]  /*28e0*/  ISETP.NE.AND P0, PT, R0, 0x1c, PT ;  /* 0x0000001c0000780c */ /* 0x000fda0003f05270 */
[----:B------:R-:W-:Y:S05]  /*28f0*/  @!P0 BRA `(.L_x_2393) ;  /* 0x0000024000008947 */ /* 0x000fea0003800000 */
[----:B------:R-:W-:-:S13]  /*2900*/  ISETP.NE.AND P0, PT, R0, 0x1d, PT ;  /* 0x0000001d0000780c */ /* 0x000fda0003f05270 */
[----:B------:R-:W-:Y:S05]  /*2910*/  @!P0 BRA `(.L_x_2394) ;  /* 0x000001f000008947 */ /* 0x000fea0003800000 */
[----:B------:R-:W-:-:S13]  /*2920*/  ISETP.NE.AND P0, PT, R0, 0x2c, PT ;  /* 0x0000002c0000780c */ /* 0x000fda0003f05270 */
[----:B------:R-:W-:Y:S05]  /*2930*/  @P0 BRA `(.L_x_2373) ;  /* 0x0000008000000947 */ /* 0x000fea0003800000 */
[----:B------:R-:W3:Y:S01]  /*2940*/  LDG.E.U8 R4, [R4.64] ;  /* 0x0000002404047981 */ /* 0x000ee2000c1e1100 */
[----:B------:R-:W-:Y:S01]  /*2950*/  IMAD.MOV.U32 R26, RZ, RZ, 0x400000 ;  /* 0x00400000ff1a7424 */ /* 0x000fe200078e00ff */
[----:B---3--:R-:W-:-:S13]  /*2960*/  ISETP.NE.AND P0, PT, R4, RZ, PT ;  /* 0x000000ff0400720c */ /* 0x008fda0003f05270 */
[----:B------:R-:W-:Y:S05]  /*2970*/  @!P0 BRA `(.L_x_2374) ;  /* 0x000001e000008947 */ /* 0x000fea0003800000 */
[----:B------:R-:W-:-:S13]  /*2980*/  ISETP.NE.AND P0, PT, R4, 0xff, PT ;  /* 0x000000ff0400780c */ /* 0x000fda0003f05270 */
[----:B------:R-:W-:Y:S02]  /*2990*/  @!P0 IMAD.MOV.U32 R26, RZ, RZ, 0x7f800001 ;  /* 0x7f800001ff1a8424 */ /* 0x000fe400078e00ff */
[----:B------:R-:W-:Y:S01]  /*29a0*/  @P0 IMAD.SHL.U32 R26, R4, 0x800000, RZ ;  /* 0x00800000041a0824 */ /* 0x000fe200078e00ff */
[----:B------:R-:W-:Y:S05]  /*29b0*/  BRA `(.L_x_2374) ;  /* 0x000001a000007947 */ /* 0x000fea0003800000 */
.L_x_2373:
        /* <DEDUP_REMOVED lines=18> */
[----:B0-2--5:R-:W-:Y:S05]  /*2ae0*/  CALL.ABS.NOINC R14 ;  /* 0x000000000e007343 */ /* 0x025fea0003c00000 */
[----:B------:R-:W-:Y:S01]  /*2af0*/  IMAD.MOV.U32 R26, RZ, RZ, RZ ;  /* 0x000000ffff1a7224 */ /* 0x000fe200078e00ff */
[----:B------:R-:W-:Y:S05]  /*2b00*/  BRA `(.L_x_2374) ;  /* 0x0000005000007947 */ /* 0x000fea0003800000 */
.L_x_2394:
[----:B------:R-:W3:Y:S02]  /*2b10*/  LDG.E.64 R4, [R4.64] ;  /* 0x0000002404047981 */ /* 0x000ee4000c1e1b00 */
[----:B---3--:R0:W1:Y:S01]  /*2b20*/  I2F.U64 R26, R4 ;  /* 0x00000004001a7312 */ /* 0x0080620000301000 */
[----:B------:R-:W-:Y:S05]  /*2b30*/  BRA `(.L_x_2374) ;  /* 0x0000002000007947 */ /* 0x000fea0003800000 */
.L_x_2393:
[----:B------:R-:W3:Y:S02]  /*2b40*/  LDG.E R4, [R4.64] ;  /* 0x0000002404047981 */ /* 0x000ee4000c1e1900 */
[----:B---3--:R0:W1:Y:S02]  /*2b50*/  I2F.U32 R26, R4 ;  /* 0x00000004001a7306 */ /* 0x0080640000201000 */
.L_x_2374:
[----:B------:R-:W-:Y:S05]  /*2b60*/  BSYNC B6 ;  /* 0x0000000000067941 */ /* 0x000fea0003800000 */
.L_x_2368:
        /* <DEDUP_REMOVED lines=16> */
[----:B---3--:R0:W3:Y:S01]  /*2c70*/  I2F.S16 R18, R4 ;  /* 0x0000000400127306 */ /* 0x0080e20000101400 */
[----:B------:R-:W-:Y:S05]  /*2c80*/  BRA `(.L_x_2401) ;  /* 0x00000cd000007947 */ /* 0x000fea0003800000 */
.L_x_2399:
[----:B------:R-:W3:Y:S02]  /*2c90*/  LDG.E.U8 R4, [R4.64] ;  /* 0x0000002404047981 */ /* 0x000ee4000c1e1100 */
[----:B---3--:R0:W3:Y:S01]  /*2ca0*/  I2F.U16 R18, R4 ;  /* 0x0000000400127306 */ /* 0x0080e20000101000 */
[----:B------:R-:W-:Y:S05]  /*2cb0*/  BRA `(.L_x_2401) ;  /* 0x00000ca000007947 */ /* 0x000fea0003800000 */
.L_x_2398:
[----:B------:R-:W-:-:S13]  /*2cc0*/  ISETP.NE.AND P0, PT, R0, 0x2, PT ;  /* 0x000000020000780c */ /* 0x000fda0003f05270 */
[----:B------:R-:W-:Y:S05]  /*2cd0*/  @!P0 BRA `(.L_x_2402) ;  /* 0x000000a000008947 */ /* 0x000fea0003800000 */
[----:B------:R-:W-:-:S13]  /*2ce0*/  ISETP.NE.AND P0, PT, R0, 0x3, PT ;  /* 0x000000030000780c */ /* 0x000fda0003f05270 */
[----:B------:R-:W-:Y:S05]  /*2cf0*/  @!P0 BRA `(.L_x_2403) ;  /* 0x0000005000008947 */ /* 0x000fea0003800000 */
[----:B------:R-:W-:-:S13]  /*2d00*/  ISETP.NE.AND P0, PT, R0, 0x4, PT ;  /* 0x000000040000780c */ /* 0x000fda0003f05270 */
[----:B------:R-:W-:Y:S05]  /*2d10*/  @P0 BRA `(.L_x_2400) ;  /* 0x00000aa000000947 */ /* 0x000fea0003800000 */
[----:B------:R-:W3:Y:S02]  /*2d20*/  LDG.E.64 R4, [R4.64] ;  /* 0x0000002404047981 */ /* 0x000ee4000c1e1b00 */
[----:B---3--:R0:W3:Y:S01]  /*2d30*/  I2F.S64 R18, R4 ;  /* 0x0000000400127312 */ /* 0x0080e20000301400 */
[----:B------:R-:W-:Y:S05]  /*2d40*/  BRA `(.L_x_2401) ;  /* 0x00000c1000007947 */ /* 0x000fea0003800000 */
.L_x_2403:
[----:B------:R-:W3:Y:S02]  /*2d50*/  LDG.E R4, [R4.64] ;  /* 0x0000002404047981 */ /* 0x000ee4000c1e1900 */
[----:B---3--:R0:W3:Y:S01]  /*2d60*/  I2F R18, R4 ;  /* 0x0000000400127306 */ /* 0x0080e20000201400 */
[----:B------:R-:W-:Y:S05]  /*2d70*/  BRA `(.L_x_2401) ;  /* 0x00000be000007947 */ /* 0x000fea0003800000 */
.L_x_2402:
[----:B------:R-:W3:Y:S02]  /*2d80*/  LDG.E.U16 R4, [R4.64] ;  /* 0x0000002404047981 */ /* 0x000ee4000c1e1500 */
[----:B---3--:R0:W3:Y:S01]  /*2d90*/  I2F.S16 R18, R4 ;  /* 0x0000000400127306 */ /* 0x0080e20000101400 */
[----:B------:R-:W-:Y:S05]  /*2da0*/  BRA `(.L_x_2401) ;  /* 0x00000bb000007947 */ /* 0x000fea0003800000 */
.L_x_2397:
        /* <DEDUP_REMOVED lines=8> */
.L_x_2405:
[----:B------:R-:W3:Y:S02]  /*2e30*/  LDG.E.U16 R4, [R4.64] ;  /* 0x0000002404047981 */ /* 0x000ee4000c1e1500 */
[----:B---3--:R-:W-:Y:S01]  /*2e40*/  HADD2.F32 R18, -RZ, R4.H0_H0 ;  /* 0x20000004ff127230 */ /* 0x008fe20000004100 */
[----:B------:R-:W-:Y:S05]  /*2e50*/  BRA `(.L_x_2401) ;  /* 0x00000b0000007947 */ /* 0x000fea0003800000 */
.L_x_2404:
        /* <DEDUP_REMOVED lines=8> */
.L_x_2407:
[----:B------:R-:W3:Y:S02]  /*2ee0*/  LDG.E.U16 R4, [R4.64] ;  /* 0x0000002404047981 */ /* 0x000ee4000c1e1500 */
[----:B---3--:R-:W-:Y:S01]  /*2ef0*/  HADD2.F32 R18, -RZ, R4.H0_H0 ;  /* 0x20000004ff127230 */ /* 0x008fe20000004100 */
[----:B------:R-:W-:Y:S05]  /*2f00*/  BRA `(.L_x_2401) ;  /* 0x00000a5000007947 */ /* 0x000fea0003800000 */
.L_x_2406:
[----:B------:R-:W3:Y:S02]  /*2f10*/  LDG.E.64 R4, [R4.64] ;  /* 0x0000002404047981 */ /* 0x000ee4000c1e1b00 */
[----:B---3--:R-:W0:Y:S01]  /*2f20*/  F2F.F32.F64 R18, R4 ;  /* 0x0000000400127310 */ /* 0x008e220000301000 */
[----:B------:R-:W0:-:S14]  /*2f30*/  DSETP.GEU.AND P0, PT, |R4|, c[0x2][0x0], PT ;  /* 0x008000000400762a */ /* 0x000e1c0003f0e200 */
[----:B0-----:R-:W-:Y:S01]  /*2f40*/  @!P0 FMUL R18, R18, 1.175494350822287508e-38 ;  /* 0x0080000012128820 */ /* 0x001fe20000400000 */
[----:B------:R-:W-:Y:S05]  /*2f50*/  BRA `(.L_x_2401) ;  /* 0x00000a0000007947 */ /* 0x000fea0003800000 */
.L_x_2396:
        /* <DEDUP_REMOVED lines=12> */
.L_x_2410:
[----:B------:R-:W3:Y:S02]  /*3020*/  LDG.E.64 R4, [R4.64] ;  /* 0x0000002404047981 */ /* 0x000ee4000c1e1b00 */
[----:B---3--:R-:W0:Y:S01]  /*3030*/  F2F.F32.F64 R18, R4 ;  /* 0x0000000400127310 */ /* 0x008e220000301000 */
[----:B------:R-:W0:-:S14]  /*3040*/  DSETP.GEU.AND P0, PT, |R4|, c[0x2][0x0], PT ;  /* 0x008000000400762a */ /* 0x000e1c0003f0e200 */
[----:B0-----:R-:W-:Y:S01]  /*3050*/  @!P0 FMUL R18, R18, 1.175494350822287508e-38 ;  /* 0x0080000012128820 */ /* 0x001fe20000400000 */
[----:B------:R-:W-:Y:S05]  /*3060*/  BRA `(.L_x_2401) ;  /* 0x000008f000007947 */ /* 0x000fea0003800000 */
.L_x_2409:
        /* <DEDUP_REMOVED lines=26> */
.L_x_2412:
        /* <DEDUP_REMOVED lines=13> */
.L_x_2411:
[----:B------:R-:W3:Y:S02]  /*32e0*/  LDG.E.U16 R4, [R4.64] ;  /* 0x0000002404047981 */ /* 0x000ee4000c1e1500 */
[----:B---3--:R-:W-:Y:S01]  /*32f0*/  PRMT R18, RZ, 0x5410, R4 ;  /* 0x00005410ff127816 */ /* 0x008fe20000000004 */
[----:B------:R-:W-:Y:S05]  /*3300*/  BRA `(.L_x_2401) ;  /* 0x0000065000007947 */ /* 0x000fea0003800000 */
.L_x_2408:
        /* <DEDUP_REMOVED lines=9> */
[----:B---3--:R0:W3:Y:S01]  /*33a0*/  I2F.U16 R18, R4 ;  /* 0x0000000400127306 */ /* 0x0080e20000101000 */
[----:B------:R-:W-:Y:S05]  /*33b0*/  BRA `(.L_x_2401) ;  /* 0x000005a000007947 */ /* 0x000fea0003800000 */
.L_x_2415:
        /* <DEDUP_REMOVED lines=20> */
.L_x_2417:
[----:B------:R-:W-:Y:S05]  /*3500*/  BSYNC B0 ;  /* 0x0000000000007941 */ /* 0x000fea0003800000 */
.L_x_2416:
[----:B------:R-:W-:Y:S01]  /*3510*/  IMAD.SHL.U32 R3, R3, 0x100000, RZ ;  /* 0x0010000003037824 */ /* 0x000fe200078e00ff */
[----:B------:R-:W-:-:S04]  /*3520*/  LEA R5, R0, 0x3b800000, 0x17 ;  /* 0x3b80000000057811 */ /* 0x000fc800078eb8ff */
[----:B------:R-:W-:Y:S01]  /*3530*/  LOP3.LUT R18, R5, R3, R18, 0xfe, !PT ;  /* 0x0000000305127212 */ /* 0x000fe200078efe12 */
[----:B------:R-:W-:Y:S05]  /*3540*/  BRA `(.L_x_2401) ;  /* 0x0000041000007947 */ /* 0x000fea0003800000 */
.L_x_2414:
        /* <DEDUP_REMOVED lines=20> */
.L_x_2419:
[----:B------:R-:W-:Y:S05]  /*3690*/  BSYNC B0 ;  /* 0x0000000000007941 */ /* 0x000fea0003800000 */
.L_x_2418:
[----:B------:R-:W-:Y:S01]  /*36a0*/  IMAD.SHL.U32 R3, R3, 0x200000, RZ ;  /* 0x0020000003037824 */ /* 0x000fe200078e00ff */
[----:B------:R-:W-:-:S04]  /*36b0*/  LEA R5, R0, 0x37800000, 0x17 ;  /* 0x3780000000057811 */ /* 0x000fc800078eb8ff */
[----:B------:R-:W-:Y:S01]  /*36c0*/  LOP3.LUT R18, R5, R3, R18, 0xfe, !PT ;  /* 0x0000000305127212 */ /* 0x000fe200078efe12 */
[----:B------:R-:W-:Y:S05]  /*36d0*/  BRA `(.L_x_2401) ;  /* 0x0000028000007947 */ /* 0x000fea0003800000 */
.L_x_2413:
        /* <DEDUP_REMOVED lines=14> */
.L_x_2400:
        /* <DEDUP_REMOVED lines=18> */
[----:B012--5:R-:W-:Y:S05]  /*38e0*/  CALL.ABS.NOINC R14 ;  /* 0x000000000e007343 */ /* 0x027fea0003c00000 */
[----:B------:R-:W-:Y:S01]  /*38f0*/  IMAD.MOV.U32 R18, RZ, RZ, RZ ;  /* 0x000000ffff127224 */ /* 0x000fe200078e00ff */
[----:B------:R-:W-:Y:S05]  /*3900*/  BRA `(.L_x_2401) ;  /* 0x0000005000007947 */ /* 0x000fea0003800000 */
.L_x_2421:
[----:B------:R-:W3:Y:S02]  /*3910*/  LDG.E.64 R4, [R4.64] ;  /* 0x0000002404047981 */ /* 0x000ee4000c1e1b00 */
[----:B---3--:R0:W3:Y:S01]  /*3920*/  I2F.U64 R18, R4 ;  /* 0x0000000400127312 */ /* 0x0080e20000301000 */
[----:B------:R-:W-:Y:S05]  /*3930*/  BRA `(.L_x_2401) ;  /* 0x0000002000007947 */ /* 0x000fea0003800000 */
.L_x_2420:
[----:B------:R-:W3:Y:S02]  /*3940*/  LDG.E R4, [R4.64] ;  /* 0x0000002404047981 */ /* 0x000ee4000c1e1900 */
[----:B---3--:R0:W3:Y:S02]  /*3950*/  I2F.U32 R18, R4 ;  /* 0x0000000400127306 */ /* 0x0080e40000201000 */
.L_x_2401:
[----:B------:R-:W-:Y:S05]  /*3960*/  BSYNC B6 ;  /* 0x0000000000067941 */ /* 0x000fea0003800000 */
.L_x_2395:
[----:B------:R-:W-:Y:S02]  /*3970*/  IADD3 R25, R25, 0x80, RZ ;  /* 0x0000008019197810 */ /* 0x000fe40007ffe0ff */
.L_x_2367:
[----:B------:R-:W-:Y:S05]  /*3980*/  BSYNC B7 ;  /* 0x0000000000077941 */ /* 0x000fea0003800000 */
.L_x_2366:
[----:B------:R-:W-:Y:S01]  /*3990*/  ISETP.GE.AND P0, PT, R25, R16, PT ;  /* 0x000000101900720c */ /* 0x000fe20003f06270 */
[----:B------:R-:W-:Y:S01]  /*39a0*/  BSSY B7, `(.L_x_2422) ;  /* 0x00001c6000077945 */ /* 0x000fe20003800000 */
[----:B------:R-:W-:Y:S01]  /*39b0*/  IMAD.MOV.U32 R17, RZ, RZ, RZ ;  /* 0x000000ffff117224 */ /* 0x000fe200078e00ff */
[----:B------:R-:W-:-:S10]  /*39c0*/  CS2R R22, SRZ ;  /* 0x0000000000167805 */ /* 0x000fd4000001ff00 */
        /* <DEDUP_REMOVED lines=17> */
[----:B------:R-:W4:Y:S02]  /*3ae0*/  LDG.E.S8 R4, [R4.64] ;  /* 0x0000002404047981 */ /* 0x000f24000c1e1300 */
[----:B----4-:R0:W4:Y:S01]  /*3af0*/  I2F.S16 R22, R4 ;  /* 0x0000000400167306 */ /* 0x0101220000101400 */
[----:B------:R-:W-:Y:S05]  /*3b00*/  BRA `(.L_x_2430) ;  /* 0x00000cd000007947 */ /* 0x000fea0003800000 */
.L_x_2428:
[----:B------:R-:W4:Y:S02]  /*3b10*/  LDG.E.U8 R4, [R4.64] ;  /* 0x0000002404047981 */ /* 0x000f24000c1e1100 */
[----:B----4-:R0:W4:Y:S01]  /*3b20*/  I2F.U16 R22, R4 ;  /* 0x0000000400167306 */ /* 0x0101220000101000 */
[----:B------:R-:W-:Y:S05]  /*3b30*/  BRA `(.L_x_2430) ;  /* 0x00000ca000007947 */ /* 0x000fea0003800000 */
.L_x_2427:
[----:B------:R-:W-:-:S13]  /*3b40*/  ISETP.NE.AND P0, PT, R0, 0x2, PT ;  /* 0x000000020000780c */ /* 0x000fda0003f05270 */
[----:B------:R-:W-:Y:S05]  /*3b50*/  @!P0 BRA `(.L_x_2431) ;  /* 0x000000a000008947 */ /* 0x000fea0003800000 */
[----:B------:R-:W-:-:S13]  /*3b60*/  ISETP.NE.AND P0, PT, R0, 0x3, PT ;  /* 0x000000030000780c */ /* 0x000fda0003f05270 */
[----:B------:R-:W-:Y:S05]  /*3b70*/  @!P0 BRA `(.L_x_2432) ;  /* 0x0000005000008947 */ /* 0x000fea0003800000 */
[----:B------:R-:W-:-:S13]  /*3b80*/  ISETP.NE.AND P0, PT, R0, 0x4, PT ;  /* 0x000000040000780c */ /* 0x000fda0003f05270 */
[----:B------:R-:W-:Y:S05]  /*3b90*/  @P0 BRA `(.L_x_2429) ;  /* 0x00000aa000000947 */ /* 0x000fea0003800000 */
[----:B------:R-:W4:Y:S02]  /*3ba0*/  LDG.E.64 R4, [R4.64] ;  /* 0x0000002404047981 */ /* 0x000f24000c1e1b00 */
[----:B----4-:R0:W4:Y:S01]  /*3bb0*/  I2F.S64 R22, R4 ;  /* 0x0000000400167312 */ /* 0x0101220000301400 */
[----:B------:R-:W-:Y:S05]  /*3bc0*/  BRA `(.L_x_2430) ;  /* 0x00000c1000007947 */ /* 0x000fea0003800000 */
.L_x_2432:
[----:B------:R-:W4:Y:S02]  /*3bd0*/  LDG.E R4, [R4.64] ;  /* 0x0000002404047981 */ /* 0x000f24000c1e1900 */
[----:B----4-:R0:W4:Y:S01]  /*3be0*/  I2F R22, R4 ;  /* 0x0000000400167306 */ /* 0x0101220000201400 */
[----:B------:R-:W-:Y:S05]  /*3bf0*/  BRA `(.L_x_2430) ;  /* 0x00000be000007947 */ /* 0x000fea0003800000 */
.L_x_2431:
[----:B------:R-:W4:Y:S02]  /*3c00*/  LDG.E.U16 R4, [R4.64] ;  /* 0x0000002404047981 */ /* 0x000f24000c1e1500 */
[----:B----4-:R0:W4:Y:S01]  /*3c10*/  I2F.S16 R22, R4 ;  /* 0x0000000400167306 */ /* 0x0101220000101400 */
[----:B------:R-:W-:Y:S05]  /*3c20*/  BRA `(.L_x_2430) ;  /* 0x00000bb000007947 */ /* 0x000fea0003800000 */
.L_x_2426:
        /* <DEDUP_REMOVED lines=8> */
.L_x_2434:
[----:B------:R-:W4:Y:S02]  /*3cb0*/  LDG.E.U16 R4, [R4.64] ;  /* 0x0000002404047981 */ /* 0x000f24000c1e1500 */
[----:B----4-:R-:W-:Y:S01]  /*3cc0*/  HADD2.F32 R22, -RZ, R4.H0_H0 ;  /* 0x20000004ff167230 */ /* 0x010fe20000004100 */
[----:B------:R-:W-:Y:S05]  /*3cd0*/  BRA `(.L_x_2430) ;  /* 0x00000b0000007947 */ /* 0x000fea0003800000 */
.L_x_2433:
        /* <DEDUP_REMOVED lines=8> */
.L_x_2436:
[----:B------:R-:W4:Y:S02]  /*3d60*/  LDG.E.U16 R4, [R4.64] ;  /* 0x0000002404047981 */ /* 0x000f24000c1e1500 */
[----:B----4-:R-:W-:Y:S01]  /*3d70*/  HADD2.F32 R22, -RZ, R4.H0_H0 ;  /* 0x20000004ff167230 */ /* 0x010fe20000004100 */
[----:B------:R-:W-:Y:S05]  /*3d80*/  BRA `(.L_x_2430) ;  /* 0x00000a5000007947 */ /* 0x000fea0003800000 */
.L_x_2435:
[----:B------:R-:W4:Y:S02]  /*3d90*/  LDG.E.64 R4, [R4.64] ;  /* 0x0000002404047981 */ /* 0x000f24000c1e1b00 */
[----:B----4-:R-:W0:Y:S01]  /*3da0*/  F2F.F32.F64 R22, R4 ;  /* 0x0000000400167310 */ /* 0x010e220000301000 */
[----:B------:R-:W0:-:S14]  /*3db0*/  DSETP.GEU.AND P0, PT, |R4|, c[0x2][0x0], PT ;  /* 0x008000000400762a */ /* 0x000e1c0003f0e200 */
[----:B0-----:R-:W-:Y:S01]  /*3dc0*/  @!P0 FMUL R22, R22, 1.175494350822287508e-38 ;  /* 0x0080000016168820 */ /* 0x001fe20000400000 */
[----:B------:R-:W-:Y:S05]  /*3dd0*/  BRA `(.L_x_2430) ;  /* 0x00000a0000007947 */ /* 0x000fea0003800000 */
.L_x_2425:
        /* <DEDUP_REMOVED lines=8> */
[----:B------:R-:W4:Y:S02]  /*3e60*/  LDG.E.U8 R4, [R4.64] ;  /* 0x0000002404047981 */ /* 0x000f24000c1e1100 */
[----:B----4-:R-:W-:-:S04]  /*3e70*/  ISETP.NE.AND P0, PT, R4, RZ, PT ;  /* 0x000000ff0400720c */ /* 0x010fc80003f05270 */
[----:B------:R-:W-:Y:S01]  /*3e80*/  FSEL R22, RZ, 1, !P0 ;  /* 0x3f800000ff167808 */ /* 0x000fe20004000000 */
[----:B------:R-:W-:Y:S05]  /*3e90*/  BRA `(.L_x_2430) ;  /* 0x0000094000007947 */ /* 0x000fea0003800000 */
.L_x_2439:
[----:B------:R-:W4:Y:S02]  /*3ea0*/  LDG.E.64 R4, [R4.64] ;  /* 0x0000002404047981 */ /* 0x000f24000c1e1b00 */
[----:B----4-:R-:W0:Y:S01]  /*3eb0*/  F2F.F32.F64 R22, R4 ;  /* 0x0000000400167310 */ /* 0x010e220000301000 */
[----:B------:R-:W0:-:S14]  /*3ec0*/  DSETP.GEU.AND P0, PT, |R4|, c[0x2][0x0], PT ;  /* 0x008000000400762a */ /* 0x000e1c0003f0e200 */
[----:B0-----:R-:W-:Y:S01]  /*3ed0*/  @!P0 FMUL R22, R22, 1.175494350822287508e-38 ;  /* 0x0080000016168820 */ /* 0x001fe20000400000 */
[----:B------:R-:W-:Y:S05]  /*3ee0*/  BRA `(.L_x_2430) ;  /* 0x000008f000007947 */ /* 0x000fea0003800000 */
.L_x_2438:
[----:B------:R-:W-:-:S13]  /*3ef0*/  ISETP.NE.AND P0, PT, R0, 0xf, PT ;  /* 0x0000000f0000780c */ /* 0x000fda0003f05270 */
[----:B------:R-:W-:Y:S05]  /*3f00*/  @!P0 BRA `(.L_x_2440) ;  /* 0x0000025000008947 */ /* 0x000fea0003800000 */
[----:B------:R-:W-:-:S13]  /*3f10*/  ISETP.NE.AND P0, PT, R0, 0x17, PT ;  /* 0x000000170000780c */ /* 0x000fda0003f05270 */
[----:B------:R-:W-:Y:S05]  /*3f20*/  @!P0 BRA `(.L_x_2441) ;  /* 0x0000016000008947 */ /* 0x000fea0003800000 */
[----:B------:R-:W-:-:S13]  /*3f30*/  ISETP.NE.AND P0, PT, R0, 0x18, PT ;  /* 0x000000180000780c */ /* 0x000fda0003f05270 */
[----:B------:R-:W-:Y:S05]  /*3f40*/  @P0 BRA `(.L_x_2429) ;  /* 0x000006f000000947 */ /* 0x000fea0003800000 */
[----:B------:R-:W4:Y:S01]  /*3f50*/  LDG.E.U8 R22, [R4.64] ;  /* 0x0000002404167981 */ /* 0x000f22000c1e1100 */
[----:B------:R-:W-:Y:S02]  /*3f60*/  IMAD.MOV.U32 R8, RZ, RZ, -0x800000 ;  /* 0xff800000ff087424 */ /* 0x000fe400078e00ff */
[----:B----4-:R-:W-:-:S05]  /*3f70*/  IMAD.SHL.U32 R22, R22, 0x1000000, RZ ;  /* 0x0100000016167824 */ /* 0x010fca00078e00ff */
        /* <DEDUP_REMOVED lines=17> */
.L_x_2441:
[----:B------:R-:W4:Y:S02]  /*4090*/  LDG.E.U8 R4, [R4.64] ;  /* 0x0000002404047981 */ /* 0x000f24000c1e1100 */
[----:B----4-:R-:W-:-:S05]  /*40a0*/  IMAD.SHL.U32 R0, R4, 0x2000000, RZ ;  /* 0x0200000004007824 */ /* 0x010fca00078e00ff */
        /* <DEDUP_REMOVED lines=11> */
.L_x_2440:
[----:B------:R-:W4:Y:S02]  /*4160*/  LDG.E.U16 R4, [R4.64] ;  /* 0x0000002404047981 */ /* 0x000f24000c1e1500 */
[----:B----4-:R-:W-:Y:S01]  /*4170*/  PRMT R22, RZ, 0x5410, R4 ;  /* 0x00005410ff167816 */ /* 0x010fe20000000004 */
[----:B------:R-:W-:Y:S05]  /*4180*/  BRA `(.L_x_2430) ;  /* 0x0000065000007947 */ /* 0x000fea0003800000 */
.L_x_2437:
        /* <DEDUP_REMOVED lines=8> */
[----:B------:R-:W4:Y:S02]  /*4210*/  LDG.E.U16 R4, [R4.64] ;  /* 0x0000002404047981 */ /* 0x000f24000c1e1500 */
[----:B----4-:R0:W4:Y:S01]  /*4220*/  I2F.U16 R22, R4 ;  /* 0x0000000400167306 */ /* 0x0101220000101000 */
[----:B------:R-:W-:Y:S05]  /*4230*/  BRA `(.L_x_2430) ;  /* 0x000005a000007947 */ /* 0x000fea0003800000 */
.L_x_2444:
[----:B------:R-:W4:Y:S01]  /*4240*/  LDG.E.U8 R3, [R4.64] ;  /* 0x0000002404037981 */ /* 0x000f22000c1e1100 */
[----:B------:R-:W-:Y:S01]  /*4250*/  IMAD.MOV.U32 R22, RZ, RZ, RZ ;  /* 0x000000ffff167224 */ /* 0x000fe200078e00ff */
[----:B----4-:R-:W-:-:S13]  /*4260*/  ISETP.NE.AND P0, PT, R3, RZ, PT ;  /* 0x000000ff0300720c */ /* 0x010fda0003f05270 */
        /* <DEDUP_REMOVED lines=17> */
.L_x_2446:
[----:B------:R-:W-:Y:S05]  /*4380*/  BSYNC B0 ;  /* 0x0000000000007941 */ /* 0x000fea0003800000 */
.L_x_2445:
[----:B------:R-:W-:Y:S01]  /*4390*/  IMAD.SHL.U32 R3, R3, 0x100000, RZ ;  /* 0x0010000003037824 */ /* 0x000fe200078e00ff */
[----:B------:R-:W-:-:S04]  /*43a0*/  LEA R5, R0, 0x3b800000, 0x17 ;  /* 0x3b80000000057811 */ /* 0x000fc800078eb8ff */
[----:B------:R-:W-:Y:S01]  /*43b0*/  LOP3.LUT R22, R5, R3, R22, 0xfe, !PT ;  /* 0x0000000305167212 */ /* 0x000fe200078efe16 */
[----:B------:R-:W-:Y:S05]  /*43c0*/  BRA `(.L_x_2430) ;  /* 0x0000041000007947 */ /* 0x000fea0003800000 */
.L_x_2443:
        /* <DEDUP_REMOVED lines=20> */
.L_x_2448:
[----:B------:R-:W-:Y:S05]  /*4510*/  BSYNC B0 ;  /* 0x0000000000007941 */ /* 0x000fea0003800000 */
.L_x_2447:
[----:B------:R-:W-:Y:S01]  /*4520*/  IMAD.SHL.U32 R3, R3, 0x200000, RZ ;  /* 0x0020000003037824 */ /* 0x000fe200078e00ff */
[----:B------:R-:W-:-:S04]  /*4530*/  LEA R5, R0, 0x37800000, 0x17 ;  /* 0x3780000000057811 */ /* 0x000fc800078eb8ff */
[----:B------:R-:W-:Y:S01]  /*4540*/  LOP3.LUT R22, R5, R3, R22, 0xfe, !PT ;  /* 0x0000000305167212 */ /* 0x000fe200078efe16 */
[----:B------:R-:W-:Y:S05]  /*4550*/  BRA `(.L_x_2430) ;  /* 0x0000028000007947 */ /* 0x000fea0003800000 */
.L_x_2442:
[----:B------:R-:W-:-:S13]  /*4560*/  ISETP.NE.AND P0, PT, R0, 0x1c, PT ;  /* 0x0000001c0000780c */ /* 0x000fda0003f05270 */
[----:B------:R-:W-:Y:S05]  /*4570*/  @!P0 BRA `(.L_x_2449) ;  /* 0x0000024000008947 */ /* 0x000fea0003800000 */
[----:B------:R-:W-:-:S13]  /*4580*/  ISETP.NE.AND P0, PT, R0, 0x1d, PT ;  /* 0x0000001d0000780c */ /* 0x000fda0003f05270 */
[----:B------:R-:W-:Y:S05]  /*4590*/  @!P0 BRA `(.L_x_2450) ;  /* 0x000001f000008947 */ /* 0x000fea0003800000 */
[----:B------:R-:W-:-:S13]  /*45a0*/  ISETP.NE.AND P0, PT, R0, 0x2c, PT ;  /* 0x0000002c0000780c */ /* 0x000fda0003f05270 */
[----:B------:R-:W-:Y:S05]  /*45b0*/  @P0 BRA `(.L_x_2429) ;  /* 0x0000008000000947 */ /* 0x000fea0003800000 */
[----:B------:R-:W4:Y:S01]  /*45c0*/  LDG.E.U8 R4, [R4.64] ;  /* 0x0000002404047981 */ /* 0x000f22000c1e1100 */
[----:B------:R-:W-:Y:S01]  /*45d0*/  IMAD.MOV.U32 R22, RZ, RZ, 0x400000 ;  /* 0x00400000ff167424 */ /* 0x000fe200078e00ff */
[----:B----4-:R-:W-:-:S13]  /*45e0*/  ISETP.NE.AND P0, PT, R4, RZ, PT ;  /* 0x000000ff0400720c */ /* 0x010fda0003f05270 */
[----:B------:R-:W-:Y:S05]  /*45f0*/  @!P0 BRA `(.L_x_2430) ;  /* 0x000001e000008947 */ /* 0x000fea0003800000 */
[----:B------:R-:W-:-:S13]  /*4600*/  ISETP.NE.AND P0, PT, R4, 0xff, PT ;  /* 0x000000ff0400780c */ /* 0x000fda0003f05270 */
[----:B------:R-:W-:Y:S02]  /*4610*/  @!P0 IMAD.MOV.U32 R22, RZ, RZ, 0x7f800001 ;  /* 0x7f800001ff168424 */ /* 0x000fe400078e00ff */
[----:B------:R-:W-:Y:S01]  /*4620*/  @P0 IMAD.SHL.U32 R22, R4, 0x800000, RZ ;  /* 0x0080000004160824 */ /* 0x000fe200078e00ff */
[----:B------:R-:W-:Y:S05]  /*4630*/  BRA `(.L_x_2430) ;  /* 0x000001a000007947 */ /* 0x000fea0003800000 */
.L_x_2429:
        /* <DEDUP_REMOVED lines=18> */
[----:B0123-5:R-:W-:Y:S05]  /*4760*/  CALL.ABS.NOINC R14 ;  /* 0x000000000e007343 */ /* 0x02ffea0003c00000 */
[----:B------:R-:W-:Y:S01]  /*4770*/  IMAD.MOV.U32 R22, RZ, RZ, RZ ;  /* 0x000000ffff167224 */ /* 0x000fe200078e00ff */
[----:B------:R-:W-:Y:S05]  /*4780*/  BRA `(.L_x_2430) ;  /* 0x0000005000007947 */ /* 0x000fea0003800000 */
.L_x_2450:
[----:B------:R-:W4:Y:S02]  /*4790*/  LDG.E.64 R4, [R4.64] ;  /* 0x0000002404047981 */ /* 0x000f24000c1e1b00 */
[----:B----4-:R0:W4:Y:S01]  /*47a0*/  I2F.U64 R22, R4 ;  /* 0x0000000400167312 */ /* 0x0101220000301000 */
[----:B------:R-:W-:Y:S05]  /*47b0*/  BRA `(.L_x_2430) ;  /* 0x0000002000007947 */ /* 0x000fea0003800000 */
.L_x_2449:
[----:B------:R-:W4:Y:S02]  /*47c0*/  LDG.E R4, [R4.64] ;  /* 0x0000002404047981 */ /* 0x000f24000c1e1900 */
[----:B----4-:R0:W4:Y:S02]  /*47d0*/  I2F.U32 R22, R4 ;  /* 0x0000000400167306 */ /* 0x0101240000201000 */
.L_x_2430:
[----:B------:R-:W-:Y:S05]  /*47e0*/  BSYNC B6 ;  /* 0x0000000000067941 */ /* 0x000fea0003800000 */
.L_x_2424:
        /* <DEDUP_REMOVED lines=15> */
[----:B----4-:R-:W4:Y:S02]  /*48e0*/  LDG.E.S8 R4, [R4.64] ;  /* 0x0000002404047981 */ /* 0x010f24000c1e1300 */
[----:B----4-:R0:W4:Y:S01]  /*48f0*/  I2F.S16 R23, R4 ;  /* 0x0000000400177306 */ /* 0x0101220000101400 */
[----:B------:R-:W-:Y:S05]  /*4900*/  BRA `(.L_x_2457) ;  /* 0x00000cd000007947 */ /* 0x000fea0003800000 */
.L_x_2455:
[----:B----4-:R-:W4:Y:S02]  /*4910*/  LDG.E.U8 R4, [R4.64] ;  /* 0x0000002404047981 */ /* 0x010f24000c1e1100 */
[----:B----4-:R0:W4:Y:S01]  /*4920*/  I2F.U16 R23, R4 ;  /* 0x0000000400177306 */ /* 0x0101220000101000 */
[----:B------:R-:W-:Y:S05]  /*4930*/  BRA `(.L_x_2457) ;  /* 0x00000ca000007947 */ /* 0x000fea0003800000 */
.L_x_2454:
[----:B------:R-:W-:-:S13]  /*4940*/  ISETP.NE.AND P0, PT, R0, 0x2, PT ;  /* 0x000000020000780c */ /* 0x000fda0003f05270 */
[----:B------:R-:W-:Y:S05]  /*4950*/  @!P0 BRA `(.L_x_2458) ;  /* 0x000000a000008947 */ /* 0x000fea0003800000 */
[----:B------:R-:W-:-:S13]  /*4960*/  ISETP.NE.AND P0, PT, R0, 0x3, PT ;  /* 0x000000030000780c */ /* 0x000fda0003f05270 */
[----:B------:R-:W-:Y:S05]  /*4970*/  @!P0 BRA `(.L_x_2459) ;  /* 0x0000005000008947 */ /* 0x000fea0003800000 */
[----:B------:R-:W-:-:S13]  /*4980*/  ISETP.NE.AND P0, PT, R0, 0x4, PT ;  /* 0x000000040000780c */ /* 0x000fda0003f05270 */
[----:B------:R-:W-:Y:S05]  /*4990*/  @P0 BRA `(.L_x_2456) ;  /* 0x00000aa000000947 */ /* 0x000fea0003800000 */
[----:B----4-:R-:W4:Y:S02]  /*49a0*/  LDG.E.64 R4, [R4.64] ;  /* 0x0000002404047981 */ /* 0x010f24000c1e1b00 */
[----:B----4-:R0:W4:Y:S01]  /*49b0*/  I2F.S64 R23, R4 ;  /* 0x0000000400177312 */ /* 0x0101220000301400 */
[----:B------:R-:W-:Y:S05]  /*49c0*/  BRA `(.L_x_2457) ;  /* 0x00000c1000007947 */ /* 0x000fea0003800000 */
.L_x_2459:
[----:B----4-:R-:W4:Y:S02]  /*49d0*/  LDG.E R4, [R4.64] ;  /* 0x0000002404047981 */ /* 0x010f24000c1e1900 */
[----:B----4-:R0:W4:Y:S01]  /*49e0*/  I2F R23, R4 ;  /* 0x0000000400177306 */ /* 0x0101220000201400 */
[----:B------:R-:W-:Y:S05]  /*49f0*/  BRA `(.L_x_2457) ;  /* 0x00000be000007947 */ /* 0x000fea0003800000 */
.L_x_2458:
[----:B----4-:R-:W4:Y:S02]  /*4a00*/  LDG.E.U16 R4, [R4.64] ;  /* 0x0000002404047981 */ /* 0x010f24000c1e1500 */
[----:B----4-:R0:W4:Y:S01]  /*4a10*/  I2F.S16 R23, R4 ;  /* 0x0000000400177306 */ /* 0x0101220000101400 */
[----:B------:R-:W-:Y:S05]  /*4a20*/  BRA `(.L_x_2457) ;  /* 0x00000bb000007947 */ /* 0x000fea0003800000 */
.L_x_2453:
        /* <DEDUP_REMOVED lines=8> */
.L_x_2461:
[----:B----4-:R-:W4:Y:S02]  /*4ab0*/  LDG.E.U16 R4, [R4.64] ;  /* 0x0000002404047981 */ /* 0x010f24000c1e1500 */
[----:B----4-:R-:W-:Y:S01]  /*4ac0*/  HADD2.F32 R23, -RZ, R4.H0_H0 ;  /* 0x20000004ff177230 */ /* 0x010fe20000004100 */
[----:B------:R-:W-:Y:S05]  /*4ad0*/  BRA `(.L_x_2457) ;  /* 0x00000b0000007947 */ /* 0x000fea0003800000 */
.L_x_2460:
        /* <DEDUP_REMOVED lines=8> */
.L_x_2463:
[----:B----4-:R-:W4:Y:S02]  /*4b60*/  LDG.E.U16 R4, [R4.64] ;  /* 0x0000002404047981 */ /* 0x010f24000c1e1500 */
[----:B----4-:R-:W-:Y:S01]  /*4b70*/  HADD2.F32 R23, -RZ, R4.H0_H0 ;  /* 0x20000004ff177230 */ /* 0x010fe20000004100 */
[----:B------:R-:W-:Y:S05]  /*4b80*/  BRA `(.L_x_2457) ;  /* 0x00000a5000007947 */ /* 0x000fea0003800000 */
.L_x_2462:
[----:B----4-:R-:W4:Y:S02]  /*4b90*/  LDG.E.64 R4, [R4.64] ;  /* 0x0000002404047981 */ /* 0x010f24000c1e1b00 */
[----:B----4-:R-:W0:Y:S01]  /*4ba0*/  F2F.F32.F64 R23, R4 ;  /* 0x0000000400177310 */ /* 0x010e220000301000 */
[----:B------:R-:W0:-:S14]  /*4bb0*/  DSETP.GEU.AND P0, PT, |R4|, c[0x2][0x0], PT ;  /* 0x008000000400762a */ /* 0x000e1c0003f0e200 */
[----:B0-----:R-:W-:Y:S01]  /*4bc0*/  @!P0 FMUL R23, R23, 1.175494350822287508e-38 ;  /* 0x0080000017178820 */ /* 0x001fe20000400000 */
[----:B------:R-:W-:Y:S05]  /*4bd0*/  BRA `(.L_x_2457) ;  /* 0x00000a0000007947 */ /* 0x000fea0003800000 */
.L_x_2452:
        /* <DEDUP_REMOVED lines=8> */
[----:B----4-:R-:W4:Y:S02]  /*4c60*/  LDG.E.U8 R4, [R4.64] ;  /* 0x0000002404047981 */ /* 0x010f24000c1e1100 */
[----:B----4-:R-:W-:-:S04]  /*4c70*/  ISETP.NE.AND P0, PT, R4, RZ, PT ;  /* 0x000000ff0400720c */ /* 0x010fc80003f05270 */
[----:B------:R-:W-:Y:S01]  /*4c80*/  FSEL R23, RZ, 1, !P0 ;  /* 0x3f800000ff177808 */ /* 0x000fe20004000000 */
[----:B------:R-:W-:Y:S05]  /*4c90*/  BRA `(.L_x_2457) ;  /* 0x0000094000007947 */ /* 0x000fea0003800000 */
.L_x_2466:
[----:B----4-:R-:W4:Y:S02]  /*4ca0*/  LDG.E.64 R4, [R4.64] ;  /* 0x0000002404047981 */ /* 0x010f24000c1e1b00 */
[----:B----4-:R-:W0:Y:S01]  /*4cb0*/  F2F.F32.F64 R23, R4 ;  /* 0x0000000400177310 */ /* 0x010e220000301000 */
[----:B------:R-:W0:-:S14]  /*4cc0*/  DSETP.GEU.AND P0, PT, |R4|, c[0x2][0x0], PT ;  /* 0x008000000400762a */ /* 0x000e1c0003f0e200 */
[----:B0-----:R-:W-:Y:S01]  /*4cd0*/  @!P0 FMUL R23, R23, 1.175494350822287508e-38 ;  /* 0x0080000017178820 */ /* 0x001fe20000400000 */
[----:B------:R-:W-:Y:S05]  /*4ce0*/  BRA `(.L_x_2457) ;  /* 0x000008f000007947 */ /* 0x000fea0003800000 */
.L_x_2465:
[----:B------:R-:W-:-:S13]  /*4cf0*/  ISETP.NE.AND P0, PT, R0, 0xf, PT ;  /* 0x0000000f0000780c */ /* 0x000fda0003f05270 */
[----:B------:R-:W-:Y:S05]  /*4d00*/  @!P0 BRA `(.L_x_2467) ;  /* 0x0000025000008947 */ /* 0x000fea0003800000 */
[----:B------:R-:W-:-:S13]  /*4d10*/  ISETP.NE.AND P0, PT, R0, 0x17, PT ;  /* 0x000000170000780c */ /* 0x000fda0003f05270 */
[----:B------:R-:W-:Y:S05]  /*4d20*/  @!P0 BRA `(.L_x_2468) ;  /* 0x0000016000008947 */ /* 0x000fea0003800000 */
[----:B------:R-:W-:-:S13]  /*4d30*/  ISETP.NE.AND P0, PT, R0, 0x18, PT ;  /* 0x000000180000780c */ /* 0x000fda0003f05270 */
[----:B------:R-:W-:Y:S05]  /*4d40*/  @P0 BRA `(.L_x_2456) ;  /* 0x000006f000000947 */ /* 0x000fea0003800000 */
[----:B----4-:R-:W4:Y:S01]  /*4d50*/  LDG.E.U8 R23, [R4.64] ;  /* 0x0000002404177981 */ /* 0x010f22000c1e1100 */
        /* <DEDUP_REMOVED lines=19> */
.L_x_2468:
[----:B----4-:R-:W4:Y:S02]  /*4e90*/  LDG.E.U8 R4, [R4.64] ;  /* 0x0000002404047981 */ /* 0x010f24000c1e1100 */
        /* <DEDUP_REMOVED lines=12> */
.L_x_2467:
[----:B----4-:R-:W4:Y:S02]  /*4f60*/  LDG.E.U16 R4, [R4.64] ;  /* 0x0000002404047981 */ /* 0x010f24000c1e1500 */
[----:B----4-:R-:W-:Y:S01]  /*4f70*/  PRMT R23, RZ, 0x5410, R4 ;  /* 0x00005410ff177816 */ /* 0x010fe20000000004 */
[----:B------:R-:W-:Y:S05]  /*4f80*/  BRA `(.L_x_2457) ;  /* 0x0000065000007947 */ /* 0x000fea0003800000 */
.L_x_2464:
        /* <DEDUP_REMOVED lines=8> */
[----:B----4-:R-:W4:Y:S02]  /*5010*/  LDG.E.U16 R4, [R4.64] ;  /* 0x0000002404047981 */ /* 0x010f24000c1e1500 */
[----:B----4-:R0:W4:Y:S01]  /*5020*/  I2F.U16 R23, R4 ;  /* 0x0000000400177306 */ /* 0x0101220000101000 */
[----:B------:R-:W-:Y:S05]  /*5030*/  BRA `(.L_x_2457) ;  /* 0x000005a000007947 */ /* 0x000fea0003800000 */
.L_x_2471:
[----:B----4-:R-:W4:Y:S01]  /*5040*/  LDG.E.U8 R3, [R4.64] ;  /* 0x0000002404037981 */ /* 0x010f22000c1e1100 */
        /* <DEDUP_REMOVED lines=19> */
.L_x_2473:
[----:B------:R-:W-:Y:S05]  /*5180*/  BSYNC B0 ;  /* 0x0000000000007941 */ /* 0x000fea0003800000 */
.L_x_2472:
[----:B------:R-:W-:Y:S01]  /*5190*/  IMAD.SHL.U32 R3, R3, 0x100000, RZ ;  /* 0x0010000003037824 */ /* 0x000fe200078e00ff */
[----:B------:R-:W-:-:S04]  /*51a0*/  LEA R0, R0, 0x3b800000, 0x17 ;  /* 0x3b80000000007811 */ /* 0x000fc800078eb8ff */
[----:B------:R-:W-:Y:S01]  /*51b0*/  LOP3.LUT R23, R0, R3, R23, 0xfe, !PT ;  /* 0x0000000300177212 */ /* 0x000fe200078efe17 */
[----:B------:R-:W-:Y:S05]  /*51c0*/  BRA `(.L_x_2457) ;  /* 0x0000041000007947 */ /* 0x000fea0003800000 */
.L_x_2470:
        /* <DEDUP_REMOVED lines=20> */
.L_x_2475:
[----:B------:R-:W-:Y:S05]  /*5310*/  BSYNC B0 ;  /* 0x0000000000007941 */ /* 0x000fea0003800000 */
.L_x_2474:
[----:B------:R-:W-:Y:S01]  /*5320*/  IMAD.SHL.U32 R3, R3, 0x200000, RZ ;  /* 0x0020000003037824 */ /* 0x000fe200078e00ff */
[----:B------:R-:W-:-:S04]  /*5330*/  LEA R0, R0, 0x37800000, 0x17 ;  /* 0x3780000000007811 */ /* 0x000fc800078eb8ff */
[----:B------:R-:W-:Y:S01]  /*5340*/  LOP3.LUT R23, R0, R3, R23, 0xfe, !PT ;  /* 0x0000000300177212 */ /* 0x000fe200078efe17 */
[----:B------:R-:W-:Y:S05]  /*5350*/  BRA `(.L_x_2457) ;  /* 0x0000028000007947 */ /* 0x000fea0003800000 */
.L_x_2469:
[----:B------:R-:W-:-:S13]  /*5360*/  ISETP.NE.AND P0, PT, R0, 0x1c, PT ;  /* 0x0000001c0000780c */ /* 0x000fda0003f05270 */
[----:B------:R-:W-:Y:S05]  /*5370*/  @!P0 BRA `(.L_x_2476) ;  /* 0x0000024000008947 */ /* 0x000fea0003800000 */
[----:B------:R-:W-:-:S13]  /*5380*/  ISETP.NE.AND P0, PT, R0, 0x1d, PT ;  /* 0x0000001d0000780c */ /* 0x000fda0003f05270 */
[----:B------:R-:W-:Y:S05]  /*5390*/  @!P0 BRA `(.L_x_2477) ;  /* 0x000001f000008947 */ /* 0x000fea0003800000 */
[----:B------:R-:W-:-:S13]  /*53a0*/  ISETP.NE.AND P0, PT, R0, 0x2c, PT ;  /* 0x0000002c0000780c */ /* 0x000fda0003f05270 */
[----:B------:R-:W-:Y:S05]  /*53b0*/  @P0 BRA `(.L_x_2456) ;  /* 0x0000008000000947 */ /* 0x000fea0003800000 */
[----:B----4-:R-:W4:Y:S01]  /*53c0*/  LDG.E.U8 R4, [R4.64] ;  /* 0x0000002404047981 */ /* 0x010f22000c1e1100 */
[----:B------:R-:W-:Y:S01]  /*53d0*/  IMAD.MOV.U32 R23, RZ, RZ, 0x400000 ;  /* 0x00400000ff177424 */ /* 0x000fe200078e00ff */
[----:B----4-:R-:W-:-:S13]  /*53e0*/  ISETP.NE.AND P0, PT, R4, RZ, PT ;  /* 0x000000ff0400720c */ /* 0x010fda0003f05270 */
[----:B------:R-:W-:Y:S05]  /*53f0*/  @!P0 BRA `(.L_x_2457) ;  /* 0x000001e000008947 */ /* 0x000fea0003800000 */
[----:B------:R-:W-:-:S13]  /*5400*/  ISETP.NE.AND P0, PT, R4, 0xff, PT ;  /* 0x000000ff0400780c */ /* 0x000fda0003f05270 */
[----:B------:R-:W-:Y:S02]  /*5410*/  @!P0 IMAD.MOV.U32 R23, RZ, RZ, 0x7f800001 ;  /* 0x7f800001ff178424 */ /* 0x000fe400078e00ff */
[----:B------:R-:W-:Y:S01]  /*5420*/  @P0 IMAD.SHL.U32 R23, R4, 0x800000, RZ ;  /* 0x0080000004170824 */ /* 0x000fe200078e00ff */
[----:B------:R-:W-:Y:S05]  /*5430*/  BRA `(.L_x_2457) ;  /* 0x000001a000007947 */ /* 0x000fea0003800000 */
.L_x_2456:
        /* <DEDUP_REMOVED lines=18> */
[----:B012345:R-:W-:Y:S05]  /*5560*/  CALL.ABS.NOINC R14 ;  /* 0x000000000e007343 */ /* 0x03ffea0003c00000 */
[----:B------:R-:W-:Y:S01]  /*5570*/  IMAD.MOV.U32 R23, RZ, RZ, RZ ;  /* 0x000000ffff177224 */ /* 0x000fe200078e00ff */
[----:B------:R-:W-:Y:S05]  /*5580*/  BRA `(.L_x_2457) ;  /* 0x0000005000007947 */ /* 0x000fea0003800000 */
.L_x_2477:
[----:B----4-:R-:W4:Y:S02]  /*5590*/  LDG.E.64 R4, [R4.64] ;  /* 0x0000002404047981 */ /* 0x010f24000c1e1b00 */
[----:B----4-:R0:W4:Y:S01]  /*55a0*/  I2F.U64 R23, R4 ;  /* 0x0000000400177312 */ /* 0x0101220000301000 */
[----:B------:R-:W-:Y:S05]  /*55b0*/  BRA `(.L_x_2457) ;  /* 0x0000002000007947 */ /* 0x000fea0003800000 */
.L_x_2476:
[----:B----4-:R-:W4:Y:S02]  /*55c0*/  LDG.E R4, [R4.64] ;  /* 0x0000002404047981 */ /* 0x010f24000c1e1900 */
[----:B----4-:R0:W4:Y:S02]  /*55d0*/  I2F.U32 R23, R4 ;  /* 0x0000000400177306 */ /* 0x0101240000201000 */
.L_x_2457:
[----:B------:R-:W-:Y:S05]  /*55e0*/  BSYNC B6 ;  /* 0x0000000000067941 */ /* 0x000fea0003800000 */
.L_x_2451:
[----:B------:R-:W-:Y:S02]  /*55f0*/  IADD3 R25, R25, 0x80, RZ ;  /* 0x0000008019197810 */ /* 0x000fe40007ffe0ff */
.L_x_2423:
[----:B------:R-:W-:Y:S05]  /*5600*/  BSYNC B7 ;  /* 0x0000000000077941 */ /* 0x000fea0003800000 */
.L_x_2422:
        /* <DEDUP_REMOVED lines=23> */
.L_x_2484:
[----:B----4-:R-:W4:Y:S02]  /*5780*/  LDG.E.U8 R4, [R4.64] ;  /* 0x0000002404047981 */ /* 0x010f24000c1e1100 */
[----:B----4-:R0:W4:Y:S01]  /*5790*/  I2F.U16 R24, R4 ;  /* 0x0000000400187306 */ /* 0x0101220000101000 */
[----:B------:R-:W-:Y:S05]  /*57a0*/  BRA `(.L_x_2486) ;  /* 0x00000ca000007947 */ /* 0x000fea0003800000 */
.L_x_2483:
        /* <DEDUP_REMOVED lines=9> */
.L_x_2488:
[----:B----4-:R-:W4:Y:S02]  /*5840*/  LDG.E R4, [R4.64] ;  /* 0x0000002404047981 */ /* 0x010f24000c1e1900 */
[----:B----4-:R0:W4:Y:S01]  /*5850*/  I2F R24, R4 ;  /* 0x0000000400187306 */ /* 0x0101220000201400 */
[----:B------:R-:W-:Y:S05]  /*5860*/  BRA `(.L_x_2486) ;  /* 0x00000be000007947 */ /* 0x000fea0003800000 */
.L_x_2487:
[----:B----4-:R-:W4:Y:S02]  /*5870*/  LDG.E.U16 R4, [R4.64] ;  /* 0x0000002404047981 */ /* 0x010f24000c1e1500 */
[----:B----4-:R0:W4:Y:S01]  /*5880*/  I2F.S16 R24, R4 ;  /* 0x0000000400187306 */ /* 0x0101220000101400 */
[----:B------:R-:W-:Y:S05]  /*5890*/  BRA `(.L_x_2486) ;  /* 0x00000bb000007947 */ /* 0x000fea0003800000 */
.L_x_2482:
        /* <DEDUP_REMOVED lines=8> */
.L_x_2490:
[----:B----4-:R-:W4:Y:S02]  /*5920*/  LDG.E.U16 R4, [R4.64] ;  /* 0x0000002404047981 */ /* 0x010f24000c1e1500 */
[----:B----4-:R-:W-:Y:S01]  /*5930*/  HADD2.F32 R24, -RZ, R4.H0_H0 ;  /* 0x20000004ff187230 */ /* 0x010fe20000004100 */
[----:B------:R-:W-:Y:S05]  /*5940*/  BRA `(.L_x_2486) ;  /* 0x00000b0000007947 */ /* 0x000fea0003800000 */
.L_x_2489:
        /* <DEDUP_REMOVED lines=8> */
.L_x_2492:
[----:B----4-:R-:W4:Y:S02]  /*59d0*/  LDG.E.U16 R4, [R4.64] ;  /* 0x0000002404047981 */ /* 0x010f24000c1e1500 */
[----:B----4-:R-:W-:Y:S01]  /*59e0*/  HADD2.F32 R24, -RZ, R4.H0_H0 ;  /* 0x20000004ff187230 */ /* 0x010fe20000004100 */
[----:B------:R-:W-:Y:S05]  /*59f0*/  BRA `(.L_x_2486) ;  /* 0x00000a5000007947 */ /* 0x000fea0003800000 */
.L_x_2491:
[----:B----4-:R-:W4:Y:S02]  /*5a00*/  LDG.E.64 R4, [R4.64] ;  /* 0x0000002404047981 */ /* 0x010f24000c1e1b00 */
[----:B----4-:R-:W0:Y:S01]  /*5a10*/  F2F.F32.F64 R24, R4 ;  /* 0x0000000400187310 */ /* 0x010e220000301000 */
[----:B------:R-:W0:-:S14]  /*5a20*/  DSETP.GEU.AND P0, PT, |R4|, c[0x2][0x0], PT ;  /* 0x008000000400762a */ /* 0x000e1c0003f0e200 */
[----:B0-----:R-:W-:Y:S01]  /*5a30*/  @!P0 FMUL R24, R24, 1.175494350822287508e-38 ;  /* 0x0080000018188820 */ /* 0x001fe20000400000 */
[----:B------:R-:W-:Y:S05]  /*5a40*/  BRA `(.L_x_2486) ;  /* 0x00000a0000007947 */ /* 0x000fea0003800000 */
.L_x_2481:
        /* <DEDUP_REMOVED lines=12> */
.L_x_2495:
[----:B----4-:R-:W4:Y:S02]  /*5b10*/  LDG.E.64 R4, [R4.64] ;  /* 0x0000002404047981 */ /* 0x010f24000c1e1b00 */
[----:B----4-:R-:W0:Y:S01]  /*5b20*/  F2F.F32.F64 R24, R4 ;  /* 0x0000000400187310 */ /* 0x010e220000301000 */
[----:B------:R-:W0:-:S14]  /*5b30*/  DSETP.GEU.AND P0, PT, |R4|, c[0x2][0x0], PT ;  /* 0x008000000400762a */ /* 0x000e1c0003f0e200 */
[----:B0-----:R-:W-:Y:S01]  /*5b40*/  @!P0 FMUL R24, R24, 1.175494350822287508e-38 ;  /* 0x0080000018188820 */ /* 0x001fe20000400000 */
[----:B------:R-:W-:Y:S05]  /*5b50*/  BRA `(.L_x_2486) ;  /* 0x000008f000007947 */ /* 0x000fea0003800000 */
.L_x_2494:
        /* <DEDUP_REMOVED lines=26> */
.L_x_2497:
        /* <DEDUP_REMOVED lines=13> */
.L_x_2496:
[----:B----4-:R-:W4:Y:S02]  /*5dd0*/  LDG.E.U16 R4, [R4.64] ;  /* 0x0000002404047981 */ /* 0x010f24000c1e1500 */
[----:B----4-:R-:W-:Y:S01]  /*5de0*/  PRMT R24, RZ, 0x5410, R4 ;  /* 0x00005410ff187816 */ /* 0x010fe20000000004 */
[----:B------:R-:W-:Y:S05]  /*5df0*/  BRA `(.L_x_2486) ;  /* 0x0000065000007947 */ /* 0x000fea0003800000 */
.L_x_2493:
        /* <DEDUP_REMOVED lines=11> */
.L_x_2500:
        /* <DEDUP_REMOVED lines=20> */
.L_x_2502:
[----:B------:R-:W-:Y:S05]  /*5ff0*/  BSYNC B0 ;  /* 0x0000000000007941 */ /* 0x000fea0003800000 */
.L_x_2501:
[----:B------:R-:W-:Y:S01]  /*6000*/  IMAD.SHL.U32 R3, R3, 0x100000, RZ ;  /* 0x0010000003037824 */ /* 0x000fe200078e00ff */
[----:B------:R-:W-:-:S04]  /*6010*/  LEA R5, R0, 0x3b800000, 0x17 ;  /* 0x3b80000000057811 */ /* 0x000fc800078eb8ff */
[----:B------:R-:W-:Y:S01]  /*6020*/  LOP3.LUT R24, R5, R3, R24, 0xfe, !PT ;  /* 0x0000000305187212 */ /* 0x000fe200078efe18 */
[----:B------:R-:W-:Y:S05]  /*6030*/  BRA `(.L_x_2486) ;  /* 0x0000041000007947 */ /* 0x000fea0003800000 */
.L_x_2499:
        /* <DEDUP_REMOVED lines=20> */
.L_x_2504:
[----:B------:R-:W-:Y:S05]  /*6180*/  BSYNC B0 ;  /* 0x0000000000007941 */ /* 0x000fea0003800000 */
.L_x_2503:
[----:B------:R-:W-:Y:S01]  /*6190*/  IMAD.SHL.U32 R3, R3, 0x200000, RZ ;  /* 0x0020000003037824 */ /* 0x000fe200078e00ff */
[----:B------:R-:W-:-:S04]  /*61a0*/  LEA R5, R0, 0x37800000, 0x17 ;  /* 0x3780000000057811 */ /* 0x000fc800078eb8ff */
[----:B------:R-:W-:Y:S01]  /*61b0*/  LOP3.LUT R24, R5, R3, R24, 0xfe, !PT ;  /* 0x0000000305187212 */ /* 0x000fe200078efe18 */
[----:B------:R-:W-:Y:S05]  /*61c0*/  BRA `(.L_x_2486) ;  /* 0x0000028000007947 */ /* 0x000fea0003800000 */
.L_x_2498:
        /* <DEDUP_REMOVED lines=14> */
.L_x_2485:
        /* <DEDUP_REMOVED lines=21> */
.L_x_2506:
[----:B----4-:R-:W4:Y:S02]  /*6400*/  LDG.E.64 R4, [R4.64] ;  /* 0x0000002404047981 */ /* 0x010f24000c1e1b00 */
[----:B----4-:R0:W4:Y:S01]  /*6410*/  I2F.U64 R24, R4 ;  /* 0x0000000400187312 */ /* 0x0101220000301000 */
[----:B------:R-:W-:Y:S05]  /*6420*/  BRA `(.L_x_2486) ;  /* 0x0000002000007947 */ /* 0x000fea0003800000 */
.L_x_2505:
[----:B----4-:R-:W4:Y:S02]  /*6430*/  LDG.E R4, [R4.64] ;  /* 0x0000002404047981 */ /* 0x010f24000c1e1900 */
[----:B----4-:R0:W4:Y:S02]  /*6440*/  I2F.U32 R24, R4 ;  /* 0x0000000400187306 */ /* 0x0101240000201000 */
.L_x_2486:
[----:B------:R-:W-:Y:S05]  /*6450*/  BSYNC B6 ;  /* 0x0000000000067941 */ /* 0x000fea0003800000 */
.L_x_2480:
        /* <DEDUP_REMOVED lines=17> */
.L_x_2510:
[----:B----4-:R-:W4:Y:S02]  /*6570*/  LDG.E.U8 R4, [R4.64] ;  /* 0x0000002404047981 */ /* 0x010f24000c1e1100 */
[----:B----4-:R0:W4:Y:S01]  /*6580*/  I2F.U16 R17, R4 ;  /* 0x0000000400117306 */ /* 0x0101220000101000 */
[----:B------:R-:W-:Y:S05]  /*6590*/  BRA `(.L_x_2479) ;  /* 0x00000c7000007947 */ /* 0x000fea0003800000 */
.L_x_2509:
        /* <DEDUP_REMOVED lines=9> */
.L_x_2513:
[----:B----4-:R-:W4:Y:S02]  /*6630*/  LDG.E R4, [R4.64] ;  /* 0x0000002404047981 */ /* 0x010f24000c1e1900 */
[----:B----4-:R0:W4:Y:S01]  /*6640*/  I2F R17, R4 ;  /* 0x0000000400117306 */ /* 0x0101220000201400 */
[----:B------:R-:W-:Y:S05]  /*6650*/  BRA `(.L_x_2479) ;  /* 0x00000bb000007947 */ /* 0x000fea0003800000 */
.L_x_2512:
[----:B----4-:R-:W4:Y:S02]  /*6660*/  LDG.E.U16 R4, [R4.64] ;  /* 0x0000002404047981 */ /* 0x010f24000c1e1500 */
[----:B----4-:R0:W4:Y:S01]  /*6670*/  I2F.S16 R17, R4 ;  /* 0x0000000400117306 */ /* 0x0101220000101400 */
[----:B------:R-:W-:Y:S05]  /*6680*/  BRA `(.L_x_2479) ;  /* 0x00000b8000007947 */ /* 0x000fea0003800000 */
.L_x_2508:
        /* <DEDUP_REMOVED lines=8> */
.L_x_2515:
[----:B----4-:R-:W4:Y:S02]  /*6710*/  LDG.E.U16 R4, [R4.64] ;  /* 0x0000002404047981 */ /* 0x010f24000c1e1500 */
[----:B----4-:R-:W-:Y:S01]  /*6720*/  HADD2.F32 R17, -RZ, R4.H0_H0 ;  /* 0x20000004ff117230 */ /* 0x010fe20000004100 */
[----:B------:R-:W-:Y:S05]  /*6730*/  BRA `(.L_x_2479) ;  /* 0x00000ad000007947 */ /* 0x000fea0003800000 */
.L_x_2514:
        /* <DEDUP_REMOVED lines=8> */
.L_x_2517:
[----:B----4-:R-:W4:Y:S02]  /*67c0*/  LDG.E.U16 R4, [R4.64] ;  /* 0x0000002404047981 */ /* 0x010f24000c1e1500 */
[----:B----4-:R-:W-:Y:S01]  /*67d0*/  HADD2.F32 R17, -RZ, R4.H0_H0 ;  /* 0x20000004ff117230 */ /* 0x010fe20000004100 */
[----:B------:R-:W-:Y:S05]  /*67e0*/  BRA `(.L_x_2479) ;  /* 0x00000a2000007947 */ /* 0x000fea0003800000 */
.L_x_2516:
[----:B----4-:R-:W4:Y:S02]  /*67f0*/  LDG.E.64 R4, [R4.64] ;  /* 0x0000002404047981 */ /* 0x010f24000c1e1b00 */
[----:B----4-:R-:W0:Y:S01]  /*6800*/  F2F.F32.F64 R17, R4 ;  /* 0x0000000400117310 */ /* 0x010e220000301000 */
[----:B------:R-:W0:-:S14]  /*6810*/  DSETP.GEU.AND P0, PT, |R4|, c[0x2][0x0], PT ;  /* 0x008000000400762a */ /* 0x000e1c0003f0e200 */
[----:B0-----:R-:W-:Y:S01]  /*6820*/  @!P0 FMUL R17, R17, 1.175494350822287508e-38 ;  /* 0x0080000011118820 */ /* 0x001fe20000400000 */
[----:B------:R-:W-:Y:S05]  /*6830*/  BRA `(.L_x_2479) ;  /* 0x000009d000007947 */ /* 0x000fea0003800000 */
.L_x_2507:
        /* <DEDUP_REMOVED lines=12> */
.L_x_2520:
[----:B----4-:R-:W4:Y:S02]  /*6900*/  LDG.E.64 R4, [R4.64] ;  /* 0x0000002404047981 */ /* 0x010f24000c1e1b00 */
[----:B----4-:R-:W0:Y:S01]  /*6910*/  F2F.F32.F64 R17, R4 ;  /* 0x0000000400117310 */ /* 0x010e220000301000 */
[----:B------:R-:W0:-:S14]  /*6920*/  DSETP.GEU.AND P0, PT, |R4|, c[0x2][0x0], PT ;  /* 0x008000000400762a */ /* 0x000e1c0003f0e200 */
[----:B0-----:R-:W-:Y:S01]  /*6930*/  @!P0 FMUL R17, R17, 1.175494350822287508e-38 ;  /* 0x0080000011118820 */ /* 0x001fe20000400000 */
[----:B------:R-:W-:Y:S05]  /*6940*/  BRA `(.L_x_2479) ;  /* 0x000008c000007947 */ /* 0x000fea0003800000 */
.L_x_2519:
        /* <DEDUP_REMOVED lines=26> */
.L_x_2522:
        /* <DEDUP_REMOVED lines=13> */
.L_x_2521:
[----:B----4-:R-:W4:Y:S02]  /*6bc0*/  LDG.E.U16 R4, [R4.64] ;  /* 0x0000002404047981 */ /* 0x010f24000c1e1500 */
[----:B----4-:R-:W-:Y:S01]  /*6bd0*/  PRMT R17, RZ, 0x5410, R4 ;  /* 0x00005410ff117816 */ /* 0x010fe20000000004 */
[----:B------:R-:W-:Y:S05]  /*6be0*/  BRA `(.L_x_2479) ;  /* 0x0000062000007947 */ /* 0x000fea0003800000 */
.L_x_2518:
        /* <DEDUP_REMOVED lines=11> */
.L_x_2525:
[----:B----4-:R-:W4:Y:S02]  /*6ca0*/  LDG.E.U8 R3, [R4.64] ;  /* 0x0000002404037981 */ /* 0x010f24000c1e1100 */
        /* <DEDUP_REMOVED lines=18> */
.L_x_2527:
[----:B------:R-:W-:Y:S05]  /*6dd0*/  BSYNC B0 ;  /* 0x0000000000007941 */ /* 0x000fea0003800000 */
.L_x_2526:
[----:B------:R-:W-:Y:S01]  /*6de0*/  IMAD.SHL.U32 R3, R3, 0x100000, RZ ;  /* 0x0010000003037824 */ /* 0x000fe200078e00ff */
[----:B------:R-:W-:-:S04]  /*6df0*/  LEA R0, R0, 0x3b800000, 0x17 ;  /* 0x3b80000000007811 */ /* 0x000fc800078eb8ff */
[----:B------:R-:W-:Y:S01]  /*6e00*/  LOP3.LUT R17, R0, R3, R17, 0xfe, !PT ;  /* 0x0000000300117212 */ /* 0x000fe200078efe11 */
[----:B------:R-:W-:Y:S05]  /*6e10*/  BRA `(.L_x_2479) ;  /* 0x000003f000007947 */ /* 0x000fea0003800000 */
.L_x_2524:
        /* <DEDUP_REMOVED lines=19> */
.L_x_2529:
[----:B------:R-:W-:Y:S05]  /*6f50*/  BSYNC B0 ;  /* 0x0000000000007941 */ /* 0x000fea0003800000 */
.L_x_2528:
[----:B------:R-:W-:Y:S01]  /*6f60*/  IMAD.SHL.U32 R3, R3, 0x200000, RZ ;  /* 0x0020000003037824 */ /* 0x000fe200078e00ff */
[----:B------:R-:W-:-:S04]  /*6f70*/  LEA R0, R0, 0x37800000, 0x17 ;  /* 0x3780000000007811 */ /* 0x000fc800078eb8ff */
[----:B------:R-:W-:Y:S01]  /*6f80*/  LOP3.LUT R17, R0, R3, R17, 0xfe, !PT ;  /* 0x0000000300117212 */ /* 0x000fe200078efe11 */
[----:B------:R-:W-:Y:S05]  /*6f90*/  BRA `(.L_x_2479) ;  /* 0x0000027000007947 */ /* 0x000fea0003800000 */
.L_x_2523:
        /* <DEDUP_REMOVED lines=14> */
.L_x_2511:
        /* <DEDUP_REMOVED lines=19> */
[----:B------:R-:W-:Y:S05]  /*71b0*/  BRA `(.L_x_2479) ;  /* 0x0000005000007947 */ /* 0x000fea0003800000 */
.L_x_2531:
[----:B----4-:R-:W4:Y:S02]  /*71c0*/  LDG.E.64 R4, [R4.64] ;  /* 0x0000002404047981 */ /* 0x010f24000c1e1b00 */
[----:B----4-:R0:W4:Y:S01]  /*71d0*/  I2F.U64 R17, R4 ;  /* 0x0000000400117312 */ /* 0x0101220000301000 */
[----:B------:R-:W-:Y:S05]  /*71e0*/  BRA `(.L_x_2479) ;  /* 0x0000002000007947 */ /* 0x000fea0003800000 */
.L_x_2530:
[----:B----4-:R-:W4:Y:S02]  /*71f0*/  LDG.E R4, [R4.64] ;  /* 0x0000002404047981 */ /* 0x010f24000c1e1900 */
[----:B----4-:R0:W4:Y:S02]  /*7200*/  I2F.U32 R17, R4 ;  /* 0x0000000400117306 */ /* 0x0101240000201000 */
.L_x_2479:
[----:B------:R-:W-:Y:S05]  /*7210*/  BSYNC B7 ;  /* 0x0000000000077941 */ /* 0x000fea0003800000 */
.L_x_2478:
[----:B------:R-:W0:Y:S01]  /*7220*/  S2R R25, SR_TID.X ;  /* 0x0000000000197919 */ /* 0x000e220000002100 */
[----:B------:R-:W-:Y:S01]  /*7230*/  BSSY B0, `(.L_x_2532) ;  /* 0x000002d000007945 */ /* 0x000fe20003800000 */
[----:B0-----:R-:W-:-:S13]  /*7240*/  ISETP.GE.AND P0, PT, R25, R16, PT ;  /* 0x000000101900720c */ /* 0x001fda0003f06270 */
[----:B------:R-:W-:Y:S05]  /*7250*/  @P0 BRA `(.L_x_2533) ;  /* 0x000002a000000947 */ /* 0x000fea0003800000 */
[----:B--2--5:R-:W-:Y:S01]  /*7260*/  FMUL.FTZ R0, R19, 1.4426950216293334961 ;  /* 0x3fb8aa3b13007820 */ /* 0x024fe20000410000 */
[----:B------:R-:W-:Y:S01]  /*7270*/  BSSY B1, `(.L_x_2534) ;  /* 0x0000023000017945 */ /* 0x000fe20003800000 */
[----:B------:R-:W-:Y:S02]  /*7280*/  IMAD.MOV.U32 R7, RZ, RZ, 0x3e800000 ;  /* 0x3e800000ff077424 */ /* 0x000fe400078e00ff */
[----:B------:R-:W-:Y:S02]  /*7290*/  IMAD.MOV.U32 R6, RZ, RZ, 0x3d39bf78 ;  /* 0x3d39bf78ff067424 */ /* 0x000fe400078e00ff */
        /* <DEDUP_REMOVED lines=21> */
[----:B------:R0:W2:Y:S02]  /*73f0*/  MUFU.RCP R8, R7 ;  /* 0x0000000700087308 */ /* 0x0000a40000001000 */
        /* <DEDUP_REMOVED lines=10> */
.L_x_2535:
[----:B0-----:R-:W-:Y:S05]  /*74a0*/  BSYNC B1 ;  /* 0x0000000000017941 */ /* 0x001fea0003800000 */
.L_x_2534:
[----:B------:R-:W0:Y:S01]  /*74b0*/  MUFU.TANH R3, R3 ;  /* 0x0000000300037308 */ /* 0x000e220000002400 */
[----:B--2---:R-:W-:Y:S02]  /*74c0*/  FMUL.FTZ R8, R8, R19 ;  /* 0x0000001308087220 */ /* 0x004fe40000410000 */
[----:B0-----:R-:W-:-:S04]  /*74d0*/  FFMA.FTZ R0, -R3, R3, 1 ;  /* 0x3f80000003007423 */ /* 0x001fc80000010103 */
[----:B------:R-:W-:-:S04]  /*74e0*/  FFMA.FTZ R0, R0, R8, R3 ;  /* 0x0000000800007223 */ /* 0x000fc80000010003 */
[----:B------:R-:W-:Y:S02]  /*74f0*/  FMUL.FTZ R4, R0, R27 ;  /* 0x0000001b00047220 */ /* 0x000fe40000410000 */
.L_x_2533:
[----:B------:R-:W-:Y:S05]  /*7500*/  BSYNC B0 ;  /* 0x0000000000007941 */ /* 0x000fea0003800000 */
.L_x_2532:
[----:B--2--5:R-:W-:Y:S01]  /*7510*/  IADD3 R19, R25, 0x80, RZ ;  /* 0x0000008019137810 */ /* 0x024fe20007ffe0ff */
[----:B------:R-:W-:Y:S03]  /*7520*/  BSSY B0, `(.L_x_2536) ;  /* 0x000002d000007945 */ /* 0x000fe60003800000 */
[----:B------:R-:W-:-:S13]  /*7530*/  ISETP.GE.AND P1, PT, R19, R16, PT ;  /* 0x000000101300720c */ /* 0x000fda0003f26270 */
[----:B------:R-:W-:Y:S05]  /*7540*/  @P1 BRA `(.L_x_2537) ;  /* 0x000002a000001947 */ /* 0x000fea0003800000 */
[----:B---3--:R-:W-:Y:S01]  /*7550*/  FMUL.FTZ R0, R18, 1.4426950216293334961 ;  /* 0x3fb8aa3b12007820 */ /* 0x008fe20000410000 */
        /* <DEDUP_REMOVED lines=22> */
[----:B------:R0:W2:Y:S02]  /*76c0*/  MUFU.RCP R9, R8 ;  /* 0x0000000800097308 */ /* 0x0000a40000001000 */
[----:B------:R-:W-:-:S04]  /*76d0*/  FFMA.FTZ R6, R3, R6, 0.33333510160446166992 ;  /* 0x3eaaaae603067423 */ /* 0x000fc80000010006 */
        /* <DEDUP_REMOVED lines=11> */
.L_x_2539:
[----:B0-2---:R-:W-:Y:S05]  /*7790*/  BSYNC B1 ;  /* 0x0000000000017941 */ /* 0x005fea0003800000 */
.L_x_2538:
[----:B------:R-:W0:Y:S01]  /*77a0*/  MUFU.TANH R3, R3 ;  /* 0x0000000300037308 */ /* 0x000e220000002400 */
[----:B------:R-:W-:Y:S02]  /*77b0*/  FMUL.FTZ R9, R9, R18 ;  /* 0x0000001209097220 */ /* 0x000fe40000410000 */
[----:B0-----:R-:W-:-:S04]  /*77c0*/  FFMA.FTZ R0, -R3, R3, 1 ;  /* 0x3f80000003007423 */ /* 0x001fc80000010103 */
[----:B------:R-:W-:-:S04]  /*77d0*/  FFMA.FTZ R9, R0, R9, R3 ;  /* 0x0000000900097223 */ /* 0x000fc80000010003 */
[----:B-1----:R-:W-:Y:S02]  /*77e0*/  FMUL.FTZ R18, R9, R26 ;  /* 0x0000001a09127220 */ /* 0x002fe40000410000 */
.L_x_2537:
[----:B------:R-:W-:Y:S05]  /*77f0*/  BSYNC B0 ;  /* 0x0000000000007941 */ /* 0x000fea0003800000 */
.L_x_2536:
[----:B------:R-:W-:Y:S01]  /*7800*/  IADD3 R3, R25, 0x100, RZ ;  /* 0x0000010019037810 */ /* 0x000fe20007ffe0ff */
[----:B------:R-:W-:Y:S03]  /*7810*/  BSSY B0, `(.L_x_2540) ;  /* 0x000002d000007945 */ /* 0x000fe60003800000 */
[----:B------:R-:W-:-:S13]  /*7820*/  ISETP.GE.AND P1, PT, R3, R16, PT ;  /* 0x000000100300720c */ /* 0x000fda0003f26270 */
[----:B------:R-:W-:Y:S05]  /*7830*/  @P1 BRA `(.L_x_2541) ;  /* 0x000002a000001947 */ /* 0x000fea0003800000 */
[----:B----4-:R-:W-:Y:S01]  /*7840*/  FMUL.FTZ R0, R23, 1.4426950216293334961 ;  /* 0x3fb8aa3b17007820 */ /* 0x010fe20000410000 */
        /* <DEDUP_REMOVED lines=35> */
.L_x_2543:
[----:B0-----:R-:W-:Y:S05]  /*7a80*/  BSYNC B1 ;  /* 0x0000000000017941 */ /* 0x001fea0003800000 */
.L_x_2542:
[----:B------:R-:W0:Y:S01]  /*7a90*/  MUFU.TANH R5, R5 ;  /* 0x0000000500057308 */ /* 0x000e220000002400 */
[----:B------:R-:W-:Y:S02]  /*7aa0*/  FMUL.FTZ R8, R8, R23 ;  /* 0x0000001708087220 */ /* 0x000fe40000410000 */
[----:B0-----:R-:W-:-:S04]  /*7ab0*/  FFMA.FTZ R0, -R5, R5, 1 ;  /* 0x3f80000005007423 */ /* 0x001fc80000010105 */
[----:B------:R-:W-:-:S04]  /*7ac0*/  FFMA.FTZ R3, R0, R8, R5 ;  /* 0x0000000800037223 */ /* 0x000fc80000010005 */
[----:B------:R-:W-:Y:S02]  /*7ad0*/  FMUL.FTZ R22, R3, R22 ;  /* 0x0000001603167220 */ /* 0x000fe40000410000 */
.L_x_2541:
[----:B------:R-:W-:Y:S05]  /*7ae0*/  BSYNC B0 ;  /* 0x0000000000007941 */ /* 0x000fea0003800000 */
.L_x_2540:
        /* <DEDUP_REMOVED lines=40> */
.L_x_2547:
[----:B0-----:R-:W-:Y:S05]  /*7d70*/  BSYNC B1 ;  /* 0x0000000000017941 */ /* 0x001fea0003800000 */
.L_x_2546:
[----:B------:R-:W0:Y:S01]  /*7d80*/  MUFU.TANH R5, R5 ;  /* 0x0000000500057308 */ /* 0x000e220000002400 */
[----:B------:R-:W-:Y:S02]  /*7d90*/  FMUL.FTZ R8, R8, R17 ;  /* 0x0000001108087220 */ /* 0x000fe40000410000 */
[----:B0-----:R-:W-:-:S04]  /*7da0*/  FFMA.FTZ R0, -R5, R5, 1 ;  /* 0x3f80000005007423 */ /* 0x001fc80000010105 */
[----:B------:R-:W-:-:S04]  /*7db0*/  FFMA.FTZ R3, R0, R8, R5 ;  /* 0x0000000800037223 */ /* 0x000fc80000010005 */
[----:B------:R-:W-:Y:S02]  /*7dc0*/  FMUL.FTZ R24, R3, R24 ;  /* 0x0000001803187220 */ /* 0x000fe40000410000 */
.L_x_2545:
[----:B------:R-:W-:Y:S05]  /*7dd0*/  BSYNC B0 ;  /* 0x0000000000007941 */ /* 0x000fea0003800000 */
.L_x_2544:
[----:B----4-:R-:W0:Y:S01]  /*7de0*/  LDC.U8 R17, c[0x0][0x190] ;  /* 0x00006400ff117b82 */ /* 0x010e220000000000 */
[----:B------:R-:W-:Y:S01]  /*7df0*/  BSSY B6, `(.L_x_2548) ;  /* 0x0000101000067945 */ /* 0x000fe20003800000 */
[----:B------:R-:W-:Y:S05]  /*7e00*/  @P0 BRA `(.L_x_2549) ;  /* 0x00000ff000000947 */ /* 0x000fea0003800000 */
[----:B0-----:R-:W-:Y:S01]  /*7e10*/  PRMT R0, R17, 0x9910, RZ ;  /* 0x0000991011007816 */ /* 0x001fe200000000ff */
        /* <DEDUP_REMOVED lines=14> */
[----:B------:R-:W0:Y:S01]  /*7f00*/  F2I.FTZ.TRUNC.NTZ R3, R4 ;  /* 0x0000000400037305 */ /* 0x000e22000021f100 */
[----:B------:R-:W-:Y:S01]  /*7f10*/  IMAD.MOV.U32 R25, RZ, RZ, R19 ;  /* 0x000000ffff197224 */ /* 0x000fe200078e0013 */
[----:B0-----:R0:W-:Y:S01]  /*7f20*/  STG.E.U8 [R8.64], R3 ;  /* 0x0000000308007986 */ /* 0x0011e2000c101124 */
[----:B------:R-:W-:Y:S05]  /*7f30*/  BRA `(.L_x_2549) ;  /* 0x00000ec000007947 */ /* 0x000fea0003800000 */
.L_x_2553:
[----:B------:R-:W0:Y:S01]  /*7f40*/  F2I.S64.TRUNC R4, R4 ;  /* 0x0000000400047311 */ /* 0x000e22000020d900 */
[----:B------:R-:W-:Y:S02]  /*7f50*/  IMAD.MOV.U32 R25, RZ, RZ, R19 ;  /* 0x000000ffff197224 */ /* 0x000fe400078e0013 */
[----:B0-----:R-:W-:-:S05]  /*7f60*/  IMAD.MOV.U32 R3, RZ, RZ, R4 ;  /* 0x000000ffff037224 */ /* 0x001fca00078e0004 */
[----:B------:R0:W-:Y:S01]  /*7f70*/  STG.E.U8 [R8.64], R3 ;  /* 0x0000000308007986 */ /* 0x0001e2000c101124 */
[----:B------:R-:W-:Y:S05]  /*7f80*/  BRA `(.L_x_2549) ;  /* 0x00000e7000007947 */ /* 0x000fea0003800000 */
.L_x_2552:
[----:B------:R-:W-:-:S13]  /*7f90*/  ISETP.NE.AND P0, PT, R0, 0x2, PT ;  /* 0x000000020000780c */ /* 0x000fda0003f05270 */
[----:B------:R-:W-:Y:S05]  /*7fa0*/  @!P0 BRA `(.L_x_2555) ;  /* 0x000000c000008947 */ /* 0x000fea0003800000 */
[----:B------:R-:W-:-:S13]  /*7fb0*/  ISETP.NE.AND P0, PT, R0, 0x3, PT ;  /* 0x000000030000780c */ /* 0x000fda0003f05270 */
[----:B------:R-:W-:Y:S05]  /*7fc0*/  @!P0 BRA `(.L_x_2556) ;  /* 0x0000006000008947 */ /* 0x000fea0003800000 */
[----:B------:R-:W-:-:S13]  /*7fd0*/  ISETP.NE.AND P0, PT, R0, 0x4, PT ;  /* 0x000000040000780c */ /* 0x000fda0003f05270 */
[----:B------:R-:W-:Y:S05]  /*7fe0*/  @P0 BRA `(.L_x_2554) ;  /* 0x00000c5000000947 */ /* 0x000fea0003800000 */
[----:B------:R-:W0:Y:S01]  /*7ff0*/  F2I.S64.TRUNC R4, R4 ;  /* 0x0000000400047311 */ /* 0x000e22000020d900 */
[----:B------:R-:W-:Y:S01]  /*8000*/  IMAD.MOV.U32 R25, RZ, RZ, R19 ;  /* 0x000000ffff197224 */ /* 0x000fe200078e0013 */
[----:B0-----:R0:W-:Y:S01]  /*8010*/  STG.E.64 [R8.64], R4 ;  /* 0x0000000408007986 */ /* 0x0011e2000c101b24 */
[----:B------:R-:W-:Y:S05]  /*8020*/  BRA `(.L_x_2549) ;  /* 0x00000dd000007947 */ /* 0x000fea0003800000 */
.L_x_2556:
[----:B------:R-:W0:Y:S01]  /*8030*/  F2I.FTZ.TRUNC.NTZ R3, R4 ;  /* 0x0000000400037305 */ /* 0x000e22000021f100 */
[----:B------:R-:W-:Y:S01]  /*8040*/  IMAD.MOV.U32 R25, RZ, RZ, R19 ;  /* 0x000000ffff197224 */ /* 0x000fe200078e0013 */
[----:B0-----:R0:W-:Y:S01]  /*8050*/  STG.E [R8.64], R3 ;  /* 0x0000000308007986 */ /* 0x0011e2000c101924 */
[----:B------:R-:W-:Y:S05]  /*8060*/  BRA `(.L_x_2549) ;  /* 0x00000d9000007947 */ /* 0x000fea0003800000 */
.L_x_2555:
[----:B------:R-:W0:Y:S01]  /*8070*/  F2I.FTZ.TRUNC.NTZ R3, R4 ;  /* 0x0000000400037305 */ /* 0x000e22000021f100 */
[----:B------:R-:W-:Y:S01]  /*8080*/  IMAD.MOV.U32 R25, RZ, RZ, R19 ;  /* 0x000000ffff197224 */ /* 0x000fe200078e0013 */
[----:B0-----:R0:W-:Y:S01]  /*8090*/  STG.E.U16 [R8.64], R3 ;  /* 0x0000000308007986 */ /* 0x0011e2000c101524 */
[----:B------:R-:W-:Y:S05]  /*80a0*/  BRA `(.L_x_2549) ;  /* 0x00000d5000007947 */ /* 0x000fea0003800000 */
.L_x_2551:
[----:B------:R-:W-:-:S13]  /*80b0*/  ISETP.GT.AND P0, PT, R0, 0x6, PT ;  /* 0x000000060000780c */ /* 0x000fda0003f04270 */
[----:B------:R-:W-:Y:S05]  /*80c0*/  @P0 BRA `(.L_x_2557) ;  /* 0x000000b000000947 */ /* 0x000fea0003800000 */
[----:B------:R-:W-:-:S13]  /*80d0*/  ISETP.NE.AND P0, PT, R0, 0x5, PT ;  /* 0x000000050000780c */ /* 0x000fda0003f05270 */
[----:B------:R-:W-:Y:S05]  /*80e0*/  @!P0 BRA `(.L_x_2558) ;  /* 0x0000005000008947 */ /* 0x000fea0003800000 */
[----:B------:R-:W-:-:S13]  /*80f0*/  ISETP.NE.AND P0, PT, R0, 0x6, PT ;  /* 0x000000060000780c */ /* 0x000fda0003f05270 */
[----:B------:R-:W-:Y:S05]  /*8100*/  @P0 BRA `(.L_x_2554) ;  /* 0x00000b3000000947 */ /* 0x000fea0003800000 */
[----:B------:R0:W-:Y:S01]  /*8110*/  STG.E [R8.64], R4 ;  /* 0x0000000408007986 */ /* 0x0001e2000c101924 */
[----:B------:R-:W-:Y:S01]  /*8120*/  IMAD.MOV.U32 R25, RZ, RZ, R19 ;  /* 0x000000ffff197224 */ /* 0x000fe200078e0013 */
[----:B------:R-:W-:Y:S05]  /*8130*/  BRA `(.L_x_2549) ;  /* 0x00000cc000007947 */ /* 0x000fea0003800000 */
.L_x_2558:
[----:B------:R-:W-:Y:S01]  /*8140*/  F2FP.PACK_AB R4, RZ, R4 ;  /* 0x00000004ff04723e */ /* 0x000fe200000000ff */
[----:B------:R-:W-:-:S04]  /*8150*/  IMAD.MOV.U32 R25, RZ, RZ, R19 ;  /* 0x000000ffff197224 */ /* 0x000fc800078e0013 */
[----:B------:R0:W-:Y:S01]  /*8160*/  STG.E.U16 [R8.64], R4 ;  /* 0x0000000408007986 */ /* 0x0001e2000c101524 */
[----:B------:R-:W-:Y:S05]  /*8170*/  BRA `(.L_x_2549) ;  /* 0x00000c8000007947 */ /* 0x000fea0003800000 */
.L_x_2557:
[----:B------:R-:W-:-:S13]  /*8180*/  ISETP.NE.AND P0, PT, R0, 0x7, PT ;  /* 0x000000070000780c */ /* 0x000fda0003f05270 */
[----:B------:R-:W-:Y:S05]  /*8190*/  @!P0 BRA `(.L_x_2559) ;  /* 0x000000d000008947 */ /* 0x000fea0003800000 */
[----:B------:R-:W-:-:S13]  /*81a0*/  ISETP.NE.AND P0, PT, R0, 0x8, PT ;  /* 0x000000080000780c */ /* 0x000fda0003f05270 */
[----:B------:R-:W-:Y:S05]  /*81b0*/  @!P0 BRA `(.L_x_2560) ;  /* 0x0000006000008947 */ /* 0x000fea0003800000 */
[----:B------:R-:W-:-:S13]  /*81c0*/  ISETP.NE.AND P0, PT, R0, 0x9, PT ;  /* 0x000000090000780c */ /* 0x000fda0003f05270 */
[----:B------:R-:W-:Y:S05]  /*81d0*/  @P0 BRA `(.L_x_2554) ;  /* 0x00000a6000000947 */ /* 0x000fea0003800000 */
[----:B------:R-:W-:Y:S02]  /*81e0*/  IMAD.MOV.U32 R5, RZ, RZ, RZ ;  /* 0x000000ffff057224 */ /* 0x000fe400078e00ff */
[----:B------:R-:W-:-:S03]  /*81f0*/  IMAD.MOV.U32 R25, RZ, RZ, R19 ;  /* 0x000000ffff197224 */ /* 0x000fc600078e0013 */
[----:B------:R0:W-:Y:S01]  /*8200*/  STG.E.64 [R8.64], R4 ;  /* 0x0000000408007986 */ /* 0x0001e2000c101b24 */
[----:B------:R-:W-:Y:S05]  /*8210*/  BRA `(.L_x_2549) ;  /* 0x00000be000007947 */ /* 0x000fea0003800000 */
.L_x_2560:
[----:B------:R-:W-:Y:S01]  /*8220*/  F2FP.PACK_AB R3, RZ, R4 ;  /* 0x00000004ff03723e */ /* 0x000fe200000000ff */
[----:B------:R-:W-:-:S03]  /*8230*/  IMAD.MOV.U32 R25, RZ, RZ, R19 ;  /* 0x000000ffff197224 */ /* 0x000fc600078e0013 */
[----:B------:R-:W-:-:S05]  /*8240*/  PRMT R3, R3, 0x5410, RZ ;  /* 0x0000541003037816 */ /* 0x000fca00000000ff */
[----:B------:R0:W-:Y:S01]  /*8250*/  STG.E [R8.64], R3 ;  /* 0x0000000308007986 */ /* 0x0001e2000c101924 */
[----:B------:R-:W-:Y:S05]  /*8260*/  BRA `(.L_x_2549) ;  /* 0x00000b9000007947 */ /* 0x000fea0003800000 */
.L_x_2559:
[----:B------:R-:W-:Y:S02]  /*8270*/  FMUL.FTZ R4, R4, 1 ;  /* 0x3f80000004047820 */ /* 0x000fe40000410000 */
[----:B------:R-:W-:-:S04]  /*8280*/  IMAD.MOV.U32 R25, RZ, RZ, R19 ;  /* 0x000000ffff197224 */ /* 0x000fc800078e0013 */
[----:B------:R-:W0:Y:S02]  /*8290*/  F2F.F64.F32 R4, R4 ;  /* 0x0000000400047310 */ /* 0x000e240000201800 */
[----:B0-----:R0:W-:Y:S01]  /*82a0*/  STG.E.64 [R8.64], R4 ;  /* 0x0000000408007986 */ /* 0x0011e2000c101b24 */
[----:B------:R-:W-:Y:S05]  /*82b0*/  BRA `(.L_x_2549) ;  /* 0x00000b4000007947 */ /* 0x000fea0003800000 */
.L_x_2550:
        /* <DEDUP_REMOVED lines=8> */
[----:B------:R-:W-:Y:S01]  /*8340*/  FSETP.NEU.FTZ.AND P0, PT, R4, RZ, PT ;  /* 0x000000ff0400720b */ /* 0x000fe20003f1d000 */
[----:B------:R-:W-:-:S03]  /*8350*/  IMAD.MOV.U32 R25, RZ, RZ, R19 ;  /* 0x000000ffff197224 */ /* 0x000fc600078e0013 */
[----:B------:R-:W-:-:S05]  /*8360*/  SEL R3, RZ, 0x1, !P0 ;  /* 0x00000001ff037807 */ /* 0x000fca0004000000 */
[----:B------:R0:W-:Y:S01]  /*8370*/  STG.E.U8 [R8.64], R3 ;  /* 0x0000000308007986 */ /* 0x0001e2000c101124 */
[----:B------:R-:W-:Y:S05]  /*8380*/  BRA `(.L_x_2549) ;  /* 0x00000a7000007947 */ /* 0x000fea0003800000 */
.L_x_2563:
[----:B------:R-:W-:Y:S01]  /*8390*/  FMUL.FTZ R4, R4, 1 ;  /* 0x3f80000004047820 */ /* 0x000fe20000410000 */
[----:B------:R-:W-:Y:S01]  /*83a0*/  CS2R R6, SRZ ;  /* 0x0000000000067805 */ /* 0x000fe2000001ff00 */
[----:B------:R-:W-:-:S04]  /*83b0*/  IMAD.MOV.U32 R25, RZ, RZ, R19 ;  /* 0x000000ffff197224 */ /* 0x000fc800078e0013 */
[----:B------:R-:W0:Y:S02]  /*83c0*/  F2F.F64.F32 R4, R4 ;  /* 0x0000000400047310 */ /* 0x000e240000201800 */
[----:B0-----:R0:W-:Y:S01]  /*83d0*/  STG.E.128 [R8.64], R4 ;  /* 0x0000000408007986 */ /* 0x0011e2000c101d24 */
[----:B------:R-:W-:Y:S05]  /*83e0*/  BRA `(.L_x_2549) ;  /* 0x00000a1000007947 */ /* 0x000fea0003800000 */
.L_x_2562:
        /* <DEDUP_REMOVED lines=20> */
.L_x_2567:
[----:B------:R-:W-:Y:S05]  /*8530*/  BSYNC B0 ;  /* 0x0000000000007941 */ /* 0x000fea0003800000 */
.L_x_2566:
[----:B------:R-:W-:Y:S01]  /*8540*/  LOP3.LUT R5, R0, R5, RZ, 0xfc, !PT ;  /* 0x0000000500057212 */ /* 0x000fe200078efcff */
[----:B------:R-:W-:-:S04]  /*8550*/  IMAD.MOV.U32 R25, RZ, RZ, R19 ;  /* 0x000000ffff197224 */ /* 0x000fc800078e0013 */
[----:B------:R0:W-:Y:S01]  /*8560*/  STG.E.U8 [R8.64], R5 ;  /* 0x0000000508007986 */ /* 0x0001e2000c101124 */
[----:B------:R-:W-:Y:S05]  /*8570*/  BRA `(.L_x_2549) ;  /* 0x0000088000007947 */ /* 0x000fea0003800000 */
.L_x_2565:
        /* <DEDUP_REMOVED lines=12> */
.L_x_2569:
[----:B------:R-:W-:Y:S01]  /*8640*/  IMAD.MOV.U32 R0, RZ, RZ, 0x7f ;  /* 0x0000007fff007424 */ /* 0x000fe200078e00ff */
[----:B------:R-:W-:-:S04]  /*8650*/  ISETP.GT.U32.AND P0, PT, R5, 0x7f800000, PT ;  /* 0x7f8000000500780c */ /* 0x000fc80003f04070 */
[----:B------:R-:W-:-:S04]  /*8660*/  SEL R0, R0, 0x7c, P0 ;  /* 0x0000007c00007807 */ /* 0x000fc80000000000 */
.L_x_2570:
[----:B------:R-:W-:Y:S05]  /*8670*/  BSYNC B0 ;  /* 0x0000000000007941 */ /* 0x000fea0003800000 */
.L_x_2568:
[----:B------:R-:W-:Y:S01]  /*8680*/  LOP3.LUT R4, R4, 0x80000000, RZ, 0xc0, !PT ;  /* 0x8000000004047812 */ /* 0x000fe200078ec0ff */
[----:B------:R-:W-:-:S03]  /*8690*/  IMAD.MOV.U32 R25, RZ, RZ, R19 ;  /* 0x000000ffff197224 */ /* 0x000fc600078e0013 */
[----:B------:R-:W-:-:S04]  /*86a0*/  SHF.R.U32.HI R3, RZ, 0x18, R4 ;  /* 0x00000018ff037819 */ /* 0x000fc80000011604 */
[----:B------:R-:W-:-:S05]  /*86b0*/  LOP3.LUT R3, R0, R3, RZ, 0xfc, !PT ;  /* 0x0000000300037212 */ /* 0x000fca00078efcff */
[----:B------:R0:W-:Y:S01]  /*86c0*/  STG.E.U8 [R8.64], R3 ;  /* 0x0000000308007986 */ /* 0x0001e2000c101124 */
[----:B------:R-:W-:Y:S05]  /*86d0*/  BRA `(.L_x_2549) ;  /* 0x0000072000007947 */ /* 0x000fea0003800000 */
.L_x_2564:
[----:B------:R-:W-:Y:S01]  /*86e0*/  F2FP.BF16.PACK_AB R4, RZ, R4 ;  /* 0x00000004ff04723e */ /* 0x000fe200000010ff */
[----:B------:R-:W-:-:S04]  /*86f0*/  IMAD.MOV.U32 R25, RZ, RZ, R19 ;  /* 0x000000ffff197224 */ /* 0x000fc800078e0013 */
[----:B------:R0:W-:Y:S01]  /*8700*/  STG.E.U16 [R8.64], R4 ;  /* 0x0000000408007986 */ /* 0x0001e2000c101524 */
[----:B------:R-:W-:Y:S05]  /*8710*/  BRA `(.L_x_2549) ;  /* 0x000006e000007947 */ /* 0x000fea0003800000 */
.L_x_2561:
        /* <DEDUP_REMOVED lines=8> */
[----:B------:R-:W0:Y:S01]  /*87a0*/  F2I.FTZ.U32.TRUNC.NTZ R3, R4 ;  /* 0x0000000400037305 */ /* 0x000e22000021f000 */
[----:B------:R-:W-:Y:S01]  /*87b0*/  IMAD.MOV.U32 R25, RZ, RZ, R19 ;  /* 0x000000ffff197224 */ /* 0x000fe200078e0013 */
[----:B0-----:R0:W-:Y:S01]  /*87c0*/  STG.E.U16 [R8.64], R3 ;  /* 0x0000000308007986 */ /* 0x0011e2000c101524 */
[----:B------:R-:W-:Y:S05]  /*87d0*/  BRA `(.L_x_2549) ;  /* 0x0000062000007947 */ /* 0x000fea0003800000 */
.L_x_2573:
        /* <DEDUP_REMOVED lines=16> */
.L_x_2576:
[----:B------:R-:W-:-:S04]  /*88e0*/  LOP3.LUT R4, R4, 0x80000000, RZ, 0xc0, !PT ;  /* 0x8000000004047812 */ /* 0x000fc800078ec0ff */
[----:B------:R-:W-:-:S04]  /*88f0*/  SHF.R.U32.HI R4, RZ, 0x18, R4 ;  /* 0x00000018ff047819 */ /* 0x000fc80000011604 */
[----:B------:R-:W-:-:S04]  /*8900*/  LOP3.LUT R3, R3, R4, RZ, 0xfc, !PT ;  /* 0x0000000403037212 */ /* 0x000fc800078efcff */
[----:B------:R-:W-:Y:S02]  /*8910*/  PRMT R0, R3, 0x7610, R0 ;  /* 0x0000761003007816 */ /* 0x000fe40000000000 */
.L_x_2575:
[----:B------:R-:W-:Y:S05]  /*8920*/  BSYNC B0 ;  /* 0x0000000000007941 */ /* 0x000fea0003800000 */
.L_x_2574:
[----:B------:R0:W-:Y:S01]  /*8930*/  STG.E.U8 [R8.64], R0 ;  /* 0x0000000008007986 */ /* 0x0001e2000c101124 */
[----:B------:R-:W-:Y:S01]  /*8940*/  IMAD.MOV.U32 R25, RZ, RZ, R19 ;  /* 0x000000ffff197224 */ /* 0x000fe200078e0013 */
[----:B------:R-:W-:Y:S05]  /*8950*/  BRA `(.L_x_2549) ;  /* 0x000004a000007947 */ /* 0x000fea0003800000 */
.L_x_2572:
        /* <DEDUP_REMOVED lines=16> */
.L_x_2579:
[----:B------:R-:W-:-:S04]  /*8a60*/  LOP3.LUT R4, R4, 0x80000000, RZ, 0xc0, !PT ;  /* 0x8000000004047812 */ /* 0x000fc800078ec0ff */
[----:B------:R-:W-:-:S04]  /*8a70*/  SHF.R.U32.HI R4, RZ, 0x18, R4 ;  /* 0x00000018ff047819 */ /* 0x000fc80000011604 */
[----:B------:R-:W-:-:S04]  /*8a80*/  LOP3.LUT R3, R3, R4, RZ, 0xfc, !PT ;  /* 0x0000000403037212 */ /* 0x000fc800078efcff */
[----:B------:R-:W-:Y:S02]  /*8a90*/  PRMT R0, R3, 0x7610, R0 ;  /* 0x0000761003007816 */ /* 0x000fe40000000000 */
.L_x_2578:
[----:B------:R-:W-:Y:S05]  /*8aa0*/  BSYNC B0 ;  /* 0x0000000000007941 */ /* 0x000fea0003800000 */
.L_x_2577:
[----:B------:R0:W-:Y:S01]  /*8ab0*/  STG.E.U8 [R8.64], R0 ;  /* 0x0000000008007986 */ /* 0x0001e2000c101124 */
[----:B------:R-:W-:Y:S01]  /*8ac0*/  IMAD.MOV.U32 R25, RZ, RZ, R19 ;  /* 0x000000ffff197224 */ /* 0x000fe200078e0013 */
[----:B------:R-:W-:Y:S05]  /*8ad0*/  BRA `(.L_x_2549) ;  /* 0x0000032000007947 */ /* 0x000fea0003800000 */
.L_x_2571:
[----:B------:R-:W-:-:S13]  /*8ae0*/  ISETP.NE.AND P0, PT, R0, 0x1c, PT ;  /* 0x0000001c0000780c */ /* 0x000fda0003f05270 */
[----:B------:R-:W-:Y:S05]  /*8af0*/  @!P0 BRA `(.L_x_2580) ;  /* 0x000002d000008947 */ /* 0x000fea0003800000 */
[----:B------:R-:W-:-:S13]  /*8b00*/  ISETP.NE.AND P0, PT, R0, 0x1d, PT ;  /* 0x0000001d0000780c */ /* 0x000fda0003f05270 */
[----:B------:R-:W-:Y:S05]  /*8b10*/  @!P0 BRA `(.L_x_2581) ;  /* 0x0000027000008947 */ /* 0x000fea0003800000 */
[----:B------:R-:W-:-:S13]  /*8b20*/  ISETP.NE.AND P0, PT, R0, 0x2c, PT ;  /* 0x0000002c0000780c */ /* 0x000fda0003f05270 */
[----:B------:R-:W-:Y:S05]  /*8b30*/  @P0 BRA `(.L_x_2554) ;  /* 0x0000010000000947 */ /* 0x000fea0003800000 */
[----:B------:R-:W-:Y:S01]  /*8b40*/  SHF.R.U32.HI R5, RZ, 0x17, R4 ;  /* 0x00000017ff057819 */ /* 0x000fe20000011604 */
[----:B------:R-:W-:Y:S01]  /*8b50*/  IMAD.MOV.U32 R25, RZ, RZ, R19 ;  /* 0x000000ffff197224 */ /* 0x000fe200078e0013 */
        /* <DEDUP_REMOVED lines=14> */
.L_x_2554:
        /* <DEDUP_REMOVED lines=18> */
[----:B01-3--:R-:W-:Y:S05]  /*8d60*/  CALL.ABS.NOINC R14 ;  /* 0x000000000e007343 */ /* 0x00bfea0003c00000 */
[----:B------:R-:W-:Y:S01]  /*8d70*/  IMAD.MOV.U32 R25, RZ, RZ, R19 ;  /* 0x000000ffff197224 */ /* 0x000fe200078e0013 */
[----:B------:R-:W-:Y:S05]  /*8d80*/  BRA `(.L_x_2549) ;  /* 0x0000007000007947 */ /* 0x000fea0003800000 */
.L_x_2581:
[----:B------:R-:W0:Y:S01]  /*8d90*/  F2I.U64.TRUNC R4, R4 ;  /* 0x0000000400047311 */ /* 0x000e22000020d800 */
[----:B------:R-:W-:Y:S01]  /*8da0*/  IMAD.MOV.U32 R25, RZ, RZ, R19 ;  /* 0x000000ffff197224 */ /* 0x000fe200078e0013 */
[----:B0-----:R0:W-:Y:S01]  /*8db0*/  STG.E.64 [R8.64], R4 ;  /* 0x0000000408007986 */ /* 0x0011e2000c101b24 */
[----:B------:R-:W-:Y:S05]  /*8dc0*/  BRA `(.L_x_2549) ;  /* 0x0000003000007947 */ /* 0x000fea0003800000 */
.L_x_2580:
[----:B------:R-:W0:Y:S01]  /*8dd0*/  F2I.FTZ.U32.TRUNC.NTZ R3, R4 ;  /* 0x0000000400037305 */ /* 0x000e22000021f000 */
[----:B------:R-:W-:Y:S01]  /*8de0*/  IMAD.MOV.U32 R25, RZ, RZ, R19 ;  /* 0x000000ffff197224 */ /* 0x000fe200078e0013 */
[----:B0-----:R0:W-:Y:S06]  /*8df0*/  STG.E [R8.64], R3 ;  /* 0x0000000308007986 */ /* 0x0011ec000c101924 */
.L_x_2549:
[----:B------:R-:W-:Y:S05]  /*8e00*/  BSYNC B6 ;  /* 0x0000000000067941 */ /* 0x000fea0003800000 */
.L_x_2548:
[----:B------:R-:W-:Y:S01]  /*8e10*/  ISETP.GE.AND P0, PT, R25, R16, PT ;  /* 0x000000101900720c */ /* 0x000fe20003f06270 */
[----:B------:R-:W-:-:S12]  /*8e20*/  BSSY B6, `(.L_x_2582) ;  /* 0x00001da000067945 */ /* 0x000fd80003800000 */
        /* <DEDUP_REMOVED lines=17> */
[----:B---3--:R-:W0:Y:S02]  /*8f40*/  F2I.FTZ.TRUNC.NTZ R3, R18 ;  /* 0x0000001200037305 */ /* 0x008e24000021f100 */
[----:B0-----:R0:W-:Y:S01]  /*8f50*/  STG.E.U8 [R8.64], R3 ;  /* 0x0000000308007986 */ /* 0x0011e2000c101124 */
[----:B------:R-:W-:Y:S05]  /*8f60*/  BRA `(.L_x_2589) ;  /* 0x00000d7000007947 */ /* 0x000fea0003800000 */
.L_x_2587:
[----:B---3--:R-:W0:Y:S02]  /*8f70*/  F2I.S64.TRUNC R18, R18 ;  /* 0x0000001200127311 */ /* 0x008e24000020d900 */
[----:B0-----:R-:W-:-:S05]  /*8f80*/  IMAD.MOV.U32 R3, RZ, RZ, R18 ;  /* 0x000000ffff037224 */ /* 0x001fca00078e0012 */
[----:B------:R0:W-:Y:S01]  /*8f90*/  STG.E.U8 [R8.64], R3 ;  /* 0x0000000308007986 */ /* 0x0001e2000c101124 */
[----:B------:R-:W-:Y:S05]  /*8fa0*/  BRA `(.L_x_2589) ;  /* 0x00000d3000007947 */ /* 0x000fea0003800000 */
.L_x_2586:
[----:B------:R-:W-:-:S13]  /*8fb0*/  ISETP.NE.AND P0, PT, R0, 0x2, PT ;  /* 0x000000020000780c */ /* 0x000fda0003f05270 */
[----:B------:R-:W-:Y:S05]  /*8fc0*/  @!P0 BRA `(.L_x_2590) ;  /* 0x000000a000008947 */ /* 0x000fea0003800000 */
[----:B------:R-:W-:-:S13]  /*8fd0*/  ISETP.NE.AND P0, PT, R0, 0x3, PT ;  /* 0x000000030000780c */ /* 0x000fda0003f05270 */
[----:B------:R-:W-:Y:S05]  /*8fe0*/  @!P0 BRA `(.L_x_2591) ;  /* 0x0000005000008947 */ /* 0x000fea0003800000 */
[----:B------:R-:W-:-:S13]  /*8ff0*/  ISETP.NE.AND P0, PT, R0, 0x4, PT ;  /* 0x000000040000780c */ /* 0x000fda0003f05270 */
[----:B------:R-:W-:Y:S05]  /*9000*/  @P0 BRA `(.L_x_2588) ;  /* 0x00000b4000000947 */ /* 0x000fea0003800000 */
[----:B---3--:R-:W0:Y:S02]  /*9010*/  F2I.S64.TRUNC R18, R18 ;  /* 0x0000001200127311 */ /* 0x008e24000020d900 */
[----:B0-----:R0:W-:Y:S01]  /*9020*/  STG.E.64 [R8.64], R18 ;  /* 0x0000001208007986 */ /* 0x0011e2000c101b24 */
[----:B------:R-:W-:Y:S05]  /*9030*/  BRA `(.L_x_2589) ;  /* 0x00000ca000007947 */ /* 0x000fea0003800000 */
.L_x_2591:
[----:B---3--:R-:W0:Y:S02]  /*9040*/  F2I.FTZ.TRUNC.NTZ R3, R18 ;  /* 0x0000001200037305 */ /* 0x008e24000021f100 */
[----:B0-----:R0:W-:Y:S01]  /*9050*/  STG.E [R8.64], R3 ;  /* 0x0000000308007986 */ /* 0x0011e2000c101924 */
[----:B------:R-:W-:Y:S05]  /*9060*/  BRA `(.L_x_2589) ;  /* 0x00000c7000007947 */ /* 0x000fea0003800000 */
.L_x_2590:
[----:B---3--:R-:W0:Y:S02]  /*9070*/  F2I.FTZ.TRUNC.NTZ R3, R18 ;  /* 0x0000001200037305 */ /* 0x008e24000021f100 */
[----:B0-----:R0:W-:Y:S01]  /*9080*/  STG.E.U16 [R8.64], R3 ;  /* 0x0000000308007986 */ /* 0x0011e2000c101524 */
[----:B------:R-:W-:Y:S05]  /*9090*/  BRA `(.L_x_2589) ;  /* 0x00000c4000007947 */ /* 0x000fea0003800000 */
.L_x_2585:
[----:B------:R-:W-:-:S13]  /*90a0*/  ISETP.GT.AND P0, PT, R0, 0x6, PT ;  /* 0x000000060000780c */ /* 0x000fda0003f04270 */
[----:B------:R-:W-:Y:S05]  /*90b0*/  @P0 BRA `(.L_x_2592) ;  /* 0x0000009000000947 */ /* 0x000fea0003800000 */
[----:B------:R-:W-:-:S13]  /*90c0*/  ISETP.NE.AND P0, PT, R0, 0x5, PT ;  /* 0x000000050000780c */ /* 0x000fda0003f05270 */
[----:B------:R-:W-:Y:S05]  /*90d0*/  @!P0 BRA `(.L_x_2593) ;  /* 0x0000004000008947 */ /* 0x000fea0003800000 */
[----:B------:R-:W-:-:S13]  /*90e0*/  ISETP.NE.AND P0, PT, R0, 0x6, PT ;  /* 0x000000060000780c */ /* 0x000fda0003f05270 */
[----:B------:R-:W-:Y:S05]  /*90f0*/  @P0 BRA `(.L_x_2588) ;  /* 0x00000a5000000947 */ /* 0x000fea0003800000 */
[----:B---3--:R0:W-:Y:S01]  /*9100*/  STG.E [R8.64], R18 ;  /* 0x0000001208007986 */ /* 0x0081e2000c101924 */
[----:B------:R-:W-:Y:S05]  /*9110*/  BRA `(.L_x_2589) ;  /* 0x00000bc000007947 */ /* 0x000fea0003800000 */
.L_x_2593:
[----:B---3--:R-:W-:-:S05]  /*9120*/  F2FP.PACK_AB R18, RZ, R18 ;  /* 0x00000012ff12723e */ /* 0x008fca00000000ff */
[----:B------:R0:W-:Y:S01]  /*9130*/  STG.E.U16 [R8.64], R18 ;  /* 0x0000001208007986 */ /* 0x0001e2000c101524 */
[----:B------:R-:W-:Y:S05]  /*9140*/  BRA `(.L_x_2589) ;  /* 0x00000b9000007947 */ /* 0x000fea0003800000 */
.L_x_2592:
[----:B------:R-:W-:-:S13]  /*9150*/  ISETP.NE.AND P0, PT, R0, 0x7, PT ;  /* 0x000000070000780c */ /* 0x000fda0003f05270 */
[----:B------:R-:W-:Y:S05]  /*9160*/  @!P0 BRA `(.L_x_2594) ;  /* 0x000000b000008947 */ /* 0x000fea0003800000 */
[----:B------:R-:W-:-:S13]  /*9170*/  ISETP.NE.AND P0, PT, R0, 0x8, PT ;  /* 0x000000080000780c */ /* 0x000fda0003f05270 */
[----:B------:R-:W-:Y:S05]  /*9180*/  @!P0 BRA `(.L_x_2595) ;  /* 0x0000005000008947 */ /* 0x000fea0003800000 */
[----:B------:R-:W-:-:S13]  /*9190*/  ISETP.NE.AND P0, PT, R0, 0x9, PT ;  /* 0x000000090000780c */ /* 0x000fda0003f05270 */
[----:B------:R-:W-:Y:S05]  /*91a0*/  @P0 BRA `(.L_x_2588) ;  /* 0x000009a000000947 */ /* 0x000fea0003800000 */
[----:B------:R-:W-:-:S05]  /*91b0*/  IMAD.MOV.U32 R19, RZ, RZ, RZ ;  /* 0x000000ffff137224 */ /* 0x000fca00078e00ff */
[----:B---3--:R0:W-:Y:S01]  /*91c0*/  STG.E.64 [R8.64], R18 ;  /* 0x0000001208007986 */ /* 0x0081e2000c101b24 */
[----:B------:R-:W-:Y:S05]  /*91d0*/  BRA `(.L_x_2589) ;  /* 0x00000b0000007947 */ /* 0x000fea0003800000 */
.L_x_2595:
[----:B---3--:R-:W-:-:S04]  /*91e0*/  F2FP.PACK_AB R3, RZ, R18 ;  /* 0x00000012ff03723e */ /* 0x008fc800000000ff */
[----:B------:R-:W-:-:S05]  /*91f0*/  PRMT R3, R3, 0x5410, RZ ;  /* 0x0000541003037816 */ /* 0x000fca00000000ff */
[----:B------:R0:W-:Y:S01]  /*9200*/  STG.E [R8.64], R3 ;  /* 0x0000000308007986 */ /* 0x0001e2000c101924 */
[----:B------:R-:W-:Y:S05]  /*9210*/  BRA `(.L_x_2589) ;  /* 0x00000ac000007947 */ /* 0x000fea0003800000 */
.L_x_2594:
[----:B---3--:R-:W-:-:S06]  /*9220*/  FMUL.FTZ R4, R18, 1 ;  /* 0x3f80000012047820 */ /* 0x008fcc0000410000 */
[----:B------:R-:W0:Y:S02]  /*9230*/  F2F.F64.F32 R4, R4 ;  /* 0x0000000400047310 */ /* 0x000e240000201800 */
[----:B0-----:R0:W-:Y:S01]  /*9240*/  STG.E.64 [R8.64], R4 ;  /* 0x0000000408007986 */ /* 0x0011e2000c101b24 */
[----:B------:R-:W-:Y:S05]  /*9250*/  BRA `(.L_x_2589) ;  /* 0x00000a8000007947 */ /* 0x000fea0003800000 */
.L_x_2584:
        /* <DEDUP_REMOVED lines=8> */
[----:B---3--:R-:W-:-:S04]  /*92e0*/  FSETP.NEU.FTZ.AND P0, PT, R18, RZ, PT ;  /* 0x000000ff1200720b */ /* 0x008fc80003f1d000 */
[----:B------:R-:W-:-:S05]  /*92f0*/  SEL R3, RZ, 0x1, !P0 ;  /* 0x00000001ff037807 */ /* 0x000fca0004000000 */
[----:B------:R0:W-:Y:S01]  /*9300*/  STG.E.U8 [R8.64], R3 ;  /* 0x0000000308007986 */ /* 0x0001e2000c101124 */
[----:B------:R-:W-:Y:S05]  /*9310*/  BRA `(.L_x_2589) ;  /* 0x000009c000007947 */ /* 0x000fea0003800000 */
.L_x_2598:
[----:B---3--:R-:W-:Y:S01]  /*9320*/  FMUL.FTZ R4, R18, 1 ;  /* 0x3f80000012047820 */ /* 0x008fe20000410000 */
[----:B------:R-:W-:-:S05]  /*9330*/  CS2R R6, SRZ ;  /* 0x0000000000067805 */ /* 0x000fca000001ff00 */
[----:B------:R-:W0:Y:S02]  /*9340*/  F2F.F64.F32 R4, R4 ;  /* 0x0000000400047310 */ /* 0x000e240000201800 */
[----:B0-----:R0:W-:Y:S01]  /*9350*/  STG.E.128 [R8.64], R4 ;  /* 0x0000000408007986 */ /* 0x0011e2000c101d24 */
[----:B------:R-:W-:Y:S05]  /*9360*/  BRA `(.L_x_2589) ;  /* 0x0000097000007947 */ /* 0x000fea0003800000 */
.L_x_2597:
[----:B------:R-:W-:-:S13]  /*9370*/  ISETP.NE.AND P0, PT, R0, 0xf, PT ;  /* 0x0000000f0000780c */ /* 0x000fda0003f05270 */
[----:B------:R-:W-:Y:S05]  /*9380*/  @!P0 BRA `(.L_x_2599) ;  /* 0x000002b000008947 */ /* 0x000fea0003800000 */
[----:B------:R-:W-:-:S13]  /*9390*/  ISETP.NE.AND P0, PT, R0, 0x17, PT ;  /* 0x000000170000780c */ /* 0x000fda0003f05270 */
[----:B------:R-:W-:Y:S05]  /*93a0*/  @!P0 BRA `(.L_x_2600) ;  /* 0x0000014000008947 */ /* 0x000fea0003800000 */
[----:B------:R-:W-:-:S13]  /*93b0*/  ISETP.NE.AND P0, PT, R0, 0x18, PT ;  /* 0x000000180000780c */ /* 0x000fda0003f05270 */
[----:B------:R-:W-:Y:S05]  /*93c0*/  @P0 BRA `(.L_x_2588) ;  /* 0x0000078000000947 */ /* 0x000fea0003800000 */
[C---:B---3--:R-:W-:Y:S01]  /*93d0*/  LOP3.LUT R4, R18.reuse, 0x7fffffff, RZ, 0xc0, !PT ;  /* 0x7fffffff12047812 */ /* 0x048fe200078ec0ff */
        /* <DEDUP_REMOVED lines=13> */
.L_x_2602:
[----:B------:R-:W-:Y:S05]  /*94b0*/  BSYNC B0 ;  /* 0x0000000000007941 */ /* 0x000fea0003800000 */
.L_x_2601:
[----:B------:R-:W-:-:S05]  /*94c0*/  LOP3.LUT R5, R0, R5, RZ, 0xfc, !PT ;  /* 0x0000000500057212 */ /* 0x000fca00078efcff */
[----:B------:R0:W-:Y:S01]  /*94d0*/  STG.E.U8 [R8.64], R5 ;  /* 0x0000000508007986 */ /* 0x0001e2000c101124 */
[----:B------:R-:W-:Y:S05]  /*94e0*/  BRA `(.L_x_2589) ;  /* 0x000007f000007947 */ /* 0x000fea0003800000 */
.L_x_2600:
[----:B---3--:R-:W-:Y:S01]  /*94f0*/  LOP3.LUT R4, R18, 0x7fffffff, RZ, 0xc0, !PT ;  /* 0x7fffffff12047812 */ /* 0x008fe200078ec0ff */
        /* <DEDUP_REMOVED lines=11> */
.L_x_2604:
[----:B------:R-:W-:Y:S01]  /*95b0*/  IMAD.MOV.U32 R0, RZ, RZ, 0x7f ;  /* 0x0000007fff007424 */ /* 0x000fe200078e00ff */
[----:B------:R-:W-:-:S04]  /*95c0*/  ISETP.GT.U32.AND P0, PT, R4, 0x7f800000, PT ;  /* 0x7f8000000400780c */ /* 0x000fc80003f04070 */
[----:B------:R-:W-:-:S04]  /*95d0*/  SEL R0, R0, 0x7c, P0 ;  /* 0x0000007c00007807 */ /* 0x000fc80000000000 */
.L_x_2605:
[----:B------:R-:W-:Y:S05]  /*95e0*/  BSYNC B0 ;  /* 0x0000000000007941 */ /* 0x000fea0003800000 */
.L_x_2603:
[----:B------:R-:W-:-:S04]  /*95f0*/  LOP3.LUT R18, R18, 0x80000000, RZ, 0xc0, !PT ;  /* 0x8000000012127812 */ /* 0x000fc800078ec0ff */
[----:B------:R-:W-:-:S04]  /*9600*/  SHF.R.U32.HI R3, RZ, 0x18, R18 ;  /* 0x00000018ff037819 */ /* 0x000fc80000011612 */
[----:B------:R-:W-:-:S05]  /*9610*/  LOP3.LUT R3, R0, R3, RZ, 0xfc, !PT ;  /* 0x0000000300037212 */ /* 0x000fca00078efcff */
[----:B------:R0:W-:Y:S01]  /*9620*/  STG.E.U8 [R8.64], R3 ;  /* 0x0000000308007986 */ /* 0x0001e2000c101124 */
[----:B------:R-:W-:Y:S05]  /*9630*/  BRA `(.L_x_2589) ;  /* 0x000006a000007947 */ /* 0x000fea0003800000 */
.L_x_2599:
[----:B---3--:R-:W-:-:S05]  /*9640*/  F2FP.BF16.PACK_AB R18, RZ, R18 ;  /* 0x00000012ff12723e */ /* 0x008fca00000010ff */
[----:B------:R0:W-:Y:S01]  /*9650*/  STG.E.U16 [R8.64], R18 ;  /* 0x0000001208007986 */ /* 0x0001e2000c101524 */
[----:B------:R-:W-:Y:S05]  /*9660*/  BRA `(.L_x_2589) ;  /* 0x0000067000007947 */ /* 0x000fea0003800000 */
.L_x_2596:
        /* <DEDUP_REMOVED lines=8> */
[----:B---3--:R-:W0:Y:S02]  /*96f0*/  F2I.FTZ.U32.TRUNC.NTZ R3, R18 ;  /* 0x0000001200037305 */ /* 0x008e24000021f000 */
[----:B0-----:R0:W-:Y:S01]  /*9700*/  STG.E.U16 [R8.64], R3 ;  /* 0x0000000308007986 */ /* 0x0011e2000c101524 */
[----:B------:R-:W-:Y:S05]  /*9710*/  BRA `(.L_x_2589) ;  /* 0x000005c000007947 */ /* 0x000fea0003800000 */
.L_x_2608:
[----:B---3--:R-:W-:Y:S01]  /*9720*/  LOP3.LUT R3, R18, 0x7fffffff, RZ, 0xc0, !PT ;  /* 0x7fffffff12037812 */ /* 0x008fe200078ec0ff */
        /* <DEDUP_REMOVED lines=15> */
.L_x_2611:
[----:B------:R-:W-:-:S04]  /*9820*/  LOP3.LUT R18, R18, 0x80000000, RZ, 0xc0, !PT ;  /* 0x8000000012127812 */ /* 0x000fc800078ec0ff */
[----:B------:R-:W-:-:S04]  /*9830*/  SHF.R.U32.HI R3, RZ, 0x18, R18 ;  /* 0x00000018ff037819 */ /* 0x000fc80000011612 */
[----:B------:R-:W-:-:S04]  /*9840*/  LOP3.LUT R0, R0, R3, RZ, 0xfc, !PT ;  /* 0x0000000300007212 */ /* 0x000fc800078efcff */
[----:B------:R-:W-:Y:S02]  /*9850*/  PRMT R4, R0, 0x7610, R4 ;  /* 0x0000761000047816 */ /* 0x000fe40000000004 */
.L_x_2610:
[----:B------:R-:W-:Y:S05]  /*9860*/  BSYNC B0 ;  /* 0x0000000000007941 */ /* 0x000fea0003800000 */
.L_x_2609:
[----:B------:R0:W-:Y:S01]  /*9870*/  STG.E.U8 [R8.64], R4 ;  /* 0x0000000408007986 */ /* 0x0001e2000c101124 */
[----:B------:R-:W-:Y:S05]  /*9880*/  BRA `(.L_x_2589) ;  /* 0x0000045000007947 */ /* 0x000fea0003800000 */
.L_x_2607:
        /* <DEDUP_REMOVED lines=16> */
.L_x_2614:
[----:B------:R-:W-:-:S04]  /*9990*/  LOP3.LUT R18, R18, 0x80000000, RZ, 0xc0, !PT ;  /* 0x8000000012127812 */ /* 0x000fc800078ec0ff */
[----:B------:R-:W-:-:S04]  /*99a0*/  SHF.R.U32.HI R3, RZ, 0x18, R18 ;  /* 0x00000018ff037819 */ /* 0x000fc80000011612 */
[----:B------:R-:W-:-:S04]  /*99b0*/  LOP3.LUT R0, R0, R3, RZ, 0xfc, !PT ;  /* 0x0000000300007212 */ /* 0x000fc800078efcff */
[----:B------:R-:W-:Y:S02]  /*99c0*/  PRMT R4, R0, 0x7610, R4 ;  /* 0x0000761000047816 */ /* 0x000fe40000000004 */
.L_x_2613:
[----:B------:R-:W-:Y:S05]  /*99d0*/  BSYNC B0 ;  /* 0x0000000000007941 */ /* 0x000fea0003800000 */
.L_x_2612:
[----:B------:R0:W-:Y:S01]  /*99e0*/  STG.E.U8 [R8.64], R4 ;  /* 0x0000000408007986 */ /* 0x0001e2000c101124 */
[----:B------:R-:W-:Y:S05]  /*99f0*/  BRA `(.L_x_2589) ;  /* 0x000002e000007947 */ /* 0x000fea0003800000 */
.L_x_2606:
[----:B------:R-:W-:-:S13]  /*9a00*/  ISETP.NE.AND P0, PT, R0, 0x1c, PT ;  /* 0x0000001c0000780c */ /* 0x000fda0003f05270 */
[----:B------:R-:W-:Y:S05]  /*9a10*/  @!P0 BRA `(.L_x_2615) ;  /* 0x000002a000008947 */ /* 0x000fea0003800000 */
[----:B------:R-:W-:-:S13]  /*9a20*/  ISETP.NE.AND P0, PT, R0, 0x1d, PT ;  /* 0x0000001d0000780c */ /* 0x000fda0003f05270 */
[----:B------:R-:W-:Y:S05]  /*9a30*/  @!P0 BRA `(.L_x_2616) ;  /* 0x0000025000008947 */ /* 0x000fea0003800000 */
[----:B------:R-:W-:-:S13]  /*9a40*/  ISETP.NE.AND P0, PT, R0, 0x2c, PT ;  /* 0x0000002c0000780c */ /* 0x000fda0003f05270 */
[----:B------:R-:W-:Y:S05]  /*9a50*/  @P0 BRA `(.L_x_2588) ;  /* 0x000000f000000947 */ /* 0x000fea0003800000 */
[----:B---3--:R-:W-:Y:S02]  /*9a60*/  SHF.R.U32.HI R4, RZ, 0x17, R18 ;  /* 0x00000017ff047819 */ /* 0x008fe40000011612 */
        /* <DEDUP_REMOVED lines=14> */
.L_x_2588:
        /* <DEDUP_REMOVED lines=11> */
[----:B---3--:R-:W-:Y:S01]  /*9c00*/  LEPC R18 ;  /* 0x000000000012734e */ /* 0x008fe20000000000 */
[----:B------:R-:W-:Y:S02]  /*9c10*/  MOV R3, 0x9c80 ;  /* 0x00009c8000037802 */ /* 0x000fe40000000f00 */
[----:B------:R-:W-:Y:S02]  /*9c20*/  MOV R20, 0x9c00 ;  /* 0x00009c0000147802 */ /* 0x000fe40000000f00 */
[----:B------:R-:W-:-:S02]  /*9c30*/  MOV R21, 0x0 ;  /* 0x0000000000157802 */ /* 0x000fc40000000f00 */
[----:B------:R-:W-:Y:S02]  /*9c40*/  MOV R0, 0x0 ;  /* 0x0000000000007802 */ /* 0x000fe40000000f00 */
[----:B------:R-:W-:-:S04]  /*9c50*/  IADD3 R20, P0, P1, -R20, R3, R18 ;  /* 0x0000000314147210 */ /* 0x000fc8000791e112 */
[----:B------:R-:W-:-:S04]  /*9c60*/  IADD3.X R21, ~R0, R21, R19, P0, P1 ;  /* 0x0000001500157210 */ /* 0x000fc800007e2513 */
[----:B01----:R-:W-:Y:S05]  /*9c70*/  CALL.ABS.NOINC R14 ;  /* 0x000000000e007343 */ /* 0x003fea0003c00000 */
[----:B------:R-:W-:Y:S05]  /*9c80*/  BRA `(.L_x_2589) ;  /* 0x0000005000007947 */ /* 0x000fea0003800000 */
.L_x_2616:
[----:B---3--:R-:W0:Y:S02]  /*9c90*/  F2I.U64.TRUNC R18, R18 ;  /* 0x0000001200127311 */ /* 0x008e24000020d800 */
[----:B0-----:R0:W-:Y:S01]  /*9ca0*/  STG.E.64 [R8.64], R18 ;  /* 0x0000001208007986 */ /* 0x0011e2000c101b24 */
[----:B------:R-:W-:Y:S05]  /*9cb0*/  BRA `(.L_x_2589) ;  /* 0x0000002000007947 */ /* 0x000fea0003800000 */
.L_x_2615:
[----:B---3--:R-:W0:Y:S02]  /*9cc0*/  F2I.FTZ.U32.TRUNC.NTZ R3, R18 ;  /* 0x0000001200037305 */ /* 0x008e24000021f000 */
[----:B0-----:R0:W-:Y:S02]  /*9cd0*/  STG.E [R8.64], R3 ;  /* 0x0000000308007986 */ /* 0x0011e4000c101924 */
.L_x_2589:
[----:B------:R-:W-:-:S04]  /*9ce0*/  IADD3 R25, R25, 0x80, RZ ;  /* 0x0000008019197810 */ /* 0x000fc80007ffe0ff */
[----:B------:R-:W-:-:S13]  /*9cf0*/  ISETP.GE.AND P0, PT, R25, R16, PT ;  /* 0x000000101900720c */ /* 0x000fda0003f06270 */
[----:B------:R-:W-:Y:S05]  /*9d00*/  @P0 BRA `(.L_x_2583) ;  /* 0x00000eb000000947 */ /* 0x000fea0003800000 */
[----:B------:R-:W-:Y:S01]  /*9d10*/  IMAD R0, R2, 0x200, R25 ;  /* 0x0000020002007824 */ /* 0x000fe200078e0219 */
[----:B0-----:R-:W-:-:S03]  /*9d20*/  PRMT R3, R17, 0x9910, RZ ;  /* 0x0000991011037816 */ /* 0x001fc600000000ff */
        /* <DEDUP_REMOVED lines=17> */
.L_x_2620:
[----:B------:R-:W0:Y:S02]  /*9e40*/  F2I.S64.TRUNC R22, R22 ;  /* 0x0000001600167311 */ /* 0x000e24000020d900 */
[----:B0-----:R-:W-:-:S05]  /*9e50*/  IMAD.MOV.U32 R3, RZ, RZ, R22 ;  /* 0x000000ffff037224 */ /* 0x001fca00078e0016 */
[----:B------:R0:W-:Y:S01]  /*9e60*/  STG.E.U8 [R8.64], R3 ;  /* 0x0000000308007986 */ /* 0x0001e2000c101124 */
[----:B------:R-:W-:Y:S05]  /*9e70*/  BRA `(.L_x_2622) ;  /* 0x00000d3000007947 */ /* 0x000fea0003800000 */
.L_x_2619:
        /* <DEDUP_REMOVED lines=9> */
.L_x_2624:
[----:B------:R-:W0:Y:S02]  /*9f10*/  F2I.FTZ.TRUNC.NTZ R3, R22 ;  /* 0x0000001600037305 */ /* 0x000e24000021f100 */
[----:B0-----:R0:W-:Y:S01]  /*9f20*/  STG.E [R8.64], R3 ;  /* 0x0000000308007986 */ /* 0x0011e2000c101924 */
[----:B------:R-:W-:Y:S05]  /*9f30*/  BRA `(.L_x_2622) ;  /* 0x00000c7000007947 */ /* 0x000fea0003800000 */
.L_x_2623:
[----:B------:R-:W0:Y:S02]  /*9f40*/  F2I.FTZ.TRUNC.NTZ R3, R22 ;  /* 0x0000001600037305 */ /* 0x000e24000021f100 */
[----:B0-----:R0:W-:Y:S01]  /*9f50*/  STG.E.U16 [R8.64], R3 ;  /* 0x0000000308007986 */ /* 0x0011e2000c101524 */
[----:B------:R-:W-:Y:S05]  /*9f60*/  BRA `(.L_x_2622) ;  /* 0x00000c4000007947 */ /* 0x000fea0003800000 */
.L_x_2618:
        /* <DEDUP_REMOVED lines=8> */
.L_x_2626:
[----:B------:R-:W-:-:S05]  /*9ff0*/  F2FP.PACK_AB R22, RZ, R22 ;  /* 0x00000016ff16723e */ /* 0x000fca00000000ff */
[----:B------:R0:W-:Y:S01]  /*a000*/  STG.E.U16 [R8.64], R22 ;  /* 0x0000001608007986 */ /* 0x0001e2000c101524 */
[----:B------:R-:W-:Y:S05]  /*a010*/  BRA `(.L_x_2622) ;  /* 0x00000b9000007947 */ /* 0x000fea0003800000 */
.L_x_2625:
        /* <DEDUP_REMOVED lines=9> */
.L_x_2628:
[----:B------:R-:W-:-:S04]  /*a0b0*/  F2FP.PACK_AB R3, RZ, R22 ;  /* 0x00000016ff03723e */ /* 0x000fc800000000ff */
[----:B------:R-:W-:-:S05]  /*a0c0*/  PRMT R3, R3, 0x5410, RZ ;  /* 0x0000541003037816 */ /* 0x000fca00000000ff */
[----:B------:R0:W-:Y:S01]  /*a0d0*/  STG.E [R8.64], R3 ;  /* 0x0000000308007986 */ /* 0x0001e2000c101924 */
[----:B------:R-:W-:Y:S05]  /*a0e0*/  BRA `(.L_x_2622) ;  /* 0x00000ac000007947 */ /* 0x000fea0003800000 */
.L_x_2627:
[----:B------:R-:W-:-:S06]  /*a0f0*/  FMUL.FTZ R4, R22, 1 ;  /* 0x3f80000016047820 */ /* 0x000fcc0000410000 */
[----:B------:R-:W0:Y:S02]  /*a100*/  F2F.F64.F32 R4, R4 ;  /* 0x0000000400047310 */ /* 0x000e240000201800 */
[----:B0-----:R0:W-:Y:S01]  /*a110*/  STG.E.64 [R8.64], R4 ;  /* 0x0000000408007986 */ /* 0x0011e2000c101b24 */
[----:B------:R-:W-:Y:S05]  /*a120*/  BRA `(.L_x_2622) ;  /* 0x00000a8000007947 */ /* 0x000fea0003800000 */
.L_x_2617:
        /* <DEDUP_REMOVED lines=12> */
.L_x_2631:
[----:B------:R-:W-:Y:S01]  /*a1f0*/  FMUL.FTZ R4, R22, 1 ;  /* 0x3f80000016047820 */ /* 0x000fe20000410000 */
[----:B------:R-:W-:-:S05]  /*a200*/  CS2R R6, SRZ ;  /* 0x0000000000067805 */ /* 0x000fca000001ff00 */
[----:B------:R-:W0:Y:S02]  /*a210*/  F2F.F64.F32 R4, R4 ;  /* 0x0000000400047310 */ /* 0x000e240000201800 */
[----:B0-----:R0:W-:Y:S01]  /*a220*/  STG.E.128 [R8.64], R4 ;  /* 0x0000000408007986 */ /* 0x0011e2000c101d24 */
[----:B------:R-:W-:Y:S05]  /*a230*/  BRA `(.L_x_2622) ;  /* 0x0000097000007947 */ /* 0x000fea0003800000 */
.L_x_2630:
        /* <DEDUP_REMOVED lines=20> */
.L_x_2635:
[----:B------:R-:W-:Y:S05]  /*a380*/  BSYNC B0 ;  /* 0x0000000000007941 */ /* 0x000fea0003800000 */
.L_x_2634:
[----:B------:R-:W-:-:S05]  /*a390*/  LOP3.LUT R5, R0, R5, RZ, 0xfc, !PT ;  /* 0x0000000500057212 */ /* 0x000fca00078efcff */
[----:B------:R0:W-:Y:S01]  /*a3a0*/  STG.E.U8 [R8.64], R5 ;  /* 0x0000000508007986 */ /* 0x0001e2000c101124 */
[----:B------:R-:W-:Y:S05]  /*a3b0*/  BRA `(.L_x_2622) ;  /* 0x000007f000007947 */ /* 0x000fea0003800000 */
.L_x_2633:
        /* <DEDUP_REMOVED lines=12> */
.L_x_2637:
[----:B------:R-:W-:Y:S01]  /*a480*/  IMAD.MOV.U32 R0, RZ, RZ, 0x7f ;  /* 0x0000007fff007424 */ /* 0x000fe200078e00ff */
[----:B------:R-:W-:-:S04]  /*a490*/  ISETP.GT.U32.AND P0, PT, R4, 0x7f800000, PT ;  /* 0x7f8000000400780c */ /* 0x000fc80003f04070 */
[----:B------:R-:W-:-:S04]  /*a4a0*/  SEL R0, R0, 0x7c, P0 ;  /* 0x0000007c00007807 */ /* 0x000fc80000000000 */
.L_x_2638:
[----:B------:R-:W-:Y:S05]  /*a4b0*/  BSYNC B0 ;  /* 0x0000000000007941 */ /* 0x000fea0003800000 */
.L_x_2636:
[----:B------:R-:W-:-:S04]  /*a4c0*/  LOP3.LUT R22, R22, 0x80000000, RZ, 0xc0, !PT ;  /* 0x8000000016167812 */ /* 0x000fc800078ec0ff */
[----:B------:R-:W-:-:S04]  /*a4d0*/  SHF.R.U32.HI R3, RZ, 0x18, R22 ;  /* 0x00000018ff037819 */ /* 0x000fc80000011616 */
[----:B------:R-:W-:-:S05]  /*a4e0*/  LOP3.LUT R3, R0, R3, RZ, 0xfc, !PT ;  /* 0x0000000300037212 */ /* 0x000fca00078efcff */
[----:B------:R0:W-:Y:S01]  /*a4f0*/  STG.E.U8 [R8.64], R3 ;  /* 0x0000000308007986 */ /* 0x0001e2000c101124 */
[----:B------:R-:W-:Y:S05]  /*a500*/  BRA `(.L_x_2622) ;  /* 0x000006a000007947 */ /* 0x000fea0003800000 */
.L_x_2632:
[----:B------:R-:W-:-:S05]  /*a510*/  F2FP.BF16.PACK_AB R22, RZ, R22 ;  /* 0x00000016ff16723e */ /* 0x000fca00000010ff */
[----:B------:R0:W-:Y:S01]  /*a520*/  STG.E.U16 [R8.64], R22 ;  /* 0x0000001608007986 */ /* 0x0001e2000c101524 */
[----:B------:R-:W-:Y:S05]  /*a530*/  BRA `(.L_x_2622) ;  /* 0x0000067000007947 */ /* 0x000fea0003800000 */
.L_x_2629:
        /* <DEDUP_REMOVED lines=11> */
.L_x_2641:
        /* <DEDUP_REMOVED lines=16> */
.L_x_2644:
[----:B------:R-:W-:-:S04]  /*a6f0*/  LOP3.LUT R22, R22, 0x80000000, RZ, 0xc0, !PT ;  /* 0x8000000016167812 */ /* 0x000fc800078ec0ff */
[----:B------:R-:W-:-:S04]  /*a700*/  SHF.R.U32.HI R3, RZ, 0x18, R22 ;  /* 0x00000018ff037819 */ /* 0x000fc80000011616 */
[----:B------:R-:W-:-:S04]  /*a710*/  LOP3.LUT R0, R0, R3, RZ, 0xfc, !PT ;  /* 0x0000000300007212 */ /* 0x000fc800078efcff */
[----:B------:R-:W-:Y:S02]  /*a720*/  PRMT R4, R0, 0x7610, R4 ;  /* 0x0000761000047816 */ /* 0x000fe40000000004 */
.L_x_2643:
[----:B------:R-:W-:Y:S05]  /*a730*/  BSYNC B0 ;  /* 0x0000000000007941 */ /* 0x000fea0003800000 */
.L_x_2642:
[----:B------:R0:W-:Y:S01]  /*a740*/  STG.E.U8 [R8.64], R4 ;  /* 0x0000000408007986 */ /* 0x0001e2000c101124 */
[----:B------:R-:W-:Y:S05]  /*a750*/  BRA `(.L_x_2622) ;  /* 0x0000045000007947 */ /* 0x000fea0003800000 */
.L_x_2640:
        /* <DEDUP_REMOVED lines=16> */
.L_x_2647:
[----:B------:R-:W-:-:S04]  /*a860*/  LOP3.LUT R22, R22, 0x80000000, RZ, 0xc0, !PT ;  /* 0x8000000016167812 */ /* 0x000fc800078ec0ff */
[----:B------:R-:W-:-:S04]  /*a870*/  SHF.R.U32.HI R3, RZ, 0x18, R22 ;  /* 0x00000018ff037819 */ /* 0x000fc80000011616 */
[----:B------:R-:W-:-:S04]  /*a880*/  LOP3.LUT R0, R0, R3, RZ, 0xfc, !PT ;  /* 0x0000000300007212 */ /* 0x000fc800078efcff */
[----:B------:R-:W-:Y:S02]  /*a890*/  PRMT R4, R0, 0x7610, R4 ;  /* 0x0000761000047816 */ /* 0x000fe40000000004 */
.L_x_2646:
[----:B------:R-:W-:Y:S05]  /*a8a0*/  BSYNC B0 ;  /* 0x0000000000007941 */ /* 0x000fea0003800000 */
.L_x_2645:
[----:B------:R0:W-:Y:S01]  /*a8b0*/  STG.E.U8 [R8.64], R4 ;  /* 0x0000000408007986 */ /* 0x0001e2000c101124 */
[----:B------:R-:W-:Y:S05]  /*a8c0*/  BRA `(.L_x_2622) ;  /* 0x000002e000007947 */ /* 0x000fea0003800000 */
.L_x_2639:
        /* <DEDUP_REMOVED lines=21> */
.L_x_2621:
        /* <DEDUP_REMOVED lines=20> */
.L_x_2649:
[----:B------:R-:W0:Y:S02]  /*ab60*/  F2I.U64.TRUNC R22, R22 ;  /* 0x0000001600167311 */ /* 0x000e24000020d800 */
[----:B0-----:R0:W-:Y:S01]  /*ab70*/  STG.E.64 [R8.64], R22 ;  /* 0x0000001608007986 */ /* 0x0011e2000c101b24 */
[----:B------:R-:W-:Y:S05]  /*ab80*/  BRA `(.L_x_2622) ;  /* 0x0000002000007947 */ /* 0x000fea0003800000 */
.L_x_2648:
[----:B------:R-:W0:Y:S02]  /*ab90*/  F2I.FTZ.U32.TRUNC.NTZ R3, R22 ;  /* 0x0000001600037305 */ /* 0x000e24000021f000 */
[----:B0-----:R0:W-:Y:S02]  /*aba0*/  STG.E [R8.64], R3 ;  /* 0x0000000308007986 */ /* 0x0011e4000c101924 */
.L_x_2622:
[----:B------:R-:W-:Y:S02]  /*abb0*/  IADD3 R25, R25, 0x80, RZ ;  /* 0x0000008019197810 */ /* 0x000fe40007ffe0ff */
.L_x_2583:
[----:B------:R-:W-:Y:S05]  /*abc0*/  BSYNC B6 ;  /* 0x0000000000067941 */ /* 0x000fea0003800000 */
.L_x_2582:
[----:B------:R-:W-:-:S13]  /*abd0*/  ISETP.GE.AND P0, PT, R25, R16, PT ;  /* 0x000000101900720c */ /* 0x000fda0003f06270 */
[----:B------:R-:W-:Y:S05]  /*abe0*/  @P0 EXIT ;  /* 0x000000000000094d */ /* 0x000fea0003800000 */
        /* <DEDUP_REMOVED lines=18> */
.L_x_2653:
[----:B------:R-:W0:Y:S02]  /*ad10*/  F2I.S64.TRUNC R24, R24 ;  /* 0x0000001800187311 */ /* 0x000e24000020d900 */
[----:B0-----:R-:W-:-:S05]  /*ad20*/  IMAD.MOV.U32 R5, RZ, RZ, R24 ;  /* 0x000000ffff057224 */ /* 0x001fca00078e0018 */
[----:B------:R-:W-:Y:S01]  /*ad30*/  STG.E.U8 [R2.64], R5 ;  /* 0x0000000502007986 */ /* 0x000fe2000c101124 */
[----:B------:R-:W-:Y:S05]  /*ad40*/  EXIT ;  /* 0x000000000000794d */ /* 0x000fea0003800000 */
.L_x_2652:
        /* <DEDUP_REMOVED lines=9> */
.L_x_2656:
[----:B------:R-:W0:Y:S02]  /*ade0*/  F2I.FTZ.TRUNC.NTZ R5, R24 ;  /* 0x0000001800057305 */ /* 0x000e24000021f100 */
[----:B0-----:R-:W-:Y:S01]  /*adf0*/  STG.E [R2.64], R5 ;  /* 0x0000000502007986 */ /* 0x001fe2000c101924 */
[----:B------:R-:W-:Y:S05]  /*ae00*/  EXIT ;  /* 0x000000000000794d */ /* 0x000fea0003800000 */
.L_x_2655:
[----:B------:R-:W0:Y:S02]  /*ae10*/  F2I.FTZ.TRUNC.NTZ R5, R24 ;  /* 0x0000001800057305 */ /* 0x000e24000021f100 */
[----:B0-----:R-:W-:Y:S01]  /*ae20*/  STG.E.U16 [R2.64], R5 ;  /* 0x0000000502007986 */ /* 0x001fe2000c101524 */
[----:B------:R-:W-:Y:S05]  /*ae30*/  EXIT ;  /* 0x000000000000794d */ /* 0x000fea0003800000 */
.L_x_2651:
        /* <DEDUP_REMOVED lines=8> */
.L_x_2658:
[----:B------:R-:W-:-:S05]  /*aec0*/  F2FP.PACK_AB R24, RZ, R24 ;  /* 0x00000018ff18723e */ /* 0x000fca00000000ff */
[----:B------:R-:W-:Y:S01]  /*aed0*/  STG.E.U16 [R2.64], R24 ;  /* 0x0000001802007986 */ /* 0x000fe2000c101524 */
[----:B------:R-:W-:Y:S05]  /*aee0*/  EXIT ;  /* 0x000000000000794d */ /* 0x000fea0003800000 */
.L_x_2657:
        /* <DEDUP_REMOVED lines=9> */
.L_x_2660:
[----:B------:R-:W-:-:S04]  /*af80*/  F2FP.PACK_AB R5, RZ, R24 ;  /* 0x00000018ff05723e */ /* 0x000fc800000000ff */
[----:B------:R-:W-:-:S05]  /*af90*/  PRMT R5, R5, 0x5410, RZ ;  /* 0x0000541005057816 */ /* 0x000fca00000000ff */
[----:B------:R-:W-:Y:S01]  /*afa0*/  STG.E [R2.64], R5 ;  /* 0x0000000502007986 */ /* 0x000fe2000c101924 */
[----:B------:R-:W-:Y:S05]  /*afb0*/  EXIT ;  /* 0x000000000000794d */ /* 0x000fea0003800000 */
.L_x_2659:
[----:B------:R-:W-:-:S06]  /*afc0*/  FMUL.FTZ R4, R24, 1 ;  /* 0x3f80000018047820 */ /* 0x000fcc0000410000 */
[----:B------:R-:W0:Y:S02]  /*afd0*/  F2F.F64.F32 R4, R4 ;  /* 0x0000000400047310 */ /* 0x000e240000201800 */
[----:B0-----:R-:W-:Y:S01]  /*afe0*/  STG.E.64 [R2.64], R4 ;  /* 0x0000000402007986 */ /* 0x001fe2000c101b24 */
[----:B------:R-:W-:Y:S05]  /*aff0*/  EXIT ;  /* 0x000000000000794d */ /* 0x000fea0003800000 */
.L_x_2650:
        /* <DEDUP_REMOVED lines=12> */
.L_x_2663:
[----:B------:R-:W-:Y:S01]  /*b0c0*/  FMUL.FTZ R4, R24, 1 ;  /* 0x3f80000018047820 */ /* 0x000fe20000410000 */
[----:B------:R-:W-:-:S05]  /*b0d0*/  CS2R R6, SRZ ;  /* 0x0000000000067805 */ /* 0x000fca000001ff00 */
[----:B------:R-:W0:Y:S02]  /*b0e0*/  F2F.F64.F32 R4, R4 ;  /* 0x0000000400047310 */ /* 0x000e240000201800 */
[----:B0-----:R-:W-:Y:S01]  /*b0f0*/  STG.E.128 [R2.64], R4 ;  /* 0x0000000402007986 */ /* 0x001fe2000c101d24 */
[----:B------:R-:W-:Y:S05]  /*b100*/  EXIT ;  /* 0x000000000000794d */ /* 0x000fea0003800000 */
.L_x_2662:
        /* <DEDUP_REMOVED lines=20> */
.L_x_2667:
[----:B------:R-:W-:Y:S05]  /*b250*/  BSYNC B0 ;  /* 0x0000000000007941 */ /* 0x000fea0003800000 */
.L_x_2666:
[----:B------:R-:W-:-:S05]  /*b260*/  LOP3.LUT R7, R0, R7, RZ, 0xfc, !PT ;  /* 0x0000000700077212 */ /* 0x000fca00078efcff */
[----:B------:R-:W-:Y:S01]  /*b270*/  STG.E.U8 [R2.64], R7 ;  /* 0x0000000702007986 */ /* 0x000fe2000c101124 */
[----:B------:R-:W-:Y:S05]  /*b280*/  EXIT ;  /* 0x000000000000794d */ /* 0x000fea0003800000 */
.L_x_2665:
[----:B------:R-:W-:Y:S01]  /*b290*/  LOP3.LUT R4, R24, 0x7fffffff, RZ, 0xc0, !PT ;  /* 0x7fffffff18047812 */ /* 0x000fe200078ec0ff */
[----:B------:R-:W-:Y:S03]  /*b2a0*/  BSSY B0, `(.L_x_2668) ;  /* 0x000000e000007945 */ /* 0x000fe60003800000 */
        /* <DEDUP_REMOVED lines=10> */
.L_x_2669:
[----:B------:R-:W-:Y:S01]  /*b350*/  IMAD.MOV.U32 R0, RZ, RZ, 0x7f ;  /* 0x0000007fff007424 */ /* 0x000fe200078e00ff */
[----:B------:R-:W-:-:S04]  /*b360*/  ISETP.GT.U32.AND P0, PT, R4, 0x7f800000, PT ;  /* 0x7f8000000400780c */ /* 0x000fc80003f04070 */
[----:B------:R-:W-:-:S04]  /*b370*/  SEL R0, R0, 0x7c, P0 ;  /* 0x0000007c00007807 */ /* 0x000fc80000000000 */
.L_x_2670:
[----:B------:R-:W-:Y:S05]  /*b380*/  BSYNC B0 ;  /* 0x0000000000007941 */ /* 0x000fea0003800000 */
.L_x_2668:
[----:B------:R-:W-:-:S04]  /*b390*/  LOP3.LUT R24, R24, 0x80000000, RZ, 0xc0, !PT ;  /* 0x8000000018187812 */ /* 0x000fc800078ec0ff */
[----:B------:R-:W-:-:S04]  /*b3a0*/  SHF.R.U32.HI R5, RZ, 0x18, R24 ;  /* 0x00000018ff057819 */ /* 0x000fc80000011618 */
[----:B------:R-:W-:-:S05]  /*b3b0*/  LOP3.LUT R5, R0, R5, RZ, 0xfc, !PT ;  /* 0x0000000500057212 */ /* 0x000fca00078efcff */
[----:B------:R-:W-:Y:S01]  /*b3c0*/  STG.E.U8 [R2.64], R5 ;  /* 0x0000000502007986 */ /* 0x000fe2000c101124 */
[----:B------:R-:W-:Y:S05]  /*b3d0*/  EXIT ;  /* 0x000000000000794d */ /* 0x000fea0003800000 */
.L_x_2664:
[----:B------:R-:W-:-:S05]  /*b3e0*/  F2FP.BF16.PACK_AB R24, RZ, R24 ;  /* 0x00000018ff18723e */ /* 0x000fca00000010ff */
[----:B------:R-:W-:Y:S01]  /*b3f0*/  STG.E.U16 [R2.64], R24 ;  /* 0x0000001802007986 */ /* 0x000fe2000c101524 */
[----:B------:R-:W-:Y:S05]  /*b400*/  EXIT ;  /* 0x000000000000794d */ /* 0x000fea0003800000 */
.L_x_2661:
        /* <DEDUP_REMOVED lines=11> */
.L_x_2673:
        /* <DEDUP_REMOVED lines=16> */
.L_x_2676:
[----:B------:R-:W-:-:S04]  /*b5c0*/  LOP3.LUT R24, R24, 0x80000000, RZ, 0xc0, !PT ;  /* 0x8000000018187812 */ /* 0x000fc800078ec0ff */
[----:B------:R-:W-:-:S04]  /*b5d0*/  SHF.R.U32.HI R5, RZ, 0x18, R24 ;  /* 0x00000018ff057819 */ /* 0x000fc80000011618 */
[----:B------:R-:W-:-:S04]  /*b5e0*/  LOP3.LUT R4, R4, R5, RZ, 0xfc, !PT ;  /* 0x0000000504047212 */ /* 0x000fc800078efcff */
[----:B------:R-:W-:Y:S02]  /*b5f0*/  PRMT R0, R4, 0x7610, R0 ;  /* 0x0000761004007816 */ /* 0x000fe40000000000 */
.L_x_2675:
[----:B------:R-:W-:Y:S05]  /*b600*/  BSYNC B0 ;  /* 0x0000000000007941 */ /* 0x000fea0003800000 */
.L_x_2674:
[----:B------:R-:W-:Y:S01]  /*b610*/  STG.E.U8 [R2.64], R0 ;  /* 0x0000000002007986 */ /* 0x000fe2000c101124 */
[----:B------:R-:W-:Y:S05]  /*b620*/  EXIT ;  /* 0x000000000000794d */ /* 0x000fea0003800000 */
.L_x_2672:
        /* <DEDUP_REMOVED lines=16> */
.L_x_2679:
[----:B------:R-:W-:-:S04]  /*b730*/  LOP3.LUT R24, R24, 0x80000000, RZ, 0xc0, !PT ;  /* 0x8000000018187812 */ /* 0x000fc800078ec0ff */
[----:B------:R-:W-:-:S04]  /*b740*/  SHF.R.U32.HI R5, RZ, 0x18, R24 ;  /* 0x00000018ff057819 */ /* 0x000fc80000011618 */
[----:B------:R-:W-:-:S04]  /*b750*/  LOP3.LUT R4, R4, R5, RZ, 0xfc, !PT ;  /* 0x0000000504047212 */ /* 0x000fc800078efcff */
[----:B------:R-:W-:Y:S02]  /*b760*/  PRMT R0, R4, 0x7610, R0 ;  /* 0x0000761004007816 */ /* 0x000fe40000000000 */
.L_x_2678:
[----:B------:R-:W-:Y:S05]  /*b770*/  BSYNC B0 ;  /* 0x0000000000007941 */ /* 0x000fea0003800000 */
.L_x_2677:
[----:B------:R-:W-:Y:S01]  /*b780*/  STG.E.U8 [R2.64], R0 ;  /* 0x0000000002007986 */ /* 0x000fe2000c101124 */
[----:B------:R-:W-:Y:S05]  /*b790*/  EXIT ;  /* 0x000000000000794d */ /* 0x000fea0003800000 */
.L_x_2671:
        /* <DEDUP_REMOVED lines=21> */
.L_x_2654:
        /* <DEDUP_REMOVED lines=19> */
[----:B------:R-:W-:Y:S05]  /*ba20*/  EXIT ;  /* 0x000000000000794d */ /* 0x000fea0003800000 */
.L_x_2681:
[----:B------:R-:W0:Y:S02]  /*ba30*/  F2I.U64.TRUNC R24, R24 ;  /* 0x0000001800187311 */ /* 0x000e24000020d800 */
[----:B0-----:R-:W-:Y:S01]  /*ba40*/  STG.E.64 [R2.64], R24 ;  /* 0x0000001802007986 */ /* 0x001fe2000c101b24 */
[----:B------:R-:W-:Y:S05]  /*ba50*/  EXIT ;  /* 0x000000000000794d */ /* 0x000fea0003800000 */
.L_x_2680:
[----:B------:R-:W0:Y:S02]  /*ba60*/  F2I.FTZ.U32.TRUNC.NTZ R5, R24 ;  /* 0x0000001800057305 */ /* 0x000e24000021f000 */
[----:B0-----:R-:W-:Y:S01]  /*ba70*/  STG.E [R2.64], R5 ;  /* 0x0000000502007986 */ /* 0x001fe2000c101924 */
[----:B------:R-:W-:Y:S05]  /*ba80*/  EXIT ;  /* 0x000000000000794d */ /* 0x000fea0003800000 */
.L_x_2682:
        /* <DEDUP_REMOVED lines=15> */
.L_x_7625:


//--------------------- .text._ZN2at6native18elementwise_kernelILi128ELi2EZNS0_22gpu_kernel_impl_nocastIZZZNS0_61_GLOBAL__N__b29612f4_23_ActivationMishKernel_cu_9e10b42f_310820mish_backward_kernelERNS_14TensorIteratorEENKUlvE_clEvENKUlvE0_clEvEUlffE_EEvRNS_18TensorIteratorBaseERKT_EUliE_EEviT1_ --------------------------
	.section	.text._ZN2at6native18elementwise_kernelILi128ELi2EZNS0_22gpu_kernel_impl_nocastIZZZNS0_61_GLOBAL__N__b29612f4_23_ActivationMishKernel_cu_9e10b42f_310820mish_backward_kernelERNS_14TensorIteratorEENKUlvE_clEvENKUlvE0_clEvEUlffE_EEvRNS_18TensorIteratorBaseERKT_EUliE_EEviT1_,"ax",@progbits
	.sectioninfo	@"SHI_REGISTERS=15"
	.align	128
        .global         _ZN2at6native18elementwise_kernelILi128ELi2EZNS0_22gpu_kernel_impl_nocastIZZZNS0_61_GLOBAL__N__b29612f4_23_ActivationMishKernel_cu_9e10b42f_310820mish_backward_kernelERNS_14TensorIteratorEENKUlvE_clEvENKUlvE0_clEvEUlffE_EEvRNS_18TensorIteratorBaseERKT_EUliE_EEviT1_
        .type           _ZN2at6native18elementwise_kernelILi128ELi2EZNS0_22gpu_kernel_impl_nocastIZZZNS0_61_GLOBAL__N__b29612f4_23_ActivationMishKernel_cu_9e10b42f_310820mish_backward_kernelERNS_14TensorIteratorEENKUlvE_clEvENKUlvE0_clEvEUlffE_EEvRNS_18TensorIteratorBaseERKT_EUliE_EEviT1_,@function
        .size           _ZN2at6native18elementwise_kernelILi128ELi2EZNS0_22gpu_kernel_impl_nocastIZZZNS0_61_GLOBAL__N__b29612f4_23_ActivationMishKernel_cu_9e10b42f_310820mish_backward_kernelERNS_14TensorIteratorEENKUlvE_clEvENKUlvE0_clEvEUlffE_EEvRNS_18TensorIteratorBaseERKT_EUliE_EEviT1_,(.L_x_7626 - _ZN2at6native18elementwise_kernelILi128ELi2EZNS0_22gpu_kernel_impl_nocastIZZZNS0_61_GLOBAL__N__b29612f4_23_ActivationMishKernel_cu_9e10b42f_310820mish_backward_kernelERNS_14TensorIteratorEENKUlvE_clEvENKUlvE0_clEvEUlffE_EEvRNS_18TensorIteratorBaseERKT_EUliE_EEviT1_)
        .other          _ZN2at6native18elementwise_kernelILi128ELi2EZNS0_22gpu_kernel_impl_nocastIZZZNS0_61_GLOBAL__N__b29612f4_23_ActivationMishKernel_cu_9e10b42f_310820mish_backward_kernelERNS_14TensorIteratorEENKUlvE_clEvENKUlvE0_clEvEUlffE_EEvRNS_18TensorIteratorBaseERKT_EUliE_EEviT1_,@"STO_CUDA_ENTRY STV_DEFAULT"
_ZN2at6native18elementwise_kernelILi128ELi2EZNS0_22gpu_kernel_impl_nocastIZZZNS0_61_GLOBAL__N__b29612f4_23_ActivationMishKernel_cu_9e10b42f_310820mish_backward_kernelERNS_14TensorIteratorEENKUlvE_clEvENKUlvE0_clEvEUlffE_EEvRNS_18TensorIteratorBaseERKT_EUliE_EEviT1_:
.text._ZN2at6native18elementwise_kernelILi128ELi2EZNS0_22gpu_kernel_impl_nocastIZZZNS0_61_GLOBAL__N__b29612f4_23_ActivationMishKernel_cu_9e10b42f_310820mish_backward_kernelERNS_14TensorIteratorEENKUlvE_clEvENKUlvE0_clEvEUlffE_EEvRNS_18TensorIteratorBaseERKT_EUliE_EEviT1_:
[----:B------:R-:W-:Y:S02]  /*0000*/  MOV R1, c[0x0][0x28] ;  /* 0x00000a0000017a02 */ /* 0x000fe40000000f00 */
[----:B------:R-:W0:Y:S01]  /*0010*/  S2R R0, SR_CTAID.X ;  /* 0x0000000000007919 */ /* 0x000e220000002500 */
[----:B------:R-:W-:Y:S01]  /*0020*/  ULDC.64 UR4, c[0x0][0x118] ;  /* 0x0000460000047ab9 */ /* 0x000fe20000000a00 */
[----:B------:R-:W-:Y:S02]  /*0030*/  BSSY B0, `(.L_x_2683) ;  /* 0x000013a000007945 */ /* 0x000fe40003800000 */
[----:B------:R-:W0:Y:S02]  /*0040*/  S2R R3, SR_TID.X ;  /* 0x0000000000037919 */ /* 0x000e240000002100 */
[----:B0-----:R-:W-:-:S04]  /*0050*/  LEA R0, R0, R3, 0x8 ;  /* 0x0000000300007211 */ /* 0x001fc800078e40ff */
[----:B------:R-:W-:Y:S02]  /*0060*/  ISETP.GE.AND P0, PT, R0, c[0x0][0x160], PT ;  /* 0x0000580000007a0c */ /* 0x000fe40003f06270 */
[----:B------:R-:W-:-:S11]  /*0070*/  MOV R7, R0 ;  /* 0x0000000000077202 */ /* 0x000fd60000000f00 */
[----:B------:R-:W-:Y:S05]  /*0080*/  @P0 BRA `(.L_x_2684) ;  /* 0x0000134000000947 */ /* 0x000fea0003800000 */
[----:B------:R-:W-:Y:S01]  /*0090*/  ISETP.NE.AND P0, PT, RZ, c[0x0][0x168], PT ;  /* 0x00005a00ff007a0c */ /* 0x000fe20003f05270 */
[----:B------:R-:W-:Y:S01]  /*00a0*/  HFMA2.MMA R4, -RZ, RZ, 0, 0 ;  /* 0x00000000ff047435 */ /* 0x000fe200000001ff */
[----:B------:R-:W-:-:S11]  /*00b0*/  CS2R R2, SRZ ;  /* 0x0000000000027805 */ /* 0x000fd6000001ff00 */
[----:B------:R-:W-:Y:S05]  /*00c0*/  @!P0 BRA `(.L_x_2685) ;  /* 0x00000fc000008947 */ /* 0x000fea0003800000 */
[----:B------:R-:W-:Y:S02]  /*00d0*/  MOV R2, RZ ;  /* 0x000000ff00027202 */ /* 0x000fe40000000f00 */
[----:B------:R-:W-:Y:S02]  /*00e0*/  MOV R3, R7 ;  /* 0x0000000700037202 */ /* 0x000fe40000000f00 */
        /* <DEDUP_REMOVED lines=16> */
[C---:B------:R-:W-:Y:S02]  /*01f0*/  IMAD R2, R8.reuse, c[0x0][0x2a4], RZ ;  /* 0x0000a90008027a24 */ /* 0x040fe400078e02ff */
[C---:B------:R-:W-:Y:S02]  /*0200*/  IMAD R3, R8.reuse, c[0x0][0x2a8], RZ ;  /* 0x0000aa0008037a24 */ /* 0x040fe400078e02ff */
[----:B------:R-:W-:Y:S02]  /*0210*/  IMAD R4, R8, c[0x0][0x2ac], RZ ;  /* 0x0000ab0008047a24 */ /* 0x000fe400078e02ff */
        /* <DEDUP_REMOVED lines=231> */
.L_x_2685:
[----:B------:R-:W-:-:S04]  /*1090*/  IADD3 R8, P0, R4, c[0x0][0x3d8], RZ ;  /* 0x0000f60004087a10 */ /* 0x000fc80007f1e0ff */
[----:B------:R-:W-:-:S05]  /*10a0*/  IADD3.X R9, RZ, c[0x0][0x3dc], RZ, P0, !PT ;  /* 0x0000f700ff097a10 */ /* 0x000fca00007fe4ff */
[----:B------:R0:W2:Y:S01]  /*10b0*/  LDG.E R4, [R8.64] ;  /* 0x0000000408047981 */ /* 0x0000a2000c1e1900 */
[----:B------:R-:W-:Y:S02]  /*10c0*/  MOV R12, 0x3e800000 ;  /* 0x3e800000000c7802 */ /* 0x000fe40000000f00 */
[----:B------:R-:W-:-:S04]  /*10d0*/  IADD3 R6, P0, R3, c[0x0][0x3d0], RZ ;  /* 0x0000f40003067a10 */ /* 0x000fc80007f1e0ff */
[----:B------:R-:W-:Y:S02]  /*10e0*/  IADD3.X R7, RZ, c[0x0][0x3d4], RZ, P0, !PT ;  /* 0x0000f500ff077a10 */ /* 0x000fe400007fe4ff */
[----:B0-----:R-:W-:-:S03]  /*10f0*/  MOV R9, 0x3d39bf78 ;  /* 0x3d39bf7800097802 */ /* 0x001fc60000000f00 */
[----:B------:R0:W5:Y:S01]  /*1100*/  LDG.E R3, [R6.64] ;  /* 0x0000000406037981 */ /* 0x000162000c1e1900 */
[----:B------:R-:W-:Y:S01]  /*1110*/  BSSY B1, `(.L_x_2686) ;  /* 0x0000022000017945 */ /* 0x000fe20003800000 */
[C---:B--2---:R-:W-:Y:S02]  /*1120*/  FMUL.FTZ R5, R4.reuse, 1.4426950216293334961 ;  /* 0x3fb8aa3b04057820 */ /* 0x044fe40000410000 */
[----:B0-----:R-:W-:-:S04]  /*1130*/  FMUL.FTZ R6, R4, -1.4426950216293334961 ;  /* 0xbfb8aa3b04067820 */ /* 0x001fc80000410000 */
        /* <DEDUP_REMOVED lines=10> */
[----:B------:R-:W-:-:S04]  /*11e0*/  FADD.FTZ R8, R8, R11 ;  /* 0x0000000b08087221 */ /* 0x000fc80000010000 */
[----:B------:R-:W-:Y:S02]  /*11f0*/  FFMA.FTZ R7, R8, -R9, 0.10546888411045074463 ;  /* 0x3dd8001208077423 */ /* 0x000fe40000010809 */
[----:B-1----:R-:W-:Y:S02]  /*1200*/  FADD.FTZ R9, R6, 1 ;  /* 0x3f80000006097421 */ /* 0x002fe40000010000 */
[----:B------:R-:W-:Y:S02]  /*1210*/  FFMA.FTZ R7, R8, R7, -0.13229703903198242188 ;  /* 0xbe0778e008077423 */ /* 0x000fe40000010007 */
[----:B0-----:R-:W-:Y:S02]  /*1220*/  FMUL.FTZ R6, R10, 1.1920928955078125e-07 ;  /* 0x340000000a067820 */ /* 0x001fe40000410000 */
[----:B------:R-:W0:Y:S01]  /*1230*/  MUFU.RCP R9, R9 ;  /* 0x0000000900097308 */ /* 0x000e220000001000 */
        /* <DEDUP_REMOVED lines=10> */
[C---:B0-----:R-:W-:Y:S02]  /*12e0*/  ISETP.GE.AND P0, PT, R5.reuse, -0x407fffff, PT ;  /* 0xbf8000010500780c */ /* 0x041fe40003f06270 */
[----:B------:R-:W-:-:S11]  /*12f0*/  FSETP.NEU.FTZ.AND P1, PT, R5, RZ, PT ;  /* 0x000000ff0500720b */ /* 0x000fd60003f3d000 */
[----:B------:R-:W-:-:S05]  /*1300*/  @P0 MOV R8, 0x7f800000 ;  /* 0x7f80000000080802 */ /* 0x000fca0000000f00 */
[----:B------:R-:W-:-:S05]  /*1310*/  @P0 FFMA.FTZ R6, R5, R8, +INF ;  /* 0x7f80000005060423 */ /* 0x000fca0000010008 */
[----:B------:R-:W-:Y:S02]  /*1320*/  FSEL R6, R6, -RZ, P1 ;  /* 0x800000ff06067208 */ /* 0x000fe40000800000 */
.L_x_2687:
[----:B0-----:R-:W-:Y:S05]  /*1330*/  BSYNC B1 ;  /* 0x0000000000017941 */ /* 0x001fea0003800000 */
.L_x_2686:
[----:B------:R-:W0:Y:S01]  /*1340*/  MUFU.TANH R6, R6 ;  /* 0x0000000600067308 */ /* 0x000e220000002400 */
[----:B------:R-:W-:Y:S01]  /*1350*/  FMUL.FTZ R9, R4, R9 ;  /* 0x0000000904097220 */ /* 0x000fe20000410000 */
[----:B------:R-:W-:Y:S02]  /*1360*/  IADD3 R4, P0, R2, c[0x0][0x3c8], RZ ;  /* 0x0000f20002047a10 */ /* 0x000fe40007f1e0ff */
[----:B------:R-:W-:Y:S01]  /*1370*/  IADD3 R7, R0, 0x80, RZ ;  /* 0x0000008000077810 */ /* 0x000fe20007ffe0ff */
[----:B0-----:R-:W-:-:S04]  /*1380*/  FFMA.FTZ R5, -R6, R6, 1 ;  /* 0x3f80000006057423 */ /* 0x001fc80000010106 */
[----:B------:R-:W-:Y:S01]  /*1390*/  FFMA.FTZ R2, R5, R9, R6 ;  /* 0x0000000905027223 */ /* 0x000fe20000010006 */
[----:B------:R-:W-:-:S03]  /*13a0*/  IADD3.X R5, RZ, c[0x0][0x3cc], RZ, P0, !PT ;  /* 0x0000f300ff057a10 */ /* 0x000fc600007fe4ff */
[----:B-----5:R-:W-:-:S05]  /*13b0*/  FMUL.FTZ R3, R3, R2 ;  /* 0x0000000203037220 */ /* 0x020fca0000410000 */
[----:B------:R0:W-:Y:S02]  /*13c0*/  STG.E [R4.64], R3 ;  /* 0x0000000304007986 */ /* 0x0001e4000c101904 */
.L_x_2684:
[----:B------:R-:W-:Y:S05]  /*13d0*/  BSYNC B0 ;  /* 0x0000000000007941 */ /* 0x000fea0003800000 */
.L_x_2683:
[----:B------:R-:W-:-:S13]  /*13e0*/  ISETP.GE.AND P0, PT, R7, c[0x0][0x160], PT ;  /* 0x0000580007007a0c */ /* 0x000fda0003f06270 */
[----:B------:R-:W-:Y:S05]  /*13f0*/  @P0 EXIT ;  /* 0x000000000000094d */ /* 0x000fea0003800000 */
[----:B------:R-:W-:Y:S01]  /*1400*/  ISETP.NE.AND P0, PT, RZ, c[0x0][0x168], PT ;  /* 0x00005a00ff007a0c */ /* 0x000fe20003f05270 */
[----:B------:R-:W-:Y:S01]  /*1410*/  HFMA2.MMA R0, -RZ, RZ, 0, 0 ;  /* 0x00000000ff007435 */ /* 0x000fe200000001ff */
[----:B0-----:R-:W-:-:S11]  /*1420*/  CS2R R2, SRZ ;  /* 0x0000000000027805 */ /* 0x001fd6000001ff00 */
        /* <DEDUP_REMOVED lines=242> */
[C---:B------:R-:W-:Y:S01]  /*2350*/  IMAD R0, R5.reuse, c[0x0][0x3ac], R0 ;  /* 0x0000eb0005007a24 */ /* 0x040fe200078e0200 */
[----:B------:R-:W-:Y:S01]  /*2360*/  @P0 IADD3 R6, -R4, RZ, RZ ;  /* 0x000000ff04060210 */ /* 0x000fe20007ffe1ff */
[C---:B------:R-:W-:Y:S02]  /*2370*/  IMAD R2, R5.reuse, c[0x0][0x3b0], R2 ;  /* 0x0000ec0005027a24 */ /* 0x040fe400078e0202 */
[----:B------:R-:W-:Y:S02]  /*2380*/  IMAD R3, R5, c[0x0][0x3b4], R3 ;  /* 0x0000ed0005037a24 */ /* 0x000fe400078e0203 */
[----:B------:R-:W-:-:S04]  /*2390*/  @P0 IMAD R7, R6, c[0x0][0x28c], R7 ;  /* 0x0000a30006070a24 */ /* 0x000fc800078e0207 */
[C---:B------:R-:W-:Y:S02]  /*23a0*/  @P0 IMAD R0, R7.reuse, c[0x0][0x3b8], R0 ;  /* 0x0000ee0007000a24 */ /* 0x040fe400078e0200 */
[C---:B------:R-:W-:Y:S02]  /*23b0*/  @P0 IMAD R2, R7.reuse, c[0x0][0x3bc], R2 ;  /* 0x0000ef0007020a24 */ /* 0x040fe400078e0202 */
[----:B------:R-:W-:-:S05]  /*23c0*/  @P0 IMAD R3, R7, c[0x0][0x3c0], R3 ;  /* 0x0000f00007030a24 */ /* 0x000fca00078e0203 */
.L_x_2688:
[----:B------:R-:W-:-:S04]  /*23d0*/  IADD3 R8, P0, R3, c[0x0][0x3d8], RZ ;  /* 0x0000f60003087a10 */ /* 0x000fc80007f1e0ff */
[----:B------:R-:W-:-:S05]  /*23e0*/  IADD3.X R9, RZ, c[0x0][0x3dc], RZ, P0, !PT ;  /* 0x0000f700ff097a10 */ /* 0x000fca00007fe4ff */
[----:B------:R-:W2:Y:S01]  /*23f0*/  LDG.E R3, [R8.64] ;  /* 0x0000000408037981 */ /* 0x000ea2000c1e1900 */
[----:B------:R-:W-:Y:S02]  /*2400*/  MOV R11, 0x3e800000 ;  /* 0x3e800000000b7802 */ /* 0x000fe40000000f00 */
[----:B------:R-:W-:-:S04]  /*2410*/  IADD3 R6, P0, R2, c[0x0][0x3d0], RZ ;  /* 0x0000f40002067a10 */ /* 0x000fc80007f1e0ff */
[----:B------:R-:W-:-:S05]  /*2420*/  IADD3.X R7, RZ, c[0x0][0x3d4], RZ, P0, !PT ;  /* 0x0000f500ff077a10 */ /* 0x000fca00007fe4ff */
        /* <DEDUP_REMOVED lines=13> */
[----:B------:R-:W-:Y:S01]  /*2500*/  FFMA.FTZ R9, R10, R11, -1 ;  /* 0xbf8000000a097423 */ /* 0x000fe2000001000b */
[----:B------:R-:W-:-:S03]  /*2510*/  MOV R11, 0x3d39bf78 ;  /* 0x3d39bf78000b7802 */ /* 0x000fc60000000f00 */
        /* <DEDUP_REMOVED lines=21> */
.L_x_2690:
[----:B-12---:R-:W-:Y:S05]  /*2670*/  BSYNC B0 ;  /* 0x0000000000007941 */ /* 0x006fea0003800000 */
.L_x_2689:
[----:B------:R-:W0:Y:S01]  /*2680*/  MUFU.TANH R6, R6 ;  /* 0x0000000600067308 */ /* 0x000e220000002400 */
[----:B------:R-:W-:Y:S01]  /*2690*/  FMUL.FTZ R10, R3, R10 ;  /* 0x0000000a030a7220 */ /* 0x000fe20000410000 */
[----:B------:R-:W-:-:S04]  /*26a0*/  IADD3 R4, P0, R0, c[0x0][0x3c8], RZ ;  /* 0x0000f20000047a10 */ /* 0x000fc80007f1e0ff */
[----:B------:R-:W-:Y:S01]  /*26b0*/  IADD3.X R5, RZ, c[0x0][0x3cc], RZ, P0, !PT ;  /* 0x0000f300ff057a10 */ /* 0x000fe200007fe4ff */
[----:B0-----:R-:W-:-:S04]  /*26c0*/  FFMA.FTZ R3, -R6, R6, 1 ;  /* 0x3f80000006037423 */ /* 0x001fc80000010106 */
[----:B------:R-:W-:-:S04]  /*26d0*/  FFMA.FTZ R3, R3, R10, R6 ;  /* 0x0000000a03037223 */ /* 0x000fc80000010006 */
[----:B-----5:R-:W-:-:S05]  /*26e0*/  FMUL.FTZ R3, R2, R3 ;  /* 0x0000000302037220 */ /* 0x020fca0000410000 */
[----:B------:R-:W-:Y:S01]  /*26f0*/  STG.E [R4.64], R3 ;  /* 0x0000000304007986 */ /* 0x000fe2000c101904 */
[----:B------:R-:W-:Y:S05]  /*2700*/  EXIT ;  /* 0x000000000000794d */ /* 0x000fea0003800000 */
.L_x_2691:
        /* <DEDUP_REMOVED lines=15> */
.L_x_7626:


//--------------------- .text._ZN2at6native27unrolled_elementwise_kernelIZZZNS0_61_GLOBAL__N__b29612f4_23_ActivationMishKernel_cu_9e10b42f_310820mish_backward_kernelERNS_14TensorIteratorEENKUlvE_clEvENKUlvE0_clEvEUlffE_St5arrayIPcLm3EELi4E23TrivialOffsetCalculatorILi2EjESB_ILi1EjENS0_6memory15LoadWithoutCastENSE_16StoreWithoutCastEEEviT_T0_T2_T3_T4_T5_ --------------------------
	.section	.text._ZN2at6native27unrolled_elementwise_kernelIZZZNS0_61_GLOBAL__N__b29612f4_23_ActivationMishKernel_cu_9e10b42f_310820mish_backward_kernelERNS_14TensorIteratorEENKUlvE_clEvENKUlvE0_clEvEUlffE_St5arrayIPcLm3EELi4E23TrivialOffsetCalculatorILi2EjESB_ILi1EjENS0_6memory15LoadWithoutCastENSE_16StoreWithoutCastEEEviT_T0_T2_T3_T4_T5_,"ax",@progbits
	.sectioninfo	@"SHI_REGISTERS=28"
	.align	128
        .global         _ZN2at6native27unrolled_elementwise_kernelIZZZNS0_61_GLOBAL__N__b29612f4_23_ActivationMishKernel_cu_9e10b42f_310820mish_backward_kernelERNS_14TensorIteratorEENKUlvE_clEvENKUlvE0_clEvEUlffE_St5arrayIPcLm3EELi4E23TrivialOffsetCalculatorILi2EjESB_ILi1EjENS0_6memory15LoadWithoutCastENSE_16StoreWithoutCastEEEviT_T0_T2_T3_T4_T5_
        .type           _ZN2at6native27unrolled_elementwise_kernelIZZZNS0_61_GLOBAL__N__b29612f4_23_ActivationMishKernel_cu_9e10b42f_310820mish_backward_kernelERNS_14TensorIteratorEENKUlvE_clEvENKUlvE0_clEvEUlffE_St5arrayIPcLm3EELi4E23TrivialOffsetCalculatorILi2EjESB_ILi1EjENS0_6memory15LoadWithoutCastENSE_16StoreWithoutCastEEEviT_T0_T2_T3_T4_T5_,@function
        .size           _ZN2at6native27unrolled_elementwise_kernelIZZZNS0_61_GLOBAL__N__b29612f4_23_ActivationMishKernel_cu_9e10b42f_310820mish_backward_kernelERNS_14TensorIteratorEENKUlvE_clEvENKUlvE0_clEvEUlffE_St5arrayIPcLm3EELi4E23TrivialOffsetCalculatorILi2EjESB_ILi1EjENS0_6memory15LoadWithoutCastENSE_16StoreWithoutCastEEEviT_T0_T2_T3_T4_T5_,(.L_x_7627 - _ZN2at6native27unrolled_elementwise_kernelIZZZNS0_61_GLOBAL__N__b29612f4_23_ActivationMishKernel_cu_9e10b42f_310820mish_backward_kernelERNS_14TensorIteratorEENKUlvE_clEvENKUlvE0_clEvEUlffE_St5arrayIPcLm3EELi4E23TrivialOffsetCalculatorILi2EjESB_ILi1EjENS0_6memory15LoadWithoutCastENSE_16StoreWithoutCastEEEviT_T0_T2_T3_T4_T5_)
        .other          _ZN2at6native27unrolled_elementwise_kernelIZZZNS0_61_GLOBAL__N__b29612f4_23_ActivationMishKernel_cu_9e10b42f_310820mish_backward_kernelERNS_14TensorIteratorEENKUlvE_clEvENKUlvE0_clEvEUlffE_St5arrayIPcLm3EELi4E23TrivialOffsetCalculatorILi2EjESB_ILi1EjENS0_6memory15LoadWithoutCastENSE_16StoreWithoutCastEEEviT_T0_T2_T3_T4_T5_,@"STO_CUDA_ENTRY STV_DEFAULT"
_ZN2at6native27unrolled_elementwise_kernelIZZZNS0_61_GLOBAL__N__b29612f4_23_ActivationMishKernel_cu_9e10b42f_310820mish_backward_kernelERNS_14TensorIteratorEENKUlvE_clEvENKUlvE0_clEvEUlffE_St5arrayIPcLm3EELi4E23TrivialOffsetCalculatorILi2EjESB_ILi1EjENS0_6memory15LoadWithoutCastENSE_16StoreWithoutCastEEEviT_T0_T2_T3_T4_T5_:
.text._ZN2at6native27unrolled_elementwise_kernelIZZZNS0_61_GLOBAL__N__b29612f4_23_ActivationMishKernel_cu_9e10b42f_310820mish_backward_kernelERNS_14TensorIteratorEENKUlvE_clEvENKUlvE0_clEvEUlffE_St5arrayIPcLm3EELi4E23TrivialOffsetCalculatorILi2EjESB_ILi1EjENS0_6memory15LoadWithoutCastENSE_16StoreWithoutCastEEEviT_T0_T2_T3_T4_T5_:
[----:B------:R-:W-:Y:S02]  /*0000*/  MOV R1, c[0x0][0x28] ;  /* 0x00000a0000017a02 */ /* 0x000fe40000000f00 */
[----:B------:R-:W0:Y:S01]  /*0010*/  S2R R14, SR_CTAID.X ;  /* 0x00000000000e7919 */ /* 0x000e220000002500 */
[----:B------:R-:W-:Y:S01]  /*0020*/  MOV R13, 0xfffffe00 ;  /* 0xfffffe00000d7802 */ /* 0x000fe20000000f00 */
[----:B------:R-:W-:Y:S01]  /*0030*/  CS2R R18, SRZ ;  /* 0x0000000000127805 */ /* 0x000fe2000001ff00 */
[----:B------:R-:W-:Y:S01]  /*0040*/  CS2R R20, SRZ ;  /* 0x0000000000147805 */ /* 0x000fe2000001ff00 */
[----:B------:R-:W1:Y:S01]  /*0050*/  S2R R15, SR_TID.X ;  /* 0x00000000000f7919 */ /* 0x000e620000002100 */
[----:B------:R-:W-:Y:S01]  /*0060*/  CS2R R16, SRZ ;  /* 0x0000000000107805 */ /* 0x000fe2000001ff00 */
[----:B------:R-:W-:Y:S01]  /*0070*/  ULDC.64 UR4, c[0x0][0x118] ;  /* 0x0000460000047ab9 */ /* 0x000fe20000000a00 */
[----:B0-----:R-:W-:Y:S01]  /*0080*/  IMAD R13, R14, R13, c[0x0][0x160] ;  /* 0x000058000e0d7624 */ /* 0x001fe200078e020d */
[----:B-1----:R-:W-:-:S04]  /*0090*/  MOV R7, R15 ;  /* 0x0000000f00077202 */ /* 0x002fc80000000f00 */
[----:B------:R-:W-:-:S13]  /*00a0*/  ISETP.GE.AND P2, PT, R15, R13, PT ;  /* 0x0000000d0f00720c */ /* 0x000fda0003f46270 */
[----:B------:R-:W-:Y:S02]  /*00b0*/  @!P2 LEA R4, R14, R7, 0x9 ;  /* 0x000000070e04a211 */ /* 0x000fe400078e48ff */
[----:B------:R-:W-:Y:S02]  /*00c0*/  @!P2 IADD3 R7, R7, 0x80, RZ ;  /* 0x000000800707a810 */ /* 0x000fe40007ffe0ff */
[----:B------:R-:W-:Y:S02]  /*00d0*/  @!P2 MOV R5, 0x4 ;  /* 0x000000040005a802 */ /* 0x000fe40000000f00 */
[----:B------:R-:W-:-:S03]  /*00e0*/  ISETP.GE.AND P0, PT, R7, R13, PT ;  /* 0x0000000d0700720c */ /* 0x000fc60003f06270 */
[----:B------:R-:W-:Y:S01]  /*00f0*/  @!P2 IMAD.WIDE.U32 R2, R4, R5, c[0x0][0x170] ;  /* 0x00005c000402a625 */ /* 0x000fe200078e0005 */
[----:B------:R-:W-:-:S03]  /*0100*/  HFMA2.MMA R12, -RZ, RZ, 0, 0 ;  /* 0x00000000ff0c7435 */ /* 0x000fc600000001ff */
[----:B------:R-:W-:Y:S01]  /*0110*/  @!P2 IMAD.WIDE.U32 R4, R4, R5, c[0x0][0x178] ;  /* 0x00005e000404a625 */ /* 0x000fe200078e0005 */
[----:B------:R-:W-:Y:S01]  /*0120*/  HFMA2.MMA R0, -RZ, RZ, 0, 0 ;  /* 0x00000000ff007435 */ /* 0x000fe200000001ff */
[----:B------:R0:W5:Y:S04]  /*0130*/  @!P2 LDG.E R19, [R2.64] ;  /* 0x000000040213a981 */ /* 0x000168000c1e1900 */
[----:B------:R-:W-:Y:S01]  /*0140*/  @!P0 LEA R11, R14, R7, 0x9 ;  /* 0x000000070e0b8211 */ /* 0x000fe200078e48ff */
[----:B------:R1:W5:Y:S01]  /*0150*/  @!P2 LDG.E R20, [R4.64] ;  /* 0x000000040414a981 */ /* 0x000362000c1e1900 */
[----:B------:R-:W-:Y:S02]  /*0160*/  @!P0 IADD3 R7, R7, 0x80, RZ ;  /* 0x0000008007078810 */ /* 0x000fe40007ffe0ff */
[----:B------:R-:W-:-:S02]  /*0170*/  @!P0 MOV R22, 0x4 ;  /* 0x0000000400168802 */ /* 0x000fc40000000f00 */
[----:B------:R-:W-:-:S03]  /*0180*/  ISETP.GE.AND P3, PT, R7, R13, PT ;  /* 0x0000000d0700720c */ /* 0x000fc60003f66270 */
[----:B------:R-:W-:-:S04]  /*0190*/  @!P0 IMAD.WIDE.U32 R8, R11, R22, c[0x0][0x170] ;  /* 0x00005c000b088625 */ /* 0x000fc800078e0016 */
[----:B0-----:R-:W-:Y:S01]  /*01a0*/  @!P0 IMAD.WIDE.U32 R2, R11, R22, c[0x0][0x178] ;  /* 0x00005e000b028625 */ /* 0x001fe200078e0016 */
[----:B------:R0:W5:Y:S04]  /*01b0*/  @!P0 LDG.E R16, [R8.64] ;  /* 0x0000000408108981 */ /* 0x000168000c1e1900 */
[----:B------:R2:W5:Y:S01]  /*01c0*/  @!P0 LDG.E R21, [R2.64] ;  /* 0x0000000402158981 */ /* 0x000562000c1e1900 */
[----:B------:R-:W-:Y:S02]  /*01d0*/  @!P3 LEA R6, R14, R7, 0x9 ;  /* 0x000000070e06b211 */ /* 0x000fe400078e48ff */
[----:B------:R-:W-:-:S04]  /*01e0*/  @!P3 IADD3 R7, R7, 0x80, RZ ;  /* 0x000000800707b810 */ /* 0x000fc80007ffe0ff */
[----:B------:R-:W-:Y:S02]  /*01f0*/  ISETP.GE.AND P1, PT, R7, R13, PT ;  /* 0x0000000d0700720c */ /* 0x000fe40003f26270 */
[----:B------:R-:W-:-:S05]  /*0200*/  @!P3 MOV R23, 0x4 ;  /* 0x000000040017b802 */ /* 0x000fca0000000f00 */
[----:B-1----:R-:W-:-:S05]  /*0210*/  @!P3 IMAD.WIDE.U32 R4, R6, R23, c[0x0][0x170] ;  /* 0x00005c000604b625 */ /* 0x002fca00078e0017 */
[----:B------:R2:W5:Y:S01]  /*0220*/  @!P3 LDG.E R17, [R4.64] ;  /* 0x000000040411b981 */ /* 0x000562000c1e1900 */
[----:B------:R-:W-:Y:S02]  /*0230*/  @!P1 LEA R10, R14, R7, 0x9 ;  /* 0x000000070e0a9211 */ /* 0x000fe400078e48ff */
[----:B------:R-:W-:Y:S01]  /*0240*/  @!P1 MOV R25, 0x4 ;  /* 0x0000000400199802 */ /* 0x000fe20000000f00 */
[----:B------:R-:W-:-:S04]  /*0250*/  @!P3 IMAD.WIDE.U32 R6, R6, R23, c[0x0][0x178] ;  /* 0x00005e000606b625 */ /* 0x000fc800078e0017 */
[CC--:B0-----:R-:W-:Y:S01]  /*0260*/  @!P1 IMAD.WIDE.U32 R8, R10.reuse, R25.reuse, c[0x0][0x170] ;  /* 0x00005c000a089625 */ /* 0x0c1fe200078e0019 */
[----:B------:R2:W5:Y:S03]  /*0270*/  @!P3 LDG.E R18, [R6.64] ;  /* 0x000000040612b981 */ /* 0x000566000c1e1900 */
[----:B------:R-:W-:Y:S01]  /*0280*/  @!P1 IMAD.WIDE.U32 R10, R10, R25, c[0x0][0x178] ;  /* 0x00005e000a0a9625 */ /* 0x000fe200078e0019 */
[----:B------:R2:W5:Y:S04]  /*0290*/  @!P1 LDG.E R12, [R8.64] ;  /* 0x00000004080c9981 */ /* 0x000568000c1e1900 */
[----:B------:R2:W5:Y:S01]  /*02a0*/  @!P1 LDG.E R0, [R10.64] ;  /* 0x000000040a009981 */ /* 0x000562000c1e1900 */
[----:B------:R-:W-:Y:S01]  /*02b0*/  BSSY B0, `(.L_x_2692) ;  /* 0x000002c000007945 */ /* 0x000fe20003800000 */
[----:B------:R-:W-:Y:S05]  /*02c0*/  @P2 BRA `(.L_x_2693) ;  /* 0x000002a000002947 */ /* 0x000fea0003800000 */
[----:B--2--5:R-:W-:Y:S01]  /*02d0*/  FMUL.FTZ R2, R20, 1.4426950216293334961 ;  /* 0x3fb8aa3b14027820 */ /* 0x024fe20000410000 */
[----:B------:R-:W-:Y:S01]  /*02e0*/  MOV R6, 0x3e800000 ;  /* 0x3e80000000067802 */ /* 0x000fe20000000f00 */
[----:B------:R-:W-:Y:S01]  /*02f0*/  BSSY B1, `(.L_x_2694) ;  /* 0x0000022000017945 */ /* 0x000fe20003800000 */
[----:B------:R-:W-:-:S03]  /*0300*/  MOV R7, 0x3d39bf78 ;  /* 0x3d39bf7800077802 */ /* 0x000fc60000000f00 */
        /* <DEDUP_REMOVED lines=32> */
.L_x_2695:
[----:B0-----:R-:W-:Y:S05]  /*0510*/  BSYNC B1 ;  /* 0x0000000000017941 */ /* 0x001fea0003800000 */
.L_x_2694:
[----:B------:R-:W0:Y:S01]  /*0520*/  MUFU.TANH R4, R4 ;  /* 0x0000000400047308 */ /* 0x000e220000002400 */
[----:B------:R-:W-:Y:S02]  /*0530*/  FMUL.FTZ R7, R7, R20 ;  /* 0x0000001407077220 */ /* 0x000fe40000410000 */
[----:B0-----:R-:W-:-:S04]  /*0540*/  FFMA.FTZ R3, -R4, R4, 1 ;  /* 0x3f80000004037423 */ /* 0x001fc80000010104 */
[----:B------:R-:W-:-:S04]  /*0550*/  FFMA.FTZ R2, R3, R7, R4 ;  /* 0x0000000703027223 */ /* 0x000fc80000010004 */
[----:B------:R-:W-:Y:S02]  /*0560*/  FMUL.FTZ R19, R2, R19 ;  /* 0x0000001302137220 */ /* 0x000fe40000410000 */
.L_x_2693:
[----:B------:R-:W-:Y:S05]  /*0570*/  BSYNC B0 ;  /* 0x0000000000007941 */ /* 0x000fea0003800000 */
.L_x_2692:
[----:B--2---:R-:W-:Y:S01]  /*0580*/  IADD3 R2, R15, 0x80, RZ ;  /* 0x000000800f027810 */ /* 0x004fe20007ffe0ff */
[----:B------:R-:W-:Y:S03]  /*0590*/  BSSY B0, `(.L_x_2696) ;  /* 0x000002d000007945 */ /* 0x000fe60003800000 */
[----:B------:R-:W-:-:S13]  /*05a0*/  ISETP.GE.AND P0, PT, R2, R13, PT ;  /* 0x0000000d0200720c */ /* 0x000fda0003f06270 */
[----:B------:R-:W-:Y:S05]  /*05b0*/  @P0 BRA `(.L_x_2697) ;  /* 0x000002a000000947 */ /* 0x000fea0003800000 */
[----:B-----5:R-:W-:Y:S01]  /*05c0*/  FMUL.FTZ R3, R21, 1.4426950216293334961 ;  /* 0x3fb8aa3b15037820 */ /* 0x020fe20000410000 */
[----:B------:R-:W-:Y:S01]  /*05d0*/  HFMA2.MMA R8, -RZ, RZ, 1.625, 0 ;  /* 0x3e800000ff087435 */ /* 0x000fe200000001ff */
[----:B------:R-:W-:Y:S01]  /*05e0*/  MOV R7, 0x3d39bf78 ;  /* 0x3d39bf7800077802 */ /* 0x000fe20000000f00 */
[----:B------:R-:W-:Y:S03]  /*05f0*/  BSSY B1, `(.L_x_2698) ;  /* 0x0000021000017945 */ /* 0x000fe60003800000 */
        /* <DEDUP_REMOVED lines=32> */
.L_x_2699:
[----:B------:R-:W-:Y:S05]  /*0800*/  BSYNC B1 ;  /* 0x0000000000017941 */ /* 0x000fea0003800000 */
.L_x_2698:
[----:B------:R-:W1:Y:S01]  /*0810*/  MUFU.TANH R4, R4 ;  /* 0x0000000400047308 */ /* 0x000e620000002400 */
[----:B0-----:R-:W-:Y:S02]  /*0820*/  FMUL.FTZ R8, R8, R21 ;  /* 0x0000001508087220 */ /* 0x001fe40000410000 */
[----:B-1----:R-:W-:-:S04]  /*0830*/  FFMA.FTZ R3, -R4, R4, 1 ;  /* 0x3f80000004037423 */ /* 0x002fc80000010104 */
[----:B------:R-:W-:-:S04]  /*0840*/  FFMA.FTZ R3, R3, R8, R4 ;  /* 0x0000000803037223 */ /* 0x000fc80000010004 */
[----:B------:R-:W-:Y:S02]  /*0850*/  FMUL.FTZ R16, R3, R16 ;  /* 0x0000001003107220 */ /* 0x000fe40000410000 */
.L_x_2697:
[----:B------:R-:W-:Y:S05]  /*0860*/  BSYNC B0 ;  /* 0x0000000000007941 */ /* 0x000fea0003800000 */
.L_x_2696:
[----:B------:R-:W-:Y:S01]  /*0870*/  IADD3 R4, R15, 0x100, RZ ;  /* 0x000001000f047810 */ /* 0x000fe20007ffe0ff */
        /* <DEDUP_REMOVED lines=39> */
.L_x_2703:
[----:B01----:R-:W-:Y:S05]  /*0af0*/  BSYNC B1 ;  /* 0x0000000000017941 */ /* 0x003fea0003800000 */
.L_x_2702:
[----:B------:R-:W0:Y:S01]  /*0b00*/  MUFU.TANH R5, R5 ;  /* 0x0000000500057308 */ /* 0x000e220000002400 */
[----:B------:R-:W-:Y:S02]  /*0b10*/  FMUL.FTZ R9, R9, R18 ;  /* 0x0000001209097220 */ /* 0x000fe40000410000 */
[----:B0-----:R-:W-:-:S04]  /*0b20*/  FFMA.FTZ R4, -R5, R5, 1 ;  /* 0x3f80000005047423 */ /* 0x001fc80000010105 */
[----:B------:R-:W-:-:S04]  /*0b30*/  FFMA.FTZ R4, R4, R9, R5 ;  /* 0x0000000904047223 */ /* 0x000fc80000010005 */
[----:B------:R-:W-:Y:S02]  /*0b40*/  FMUL.FTZ R17, R4, R17 ;  /* 0x0000001104117220 */ /* 0x000fe40000410000 */
.L_x_2701:
[----:B------:R-:W-:Y:S05]  /*0b50*/  BSYNC B0 ;  /* 0x0000000000007941 */ /* 0x000fea0003800000 */
.L_x_2700:
        /* <DEDUP_REMOVED lines=40> */
.L_x_2707:
[----:B01----:R-:W-:Y:S05]  /*0de0*/  BSYNC B1 ;  /* 0x0000000000017941 */ /* 0x003fea0003800000 */
.L_x_2706:
[----:B------:R-:W0:Y:S01]  /*0df0*/  MUFU.TANH R5, R5 ;  /* 0x0000000500057308 */ /* 0x000e220000002400 */
[----:B------:R-:W-:Y:S02]  /*0e00*/  FMUL.FTZ R9, R9, R0 ;  /* 0x0000000009097220 */ /* 0x000fe40000410000 */
[----:B0-----:R-:W-:-:S04]  /*0e10*/  FFMA.FTZ R0, -R5, R5, 1 ;  /* 0x3f80000005007423 */ /* 0x001fc80000010105 */
[----:B------:R-:W-:-:S04]  /*0e20*/  FFMA.FTZ R9, R0, R9, R5 ;  /* 0x0000000900097223 */ /* 0x000fc80000010005 */
[----:B------:R-:W-:Y:S02]  /*0e30*/  FMUL.FTZ R9, R9, R12 ;  /* 0x0000000c09097220 */ /* 0x000fe40000410000 */
.L_x_2705:
[----:B------:R-:W-:Y:S05]  /*0e40*/  BSYNC B0 ;  /* 0x0000000000007941 */ /* 0x000fea0003800000 */
.L_x_2704:
[----:B------:R-:W-:Y:S01]  /*0e50*/  ISETP.GE.AND P0, PT, R15, R13, PT ;  /* 0x0000000d0f00720c */ /* 0x000fe20003f06270 */
[----:B------:R-:W-:Y:S01]  /*0e60*/  BSSY B0, `(.L_x_2708) ;  /* 0x0000017000007945 */ /* 0x000fe20003800000 */
[----:B------:R-:W-:Y:S11]  /*0e70*/  BSSY B1, `(.L_x_2709) ;  /* 0x000000f000017945 */ /* 0x000ff60003800000 */
[----:B------:R-:W-:Y:S05]  /*0e80*/  @P0 BRA `(.L_x_2710) ;  /* 0x000000d000000947 */ /* 0x000fea0003800000 */
[----:B------:R-:W-:Y:S01]  /*0e90*/  HFMA2.MMA R5, -RZ, RZ, 0, 2.384185791015625e-07 ;  /* 0x00000004ff057435 */ /* 0x000fe200000001ff */
[----:B------:R-:W-:-:S02]  /*0ea0*/  LEA R4, R14, R15, 0x9 ;  /* 0x0000000f0e047211 */ /* 0x000fc400078e48ff */
[----:B------:R-:W-:-:S04]  /*0eb0*/  MOV R15, R2 ;  /* 0x00000002000f7202 */ /* 0x000fc80000000f00 */
[----:B------:R-:W-:-:S03]  /*0ec0*/  ISETP.GE.AND P0, PT, R15, R13, PT ;  /* 0x0000000d0f00720c */ /* 0x000fc60003f06270 */
[----:B------:R-:W-:-:S05]  /*0ed0*/  IMAD.WIDE.U32 R4, R4, R5, c[0x0][0x168] ;  /* 0x00005a0004047625 */ /* 0x000fca00078e0005 */
[----:B-----5:R0:W-:Y:S05]  /*0ee0*/  STG.E [R4.64], R19 ;  /* 0x0000001304007986 */ /* 0x0201ea000c101904 */
[----:B------:R-:W-:Y:S01]  /*0ef0*/  @P0 BREAK B1 ;  /* 0x0000000000010942 */ /* 0x000fe20003800000 */
[----:B------:R-:W-:Y:S05]  /*0f00*/  @P0 BRA `(.L_x_2711) ;  /* 0x000000c000000947 */ /* 0x000fea0003800000 */
[----:B------:R-:W-:Y:S02]  /*0f10*/  LEA R2, R14, R15, 0x9 ;  /* 0x0000000f0e027211 */ /* 0x000fe400078e48ff */
[----:B------:R-:W-:Y:S02]  /*0f20*/  MOV R3, 0x4 ;  /* 0x0000000400037802 */ /* 0x000fe40000000f00 */
[----:B------:R-:W-:-:S03]  /*0f30*/  IADD3 R15, R15, 0x80, RZ ;  /* 0x000000800f0f7810 */ /* 0x000fc60007ffe0ff */
[----:B------:R-:W-:-:S05]  /*0f40*/  IMAD.WIDE.U32 R2, R2, R3, c[0x0][0x168] ;  /* 0x00005a0002027625 */ /* 0x000fca00078e0003 */
[----:B------:R1:W-:Y:S02]  /*0f50*/  STG.E [R2.64], R16 ;  /* 0x0000001002007986 */ /* 0x0003e4000c101904 */
.L_x_2710:
[----:B------:R-:W-:Y:S05]  /*0f60*/  BSYNC B1 ;  /* 0x0000000000017941 */ /* 0x000fea0003800000 */
.L_x_2709:
[----:B------:R-:W-:-:S13]  /*0f70*/  ISETP.GE.AND P0, PT, R15, R13, PT ;  /* 0x0000000d0f00720c */ /* 0x000fda0003f06270 */
[----:B-1----:R-:W-:Y:S02]  /*0f80*/  @!P0 LEA R2, R14, R15, 0x9 ;  /* 0x0000000f0e028211 */ /* 0x002fe400078e48ff */
[----:B------:R-:W-:Y:S02]  /*0f90*/  @!P0 MOV R3, 0x4 ;  /* 0x0000000400038802 */ /* 0x000fe40000000f00 */
[----:B------:R-:W-:-:S03]  /*0fa0*/  @!P0 IADD3 R15, R15, 0x80, RZ ;  /* 0x000000800f0f8810 */ /* 0x000fc60007ffe0ff */
[----:B------:R-:W-:-:S05]  /*0fb0*/  @!P0 IMAD.WIDE.U32 R2, R2, R3, c[0x0][0x168] ;  /* 0x00005a0002028625 */ /* 0x000fca00078e0003 */
[----:B-----5:R1:W-:Y:S02]  /*0fc0*/  @!P0 STG.E [R2.64], R17 ;  /* 0x0000001102008986 */ /* 0x0203e4000c101904 */
.L_x_2711:
[----:B------:R-:W-:Y:S05]  /*0fd0*/  BSYNC B0 ;  /* 0x0000000000007941 */ /* 0x000fea0003800000 */
.L_x_2708:
[----:B------:R-:W-:Y:S01]  /*0fe0*/  WARPSYNC 0xffffffff ;  /* 0xffffffff00007948 */ /* 0x000fe20003800000 */
[----:B------:R-:W-:-:S13]  /*0ff0*/  ISETP.GE.AND P0, PT, R15, R13, PT ;  /* 0x0000000d0f00720c */ /* 0x000fda0003f06270 */
[----:B------:R-:W-:Y:S05]  /*1000*/  @P0 EXIT ;  /* 0x000000000000094d */ /* 0x000fea0003800000 */
[----:B-1----:R-:W-:Y:S01]  /*1010*/  HFMA2.MMA R3, -RZ, RZ, 0, 2.384185791015625e-07 ;  /* 0x00000004ff037435 */ /* 0x002fe200000001ff */
[----:B------:R-:W-:-:S09]  /*1020*/  LEA R2, R14, R15, 0x9 ;  /* 0x0000000f0e027211 */ /* 0x000fd200078e48ff */
[----:B------:R-:W-:-:S05]  /*1030*/  IMAD.WIDE.U32 R2, R2, R3, c[0x0][0x168] ;  /* 0x00005a0002027625 */ /* 0x000fca00078e0003 */
[----:B------:R-:W-:Y:S01]  /*1040*/  STG.E [R2.64], R9 ;  /* 0x0000000902007986 */ /* 0x000fe2000c101904 */
[----:B------:R-:W-:Y:S05]  /*1050*/  EXIT ;  /* 0x000000000000794d */ /* 0x000fea0003800000 */
.L_x_2712:
        /* <DEDUP_REMOVED lines=10> */
.L_x_7627:


//--------------------- .text._ZN2at6native29vectorized_elementwise_kernelILi2EZZZNS0_61_GLOBAL__N__b29612f4_23_ActivationMishKernel_cu_9e10b42f_310820mish_backward_kernelERNS_14TensorIteratorEENKUlvE_clEvENKUlvE0_clEvEUlffE_St5arrayIPcLm3EEEEviT0_T1_ --------------------------
	.section	.text._ZN2at6native29vectorized_elementwise_kernelILi2EZZZNS0_61_GLOBAL__N__b29612f4_23_ActivationMishKernel_cu_9e10b42f_310820mish_backward_kernelERNS_14TensorIteratorEENKUlvE_clEvENKUlvE0_clEvEUlffE_St5arrayIPcLm3EEEEviT0_T1_,"ax",@progbits
	.sectioninfo	@"SHI_REGISTERS=32"
	.align	128
        .global         _ZN2at6native29vectorized_elementwise_kernelILi2EZZZNS0_61_GLOBAL__N__b29612f4_23_ActivationMishKernel_cu_9e10b42f_310820mish_backward_kernelERNS_14TensorIteratorEENKUlvE_clEvENKUlvE0_clEvEUlffE_St5arrayIPcLm3EEEEviT0_T1_
        .type           _ZN2at6native29vectorized_elementwise_kernelILi2EZZZNS0_61_GLOBAL__N__b29612f4_23_ActivationMishKernel_cu_9e10b42f_310820mish_backward_kernelERNS_14TensorIteratorEENKUlvE_clEvENKUlvE0_clEvEUlffE_St5arrayIPcLm3EEEEviT0_T1_,@function
        .size           _ZN2at6native29vectorized_elementwise_kernelILi2EZZZNS0_61_GLOBAL__N__b29612f4_23_ActivationMishKernel_cu_9e10b42f_310820mish_backward_kernelERNS_14TensorIteratorEENKUlvE_clEvENKUlvE0_clEvEUlffE_St5arrayIPcLm3EEEEviT0_T1_,(.L_x_7628 - _ZN2at6native29vectorized_elementwise_kernelILi2EZZZNS0_61_GLOBAL__N__b29612f4_23_ActivationMishKernel_cu_9e10b42f_310820mish_backward_kernelERNS_14TensorIteratorEENKUlvE_clEvENKUlvE0_clEvEUlffE_St5arrayIPcLm3EEEEviT0_T1_)
        .other          _ZN2at6native29vectorized_elementwise_kernelILi2EZZZNS0_61_GLOBAL__N__b29612f4_23_ActivationMishKernel_cu_9e10b42f_310820mish_backward_kernelERNS_14TensorIteratorEENKUlvE_clEvENKUlvE0_clEvEUlffE_St5arrayIPcLm3EEEEviT0_T1_,@"STO_CUDA_ENTRY STV_DEFAULT"
_ZN2at6native29vectorized_elementwise_kernelILi2EZZZNS0_61_GLOBAL__N__b29612f4_23_ActivationMishKernel_cu_9e10b42f_310820mish_backward_kernelERNS_14TensorIteratorEENKUlvE_clEvENKUlvE0_clEvEUlffE_St5arrayIPcLm3EEEEviT0_T1_:
.text._ZN2at6native29vectorized_elementwise_kernelILi2EZZZNS0_61_GLOBAL__N__b29612f4_23_ActivationMishKernel_cu_9e10b42f_310820mish_backward_kernelERNS_14TensorIteratorEENKUlvE_clEvENKUlvE0_clEvEUlffE_St5arrayIPcLm3EEEEviT0_T1_:
        /* <DEDUP_REMOVED lines=8> */
[----:B------:R-:W-:-:S10]  /*0080*/  HFMA2.MMA R19, -RZ, RZ, 0, 2.384185791015625e-07 ;  /* 0x00000004ff137435 */ /* 0x000fd400000001ff */
[----:B------:R-:W-:-:S06]  /*0090*/  IMAD.WIDE R2, R0, R19, c[0x0][0x178] ;  /* 0x00005e0000027625 */ /* 0x000fcc00078e0213 */
[----:B0-----:R-:W-:-:S05]  /*00a0*/  IMAD.WIDE.U32 R28, R18, 0x8, R2 ;  /* 0x00000008121c7825 */ /* 0x001fca00078e0002 */
[----:B------:R-:W2:Y:S01]  /*00b0*/  LDG.E.64 R20, [R28.64] ;  /* 0x000000041c147981 */ /* 0x000ea2000c1e1b00 */
[----:B------:R-:W-:Y:S01]  /*00c0*/  MOV R17, 0x3e800000 ;  /* 0x3e80000000117802 */ /* 0x000fe20000000f00 */
[----:B------:R-:W-:Y:S02]  /*00d0*/  IMAD.WIDE R2, R0, R19, c[0x0][0x170] ;  /* 0x00005c0000027625 */ /* 0x000fe400078e0213 */
[----:B------:R0:W5:Y:S04]  /*00e0*/  LDG.E.64 R14, [R28.64+0x400] ;  /* 0x000400041c0e7981 */ /* 0x000168000c1e1b00 */
[----:B------:R-:W-:Y:S01]  /*00f0*/  IMAD.WIDE.U32 R26, R18, 0x8, R2 ;  /* 0x00000008121a7825 */ /* 0x000fe200078e0002 */
[----:B------:R0:W5:Y:S04]  /*0100*/  LDG.E.64 R4, [R28.64+0x800] ;  /* 0x000800041c047981 */ /* 0x000168000c1e1b00 */
[----:B------:R0:W5:Y:S04]  /*0110*/  LDG.E.64 R2, [R28.64+0xc00] ;  /* 0x000c00041c027981 */ /* 0x000168000c1e1b00 */
[----:B------:R1:W5:Y:S04]  /*0120*/  LDG.E.64 R12, [R26.64] ;  /* 0x000000041a0c7981 */ /* 0x000368000c1e1b00 */
[----:B------:R1:W5:Y:S04]  /*0130*/  LDG.E.64 R10, [R26.64+0x400] ;  /* 0x000400041a0a7981 */ /* 0x000368000c1e1b00 */
[----:B------:R1:W5:Y:S04]  /*0140*/  LDG.E.64 R8, [R26.64+0x800] ;  /* 0x000800041a087981 */ /* 0x000368000c1e1b00 */
[----:B------:R1:W5:Y:S01]  /*0150*/  LDG.E.64 R6, [R26.64+0xc00] ;  /* 0x000c00041a067981 */ /* 0x000362000c1e1b00 */
[----:B------:R-:W-:Y:S01]  /*0160*/  BSSY B0, `(.L_x_2714) ;  /* 0x0000025000007945 */ /* 0x000fe20003800000 */
[----:B--2---:R-:W-:-:S06]  /*0170*/  FMUL.FTZ R23, R20, 1.4426950216293334961 ;  /* 0x3fb8aa3b14177820 */ /* 0x004fcc0000410000 */
[----:B------:R-:W2:Y:S02]  /*0180*/  MUFU.EX2 R23, R23 ;  /* 0x0000001700177308 */ /* 0x000ea40000000800 */
[----:B--2---:R-:W-:-:S05]  /*0190*/  FADD.FTZ.RZ R16, R23, 1 ;  /* 0x3f80000017107421 */ /* 0x004fca000001c000 */
[----:B------:R-:W-:-:S04]  /*01a0*/  IADD3 R16, R16, -0x3f400000, RZ ;  /* 0xc0c0000010107810 */ /* 0x000fc80007ffe0ff */
[----:B------:R-:W-:-:S04]  /*01b0*/  LOP3.LUT R24, R16, 0xff800000, RZ, 0xc0, !PT ;  /* 0xff80000010187812 */ /* 0x000fc800078ec0ff */
[----:B------:R-:W-:Y:S02]  /*01c0*/  IADD3 R16, -R24, 0x40800000, RZ ;  /* 0x4080000018107810 */ /* 0x000fe40007ffe1ff */
[----:B------:R-:W-:-:S03]  /*01d0*/  IADD3 R25, R23, -R24, RZ ;  /* 0x8000001817197210 */ /* 0x000fc60007ffe0ff */
[----:B------:R-:W-:Y:S01]  /*01e0*/  FFMA.FTZ R22, R16, R17, -1 ;  /* 0xbf80000010167423 */ /* 0x000fe20000010011 */
[----:B------:R-:W-:-:S03]  /*01f0*/  HFMA2.MMA R16, -RZ, RZ, 1.3056640625, -1.8671875 ;  /* 0x3d39bf78ff107435 */ /* 0x000fc600000001ff */
[----:B------:R-:W-:-:S07]  /*0200*/  FADD.FTZ R25, R25, R22 ;  /* 0x0000001619197221 */ /* 0x000fce0000010000 */
[----:B------:R-:W-:-:S04]  /*0210*/  FFMA.FTZ R22, R25, -R16, 0.10546888411045074463 ;  /* 0x3dd8001219167423 */ /* 0x000fc80000010810 */
[----:B------:R-:W-:-:S04]  /*0220*/  FFMA.FTZ R22, R25, R22, -0.13229703903198242188 ;  /* 0xbe0778e019167423 */ /* 0x000fc80000010016 */
[----:B------:R-:W-:-:S04]  /*0230*/  FFMA.FTZ R22, R25, R22, 0.14491446316242218018 ;  /* 0x3e14647519167423 */ /* 0x000fc80000010016 */
[C---:B------:R-:W-:Y:S02]  /*0240*/  FFMA.FTZ R22, R25.reuse, R22, -0.16641564667224884033 ;  /* 0xbe2a68dd19167423 */ /* 0x040fe40000010016 */
[----:B0-----:R-:W-:Y:S02]  /*0250*/  FMUL.FTZ R28, R20, -1.4426950216293334961 ;  /* 0xbfb8aa3b141c7820 */ /* 0x001fe40000410000 */
[C---:B------:R-:W-:Y:S02]  /*0260*/  FFMA.FTZ R22, R25.reuse, R22, 0.19988867640495300293 ;  /* 0x3e4caf9e19167423 */ /* 0x040fe40000010016 */
[----:B-1----:R-:W0:Y:S02]  /*0270*/  MUFU.EX2 R26, R28 ;  /* 0x0000001c001a7308 */ /* 0x002e240000000800 */
[----:B------:R-:W-:-:S04]  /*0280*/  FFMA.FTZ R22, R25, R22, -0.25000196695327758789 ;  /* 0xbe80004219167423 */ /* 0x000fc80000010016 */
[----:B------:R-:W-:-:S04]  /*0290*/  FFMA.FTZ R22, R25, R22, 0.33333510160446166992 ;  /* 0x3eaaaae619167423 */ /* 0x000fc80000010016 */
[C---:B------:R-:W-:Y:S01]  /*02a0*/  FFMA.FTZ R22, R25.reuse, R22, -0.5 ;  /* 0xbf00000019167423 */ /* 0x040fe20000010016 */
[----:B------:R-:W1:Y:S03]  /*02b0*/  I2F R24, R24 ;  /* 0x0000001800187306 */ /* 0x000e660000201400 */
[C---:B------:R-:W-:Y:S02]  /*02c0*/  FMUL.FTZ R22, R25.reuse, R22 ;  /* 0x0000001619167220 */ /* 0x040fe40000410000 */
[----:B0-----:R-:W-:Y:S02]  /*02d0*/  FADD.FTZ R27, R26, 1 ;  /* 0x3f8000001a1b7421 */ /* 0x001fe40000010000 */
[----:B------:R-:W-:Y:S02]  /*02e0*/  FFMA.FTZ R25, R25, R22, R25 ;  /* 0x0000001619197223 */ /* 0x000fe40000010019 */
[----:B------:R-:W-:Y:S01]  /*02f0*/  FMUL.FTZ R22, R21, 1.4426950216293334961 ;  /* 0x3fb8aa3b15167820 */ /* 0x000fe20000410000 */
[----:B------:R-:W-:Y:S01]  /*0300*/  ISETP.GE.U32.AND P0, PT, R23, 0x7f800000, PT ;  /* 0x7f8000001700780c */ /* 0x000fe20003f06070 */
[----:B------:R-:W0:Y:S08]  /*0310*/  MUFU.RCP R27, R27 ;  /* 0x0000001b001b7308 */ /* 0x000e300000001000 */
[----:B------:R-:W2:Y:S01]  /*0320*/  MUFU.EX2 R22, R22 ;  /* 0x0000001600167308 */ /* 0x000ea20000000800 */
[----:B-1----:R-:W-:-:S04]  /*0330*/  FMUL.FTZ R26, R24, 1.1920928955078125e-07 ;  /* 0x34000000181a7820 */ /* 0x002fc80000410000 */
[----:B------:R-:W-:Y:S01]  /*0340*/  FFMA.FTZ R26, R26, 0.69314718246459960938, R25 ;  /* 0x3f3172181a1a7823 */ /* 0x000fe20000010019 */
[----:B------:R-:W-:Y:S05]  /*0350*/  @!P0 BRA `(.L_x_2715) ;  /* 0x0000005000008947 */ /* 0x000fea0003800000 */
[----:B------:R-:W-:-:S13]  /*0360*/  ISETP.GE.AND P0, PT, R23, -0x407fffff, PT ;  /* 0xbf8000011700780c */ /* 0x000fda0003f06270 */
[----:B------:R-:W-:-:S05]  /*0370*/  @P0 MOV R24, 0x7f800000 ;  /* 0x7f80000000180802 */ /* 0x000fca0000000f00 */
[C---:B------:R-:W-:Y:S01]  /*0380*/  @P0 FFMA.FTZ R26, R23.reuse, R24, +INF ;  /* 0x7f800000171a0423 */ /* 0x040fe20000010018 */
[----:B------:R-:W-:-:S04]  /*0390*/  FSETP.NEU.FTZ.AND P0, PT, R23, RZ, PT ;  /* 0x000000ff1700720b */ /* 0x000fc80003f1d000 */
[----:B------:R-:W-:-:S04]  /*03a0*/  FSEL R26, R26, -RZ, P0 ;  /* 0x800000ff1a1a7208 */ /* 0x000fc80000000000 */
.L_x_2715:
[----:B------:R-:W-:Y:S05]  /*03b0*/  BSYNC B0 ;  /* 0x0000000000007941 */ /* 0x000fea0003800000 */
.L_x_2714:
[----:B------:R-:W1:Y:S01]  /*03c0*/  MUFU.TANH R23, R26 ;  /* 0x0000001a00177308 */ /* 0x000e620000002400 */
[C---:B--2---:R-:W-:Y:S01]  /*03d0*/  FADD.FTZ.RZ R24, R22.reuse, 1 ;  /* 0x3f80000016187421 */ /* 0x044fe2000001c000 */
[----:B------:R-:W-:Y:S01]  /*03e0*/  ISETP.GE.U32.AND P0, PT, R22, 0x7f800000, PT ;  /* 0x7f8000001600780c */ /* 0x000fe20003f06070 */
[----:B0-----:R-:W-:Y:S01]  /*03f0*/  FMUL.FTZ R27, R20, R27 ;  /* 0x0000001b141b7220 */ /* 0x001fe20000410000 */
[----:B------:R-:W-:Y:S01]  /*0400*/  BSSY B0, `(.L_x_2716) ;  /* 0x0000022000007945 */ /* 0x000fe20003800000 */
[----:B------:R-:W-:Y:S01]  /*0410*/  FMUL.FTZ R28, R21, -1.4426950216293334961 ;  /* 0xbfb8aa3b151c7820 */ /* 0x000fe20000410000 */
[----:B------:R-:W-:-:S04]  /*0420*/  IADD3 R24, R24, -0x3f400000, RZ ;  /* 0xc0c0000018187810 */ /* 0x000fc80007ffe0ff */
[----:B------:R-:W-:Y:S02]  /*0430*/  LOP3.LUT R25, R24, 0xff800000, RZ, 0xc0, !PT ;  /* 0xff80000018197812 */ /* 0x000fe400078ec0ff */
[----:B------:R-:W0:Y:S01]  /*0440*/  MUFU.EX2 R24, R28 ;  /* 0x0000001c00187308 */ /* 0x000e220000000800 */
[----:B-1----:R-:W-:-:S04]  /*0450*/  FFMA.FTZ R20, -R23, R23, 1 ;  /* 0x3f80000017147423 */ /* 0x002fc80000010117 */
[----:B------:R-:W-:Y:S01]  /*0460*/  FFMA.FTZ R23, R20, R27, R23 ;  /* 0x0000001b14177223 */ /* 0x000fe20000010017 */
[----:B------:R-:W-:Y:S02]  /*0470*/  IADD3 R20, -R25, 0x40800000, RZ ;  /* 0x4080000019147810 */ /* 0x000fe40007ffe1ff */
[----:B------:R-:W-:Y:S02]  /*0480*/  IADD3 R27, R22, -R25, RZ ;  /* 0x80000019161b7210 */ /* 0x000fe40007ffe0ff */
[----:B------:R-:W1:Y:S01]  /*0490*/  I2F R25, R25 ;  /* 0x0000001900197306 */ /* 0x000e620000201400 */
[----:B------:R-:W-:Y:S02]  /*04a0*/  FFMA.FTZ R20, R20, R17, -1 ;  /* 0xbf80000014147423 */ /* 0x000fe40000010011 */
[----:B0-----:R-:W-:Y:S02]  /*04b0*/  FADD.FTZ R24, R24, 1 ;  /* 0x3f80000018187421 */ /* 0x001fe40000010000 */
[----:B------:R-:W-:-:S04]  /*04c0*/  FADD.FTZ R27, R27, R20 ;  /* 0x000000141b1b7221 */ /* 0x000fc80000010000 */
[C---:B------:R-:W-:Y:S01]  /*04d0*/  FFMA.FTZ R20, R27.reuse, -R16, 0.10546888411045074463 ;  /* 0x3dd800121b147423 */ /* 0x040fe20000010810 */
[----:B------:R-:W0:Y:S03]  /*04e0*/  MUFU.RCP R24, R24 ;  /* 0x0000001800187308 */ /* 0x000e260000001000 */
[----:B------:R-:W-:Y:S02]  /*04f0*/  FFMA.FTZ R20, R27, R20, -0.13229703903198242188 ;  /* 0xbe0778e01b147423 */ /* 0x000fe40000010014 */
[----:B-1----:R-:W-:Y:S02]  /*0500*/  FMUL.FTZ R26, R25, 1.1920928955078125e-07 ;  /* 0x34000000191a7820 */ /* 0x002fe40000410000 */
        /* <DEDUP_REMOVED lines=8> */
[----:B-----5:R-:W-:Y:S02]  /*0590*/  FMUL.FTZ R20, R14, 1.4426950216293334961 ;  /* 0x3fb8aa3b0e147820 */ /* 0x020fe40000410000 */
[----:B------:R-:W-:-:S04]  /*05a0*/  FFMA.FTZ R26, R26, 0.69314718246459960938, R27 ;  /* 0x3f3172181a1a7823 */ /* 0x000fc8000001001b */
[----:B------:R-:W1:Y:S01]  /*05b0*/  MUFU.EX2 R20, R20 ;  /* 0x0000001400147308 */ /* 0x000e620000000800 */
[----:B------:R-:W-:Y:S05]  /*05c0*/  @!P0 BRA `(.L_x_2717) ;  /* 0x0000005000008947 */ /* 0x000fea0003800000 */
[----:B0-----:R-:W-:-:S13]  /*05d0*/  ISETP.GE.AND P0, PT, R22, -0x407fffff, PT ;  /* 0xbf8000011600780c */ /* 0x001fda0003f06270 */
[----:B------:R-:W-:-:S05]  /*05e0*/  @P0 MOV R25, 0x7f800000 ;  /* 0x7f80000000190802 */ /* 0x000fca0000000f00 */
[C---:B------:R-:W-:Y:S01]  /*05f0*/  @P0 FFMA.FTZ R26, R22.reuse, R25, +INF ;  /* 0x7f800000161a0423 */ /* 0x040fe20000010019 */
[----:B------:R-:W-:-:S04]  /*0600*/  FSETP.NEU.FTZ.AND P0, PT, R22, RZ, PT ;  /* 0x000000ff1600720b */ /* 0x000fc80003f1d000 */
[----:B------:R-:W-:-:S04]  /*0610*/  FSEL R26, R26, -RZ, P0 ;  /* 0x800000ff1a1a7208 */ /* 0x000fc80000000000 */
.L_x_2717:
[----:B0-----:R-:W-:Y:S05]  /*0620*/  BSYNC B0 ;  /* 0x0000000000007941 */ /* 0x001fea0003800000 */
.L_x_2716:
[----:B------:R-:W0:Y:S01]  /*0630*/  MUFU.TANH R22, R26 ;  /* 0x0000001a00167308 */ /* 0x000e220000002400 */
[C---:B-1----:R-:W-:Y:S01]  /*0640*/  FADD.FTZ.RZ R25, R20.reuse, 1 ;  /* 0x3f80000014197421 */ /* 0x042fe2000001c000 */
[----:B------:R-:W-:Y:S01]  /*0650*/  ISETP.GE.U32.AND P0, PT, R20, 0x7f800000, PT ;  /* 0x7f8000001400780c */ /* 0x000fe20003f06070 */
[----:B------:R-:W-:Y:S01]  /*0660*/  FMUL.FTZ R24, R21, R24 ;  /* 0x0000001815187220 */ /* 0x000fe20000410000 */
[----:B------:R-:W-:Y:S01]  /*0670*/  BSSY B0, `(.L_x_2718) ;  /* 0x0000022000007945 */ /* 0x000fe20003800000 */
[----:B------:R-:W-:Y:S01]  /*0680*/  FMUL.FTZ R28, R14, -1.4426950216293334961 ;  /* 0xbfb8aa3b0e1c7820 */ /* 0x000fe20000410000 */
[----:B------:R-:W-:-:S03]  /*0690*/  IADD3 R27, R25, -0x3f400000, RZ ;  /* 0xc0c00000191b7810 */ /* 0x000fc60007ffe0ff */
[----:B------:R-:W1:Y:S01]  /*06a0*/  MUFU.EX2 R26, R28 ;  /* 0x0000001c001a7308 */ /* 0x000e620000000800 */
[----:B------:R-:W-:Y:S01]  /*06b0*/  LOP3.LUT R21, R27, 0xff800000, RZ, 0xc0, !PT ;  /* 0xff8000001b157812 */ /* 0x000fe200078ec0ff */
[----:B0-----:R-:W-:-:S04]  /*06c0*/  FFMA.FTZ R25, -R22, R22, 1 ;  /* 0x3f80000016197423 */ /* 0x001fc80000010116 */
[----:B------:R-:W-:Y:S01]  /*06d0*/  FFMA.FTZ R22, R25, R24, R22 ;  /* 0x0000001819167223 */ /* 0x000fe20000010016 */
[----:B------:R-:W-:Y:S02]  /*06e0*/  IADD3 R24, -R21, 0x40800000, RZ ;  /* 0x4080000015187810 */ /* 0x000fe40007ffe1ff */
[----:B------:R-:W-:Y:S02]  /*06f0*/  IADD3 R25, R20, -R21, RZ ;  /* 0x8000001514197210 */ /* 0x000fe40007ffe0ff */
[----:B------:R-:W0:Y:S01]  /*0700*/  I2F R21, R21 ;  /* 0x0000001500157306 */ /* 0x000e220000201400 */
[----:B------:R-:W-:Y:S02]  /*0710*/  FFMA.FTZ R24, R24, R17, -1 ;  /* 0xbf80000018187423 */ /* 0x000fe40000010011 */
[----:B-1----:R-:W-:Y:S02]  /*0720*/  FADD.FTZ R27, R26, 1 ;  /* 0x3f8000001a1b7421 */ /* 0x002fe40000010000 */
[----:B------:R-:W-:-:S04]  /*0730*/  FADD.FTZ R25, R25, R24 ;  /* 0x0000001819197221 */ /* 0x000fc80000010000 */
[C---:B------:R-:W-:Y:S01]  /*0740*/  FFMA.FTZ R24, R25.reuse, -R16, 0.10546888411045074463 ;  /* 0x3dd8001219187423 */ /* 0x040fe20000010810 */
[----:B------:R-:W1:Y:S03]  /*0750*/  MUFU.RCP R27, R27 ;  /* 0x0000001b001b7308 */ /* 0x000e660000001000 */
[----:B------:R-:W-:Y:S02]  /*0760*/  FFMA.FTZ R24, R25, R24, -0.13229703903198242188 ;  /* 0xbe0778e019187423 */ /* 0x000fe40000010018 */
        /* <DEDUP_REMOVED lines=9> */
[----:B------:R-:W-:Y:S02]  /*0800*/  FMUL.FTZ R24, R15, 1.4426950216293334961 ;  /* 0x3fb8aa3b0f187820 */ /* 0x000fe40000410000 */
[----:B------:R-:W-:-:S04]  /*0810*/  FFMA.FTZ R26, R26, 0.69314718246459960938, R25 ;  /* 0x3f3172181a1a7823 */ /* 0x000fc80000010019 */
[----:B------:R-:W0:Y:S01]  /*0820*/  MUFU.EX2 R24, R24 ;  /* 0x0000001800187308 */ /* 0x000e220000000800 */
[----:B------:R-:W-:Y:S05]  /*0830*/  @!P0 BRA `(.L_x_2719) ;  /* 0x0000005000008947 */ /* 0x000fea0003800000 */
[----:B-1----:R-:W-:-:S13]  /*0840*/  ISETP.GE.AND P0, PT, R20, -0x407fffff, PT ;  /* 0xbf8000011400780c */ /* 0x002fda0003f06270 */
[----:B------:R-:W-:-:S05]  /*0850*/  @P0 MOV R21, 0x7f800000 ;  /* 0x7f80000000150802 */ /* 0x000fca0000000f00 */
[C---:B------:R-:W-:Y:S01]  /*0860*/  @P0 FFMA.FTZ R26, R20.reuse, R21, +INF ;  /* 0x7f800000141a0423 */ /* 0x040fe20000010015 */
[----:B------:R-:W-:-:S04]  /*0870*/  FSETP.NEU.FTZ.AND P0, PT, R20, RZ, PT ;  /* 0x000000ff1400720b */ /* 0x000fc80003f1d000 */
[----:B------:R-:W-:-:S04]  /*0880*/  FSEL R26, R26, -RZ, P0 ;  /* 0x800000ff1a1a7208 */ /* 0x000fc80000000000 */
.L_x_2719:
[----:B-1----:R-:W-:Y:S05]  /*0890*/  BSYNC B0 ;  /* 0x0000000000007941 */ /* 0x002fea0003800000 */
.L_x_2718:
[----:B------:R1:W2:Y:S01]  /*08a0*/  MUFU.TANH R21, R26 ;  /* 0x0000001a00157308 */ /* 0x0002a20000002400 */
[C---:B0-----:R-:W-:Y:S01]  /*08b0*/  FADD.FTZ.RZ R20, R24.reuse, 1 ;  /* 0x3f80000018147421 */ /* 0x041fe2000001c000 */
[----:B------:R-:W-:Y:S01]  /*08c0*/  ISETP.GE.U32.AND P0, PT, R24, 0x7f800000, PT ;  /* 0x7f8000001800780c */ /* 0x000fe20003f06070 */
[----:B------:R-:W-:Y:S01]  /*08d0*/  FMUL.FTZ R27, R14, R27 ;  /* 0x0000001b0e1b7220 */ /* 0x000fe20000410000 */
[----:B------:R-:W-:Y:S02]  /*08e0*/  BSSY B0, `(.L_x_2720) ;  /* 0x0000020000007945 */ /* 0x000fe40003800000 */
[----:B------:R-:W-:Y:S01]  /*08f0*/  IADD3 R20, R20, -0x3f400000, RZ ;  /* 0xc0c0000014147810 */ /* 0x000fe20007ffe0ff */
[----:B-1----:R-:W-:-:S03]  /*0900*/  FMUL.FTZ R26, R15, -1.4426950216293334961 ;  /* 0xbfb8aa3b0f1a7820 */ /* 0x002fc60000410000 */
[----:B------:R-:W-:Y:S01]  /*0910*/  LOP3.LUT R25, R20, 0xff800000, RZ, 0xc0, !PT ;  /* 0xff80000014197812 */ /* 0x000fe200078ec0ff */
[----:B--2---:R-:W-:-:S04]  /*0920*/  FFMA.FTZ R14, -R21, R21, 1 ;  /* 0x3f800000150e7423 */ /* 0x004fc80000010115 */
[----:B------:R-:W-:Y:S01]  /*0930*/  FFMA.FTZ R21, R14, R27, R21 ;  /* 0x0000001b0e157223 */ /* 0x000fe20000010015 */
        /* <DEDUP_REMOVED lines=14> */
[----:B------:R-:W-:-:S04]  /*0a20*/  FFMA.FTZ R20, R27, R20, -0.5 ;  /* 0xbf0000001b147423 */ /* 0x000fc80000010014 */
[----:B------:R-:W0:Y:S01]  /*0a30*/  MUFU.RCP R14, R14 ;  /* 0x0000000e000e7308 */ /* 0x000e220000001000 */
[----:B------:R-:W-:-:S04]  /*0a40*/  FMUL.FTZ R20, R27, R20 ;  /* 0x000000141b147220 */ /* 0x000fc80000410000 */
[----:B------:R-:W-:Y:S02]  /*0a50*/  FFMA.FTZ R27, R27, R20, R27 ;  /* 0x000000141b1b7223 */ /* 0x000fe4000001001b */
[----:B------:R-:W-:-:S04]  /*0a60*/  FMUL.FTZ R20, R25, 1.1920928955078125e-07 ;  /* 0x3400000019147820 */ /* 0x000fc80000410000 */
[----:B------:R-:W-:Y:S01]  /*0a70*/  FFMA.FTZ R27, R20, 0.69314718246459960938, R27 ;  /* 0x3f317218141b7823 */ /* 0x000fe2000001001b */
[----:B------:R-:W-:Y:S05]  /*0a80*/  @!P0 BRA `(.L_x_2721) ;  /* 0x0000005000008947 */ /* 0x000fea0003800000 */
[----:B------:R-:W-:-:S13]  /*0a90*/  ISETP.GE.AND P0, PT, R24, -0x407fffff, PT ;  /* 0xbf8000011800780c */ /* 0x000fda0003f06270 */
[----:B------:R-:W-:-:S05]  /*0aa0*/  @P0 MOV R25, 0x7f800000 ;  /* 0x7f80000000190802 */ /* 0x000fca0000000f00 */
[C---:B------:R-:W-:Y:S01]  /*0ab0*/  @P0 FFMA.FTZ R27, R24.reuse, R25, +INF ;  /* 0x7f800000181b0423 */ /* 0x040fe20000010019 */
[----:B------:R-:W-:-:S04]  /*0ac0*/  FSETP.NEU.FTZ.AND P0, PT, R24, RZ, PT ;  /* 0x000000ff1800720b */ /* 0x000fc80003f1d000 */
[----:B------:R-:W-:-:S04]  /*0ad0*/  FSEL R27, R27, -RZ, P0 ;  /* 0x800000ff1b1b7208 */ /* 0x000fc80000000000 */
.L_x_2721:
[----:B------:R-:W-:Y:S05]  /*0ae0*/  BSYNC B0 ;  /* 0x0000000000007941 */ /* 0x000fea0003800000 */
.L_x_2720:
[----:B------:R-:W1:Y:S01]  /*0af0*/  MUFU.TANH R24, R27 ;  /* 0x0000001b00187308 */ /* 0x000e620000002400 */
[----:B------:R-:W-:Y:S01]  /*0b00*/  FMUL.FTZ R20, R4, 1.4426950216293334961 ;  /* 0x3fb8aa3b04147820 */ /* 0x000fe20000410000 */
[----:B------:R-:W-:Y:S01]  /*0b10*/  BSSY B0, `(.L_x_2722) ;  /* 0x0000040000007945 */ /* 0x000fe20003800000 */
[----:B0-----:R-:W-:Y:S02]  /*0b20*/  FMUL.FTZ R14, R15, R14 ;  /* 0x0000000e0f0e7220 */ /* 0x001fe40000410000 */
[----:B------:R-:W-:Y:S02]  /*0b30*/  FMUL.FTZ R12, R12, R23 ;  /* 0x000000170c0c7220 */ /* 0x000fe40000410000 */
[----:B------:R-:W-:Y:S01]  /*0b40*/  FMUL.FTZ R13, R13, R22 ;  /* 0x000000160d0d7220 */ /* 0x000fe20000410000 */
[----:B------:R-:W0:Y:S01]  /*0b50*/  MUFU.EX2 R20, R20 ;  /* 0x0000001400147308 */ /* 0x000e220000000800 */
[----:B------:R-:W-:Y:S02]  /*0b60*/  FMUL.FTZ R10, R10, R21 ;  /* 0x000000150a0a7220 */ /* 0x000fe40000410000 */
[----:B-1----:R-:W-:-:S04]  /*0b70*/  FFMA.FTZ R15, -R24, R24, 1 ;  /* 0x3f800000180f7423 */ /* 0x002fc80000010118 */
[----:B------:R-:W-:Y:S02]  /*0b80*/  FFMA.FTZ R24, R15, R14, R24 ;  /* 0x0000000e0f187223 */ /* 0x000fe40000010018 */
[----:B------:R-:W-:Y:S02]  /*0b90*/  FMUL.FTZ R14, R5, 1.4426950216293334961 ;  /* 0x3fb8aa3b050e7820 */ /* 0x000fe40000410000 */
[C---:B0-----:R-:W-:Y:S01]  /*0ba0*/  FADD.FTZ.RZ R15, R20.reuse, 1 ;  /* 0x3f800000140f7421 */ /* 0x041fe2000001c000 */
[----:B------:R-:W-:Y:S01]  /*0bb0*/  ISETP.GE.U32.AND P0, PT, R20, 0x7f800000, PT ;  /* 0x7f8000001400780c */ /* 0x000fe20003f06070 */
[----:B------:R-:W-:Y:S02]  /*0bc0*/  FMUL.FTZ R11, R11, R24 ;  /* 0x000000180b0b7220 */ /* 0x000fe40000410000 */
[----:B------:R-:W0:Y:S01]  /*0bd0*/  MUFU.EX2 R14, R14 ;  /* 0x0000000e000e7308 */ /* 0x000e220000000800 */
[----:B------:R-:W-:-:S04]  /*0be0*/  IADD3 R15, R15, -0x3f400000, RZ ;  /* 0xc0c000000f0f7810 */ /* 0x000fc80007ffe0ff */
[----:B------:R-:W-:-:S04]  /*0bf0*/  LOP3.LUT R15, R15, 0xff800000, RZ, 0xc0, !PT ;  /* 0xff8000000f0f7812 */ /* 0x000fc800078ec0ff */
[----:B------:R-:W-:Y:S02]  /*0c00*/  IADD3 R26, -R15, 0x40800000, RZ ;  /* 0x408000000f1a7810 */ /* 0x000fe40007ffe1ff */
[----:B------:R-:W-:Y:S02]  /*0c10*/  IADD3 R27, R20, -R15, RZ ;  /* 0x8000000f141b7210 */ /* 0x000fe40007ffe0ff */
[----:B------:R-:W-:Y:S01]  /*0c20*/  I2F R15, R15 ;  /* 0x0000000f000f7306 */ /* 0x000fe20000201400 */
[----:B------:R-:W-:Y:S02]  /*0c30*/  FFMA.FTZ R26, R26, R17, -1 ;  /* 0xbf8000001a1a7423 */ /* 0x000fe40000010011 */
[----:B0-----:R-:W-:Y:S02]  /*0c40*/  FADD.FTZ.RZ R23, R14, 1 ;  /* 0x3f8000000e177421 */ /* 0x001fe4000001c000 */
[----:B------:R-:W-:-:S03]  /*0c50*/  FADD.FTZ R27, R27, R26 ;  /* 0x0000001a1b1b7221 */ /* 0x000fc60000010000 */
[----:B------:R-:W-:Y:S01]  /*0c60*/  IADD3 R23, R23, -0x3f400000, RZ ;  /* 0xc0c0000017177810 */ /* 0x000fe20007ffe0ff */
[----:B------:R-:W-:-:S03]  /*0c70*/  FFMA.FTZ R22, R27, -R16, 0.10546888411045074463 ;  /* 0x3dd800121b167423 */ /* 0x000fc60000010810 */
[----:B------:R-:W-:Y:S01]  /*0c80*/  LOP3.LUT R25, R23, 0xff800000, RZ, 0xc0, !PT ;  /* 0xff80000017197812 */ /* 0x000fe200078ec0ff */
[----:B------:R-:W-:Y:S02]  /*0c90*/  FFMA.FTZ R22, R27, R22, -0.13229703903198242188 ;  /* 0xbe0778e01b167423 */ /* 0x000fe40000010016 */
[----:B------:R-:W-:Y:S01]  /*0ca0*/  FMUL.FTZ R23, R2, 1.4426950216293334961 ;  /* 0x3fb8aa3b02177820 */ /* 0x000fe20000410000 */
[----:B------:R-:W-:Y:S01]  /*0cb0*/  IADD3 R26, -R25, 0x40800000, RZ ;  /* 0x40800000191a7810 */ /* 0x000fe20007ffe1ff */
[----:B------:R-:W-:Y:S01]  /*0cc0*/  FFMA.FTZ R22, R27, R22, 0.14491446316242218018 ;  /* 0x3e1464751b167423 */ /* 0x000fe20000010016 */
[----:B------:R-:W-:-:S03]  /*0cd0*/  IADD3 R21, R14, -R25, RZ ;  /* 0x800000190e157210 */ /* 0x000fc60007ffe0ff */
[----:B------:R-:W-:Y:S01]  /*0ce0*/  FFMA.FTZ R26, R26, R17, -1 ;  /* 0xbf8000001a1a7423 */ /* 0x000fe20000010011 */
[----:B------:R-:W0:Y:S01]  /*0cf0*/  MUFU.EX2 R23, R23 ;  /* 0x0000001700177308 */ /* 0x000e220000000800 */
[----:B------:R-:W-:Y:S02]  /*0d00*/  FFMA.FTZ R22, R27, R22, -0.16641564667224884033 ;  /* 0xbe2a68dd1b167423 */ /* 0x000fe40000010016 */
[----:B------:R-:W-:Y:S02]  /*0d10*/  FADD.FTZ R21, R21, R26 ;  /* 0x0000001a15157221 */ /* 0x000fe40000010000 */
[----:B------:R-:W-:Y:S02]  /*0d20*/  FFMA.FTZ R22, R27, R22, 0.19988867640495300293 ;  /* 0x3e4caf9e1b167423 */ /* 0x000fe40000010016 */
[----:B------:R-:W-:Y:S02]  /*0d30*/  FFMA.FTZ R24, R21, -R16, 0.10546888411045074463 ;  /* 0x3dd8001215187423 */ /* 0x000fe40000010810 */
[----:B------:R-:W-:-:S02]  /*0d40*/  FFMA.FTZ R22, R27, R22, -0.25000196695327758789 ;  /* 0xbe8000421b167423 */ /* 0x000fc40000010016 */
[----:B------:R-:W-:Y:S02]  /*0d50*/  FFMA.FTZ R24, R21, R24, -0.13229703903198242188 ;  /* 0xbe0778e015187423 */ /* 0x000fe40000010018 */
[----:B------:R-:W-:Y:S02]  /*0d60*/  FFMA.FTZ R22, R27, R22, 0.33333510160446166992 ;  /* 0x3eaaaae61b167423 */ /* 0x000fe40000010016 */
[----:B------:R-:W-:Y:S02]  /*0d70*/  FFMA.FTZ R24, R21, R24, 0.14491446316242218018 ;  /* 0x3e14647515187423 */ /* 0x000fe40000010018 */
[----:B------:R-:W-:Y:S02]  /*0d80*/  FFMA.FTZ R22, R27, R22, -0.5 ;  /* 0xbf0000001b167423 */ /* 0x000fe40000010016 */
[----:B------:R-:W-:Y:S02]  /*0d90*/  FFMA.FTZ R24, R21, R24, -0.16641564667224884033 ;  /* 0xbe2a68dd15187423 */ /* 0x000fe40000010018 */
[----:B------:R-:W-:-:S02]  /*0da0*/  FMUL.FTZ R22, R27, R22 ;  /* 0x000000161b167220 */ /* 0x000fc40000410000 */
[----:B------:R-:W-:Y:S02]  /*0db0*/  FFMA.FTZ R24, R21, R24, 0.19988867640495300293 ;  /* 0x3e4caf9e15187423 */ /* 0x000fe40000010018 */
[----:B------:R-:W-:Y:S02]  /*0dc0*/  FFMA.FTZ R26, R27, R22, R27 ;  /* 0x000000161b1a7223 */ /* 0x000fe4000001001b */
[----:B0-----:R-:W-:Y:S02]  /*0dd0*/  FADD.FTZ.RZ R22, R23, 1 ;  /* 0x3f80000017167421 */ /* 0x001fe4000001c000 */
[----:B------:R-:W-:-:S03]  /*0de0*/  FFMA.FTZ R24, R21, R24, -0.25000196695327758789 ;  /* 0xbe80004215187423 */ /* 0x000fc60000010018 */
[----:B------:R-:W-:Y:S01]  /*0df0*/  IADD3 R22, R22, -0x3f400000, RZ ;  /* 0xc0c0000016167810 */ /* 0x000fe20007ffe0ff */
[----:B------:R-:W-:-:S03]  /*0e00*/  FFMA.FTZ R24, R21, R24, 0.33333510160446166992 ;  /* 0x3eaaaae615187423 */ /* 0x000fc60000010018 */
[----:B------:R-:W-:Y:S01]  /*0e10*/  LOP3.LUT R22, R22, 0xff800000, RZ, 0xc0, !PT ;  /* 0xff80000016167812 */ /* 0x000fe200078ec0ff */
[----:B------:R-:W-:-:S03]  /*0e20*/  FFMA.FTZ R24, R21, R24, -0.5 ;  /* 0xbf00000015187423 */ /* 0x000fc60000010018 */
[----:B------:R-:W-:Y:S01]  /*0e30*/  IADD3 R28, -R22, 0x40800000, RZ ;  /* 0x40800000161c7810 */ /* 0x000fe20007ffe1ff */
[----:B------:R-:W-:Y:S01]  /*0e40*/  FMUL.FTZ R24, R21, R24 ;  /* 0x0000001815187220 */ /* 0x000fe20000410000 */
[----:B------:R-:W-:-:S03]  /*0e50*/  IADD3 R27, R23, -R22, RZ ;  /* 0x80000016171b7210 */ /* 0x000fc60007ffe0ff */
[----:B------:R-:W-:Y:S02]  /*0e60*/  FFMA.FTZ R24, R21, R24, R21 ;  /* 0x0000001815187223 */ /* 0x000fe40000010015 */
        /* <DEDUP_REMOVED lines=10> */
.L_x_2723:
[----:B------:R-:W-:Y:S05]  /*0f10*/  BSYNC B0 ;  /* 0x0000000000007941 */ /* 0x000fea0003800000 */
.L_x_2722:
[----:B------:R-:W-:Y:S01]  /*0f20*/  FFMA.FTZ R20, R27, -R16, 0.10546888411045074463 ;  /* 0x3dd800121b147423 */ /* 0x000fe20000010810 */
[----:B------:R-:W0:Y:S01]  /*0f30*/  I2F R25, R25 ;  /* 0x0000001900197306 */ /* 0x000e220000201400 */
[----:B------:R-:W-:Y:S01]  /*0f40*/  FMUL.FTZ R15, R3, 1.4426950216293334961 ;  /* 0x3fb8aa3b030f7820 */ /* 0x000fe20000410000 */
[----:B------:R-:W-:Y:S01]  /*0f50*/  ISETP.GE.U32.AND P0, PT, R14, 0x7f800000, PT ;  /* 0x7f8000000e00780c */ /* 0x000fe20003f06070 */
[C---:B------:R-:W-:Y:S01]  /*0f60*/  FFMA.FTZ R20, R27.reuse, R20, -0.13229703903198242188 ;  /* 0xbe0778e01b147423 */ /* 0x040fe20000010014 */
[----:B------:R-:W-:Y:S03]  /*0f70*/  BSSY B0, `(.L_x_2724) ;  /* 0x0000011000007945 */ /* 0x000fe60003800000 */
[C---:B------:R-:W-:Y:S01]  /*0f80*/  FFMA.FTZ R20, R27.reuse, R20, 0.14491446316242218018 ;  /* 0x3e1464751b147423 */ /* 0x040fe20000010014 */
[----:B------:R-:W1:Y:S03]  /*0f90*/  MUFU.EX2 R15, R15 ;  /* 0x0000000f000f7308 */ /* 0x000e660000000800 */
[----:B------:R-:W-:-:S04]  /*0fa0*/  FFMA.FTZ R20, R27, R20, -0.16641564667224884033 ;  /* 0xbe2a68dd1b147423 */ /* 0x000fc80000010014 */
[----:B------:R-:W-:Y:S01]  /*0fb0*/  FFMA.FTZ R20, R27, R20, 0.19988867640495300293 ;  /* 0x3e4caf9e1b147423 */ /* 0x000fe20000010014 */
[----:B------:R-:W2:Y:S01]  /*0fc0*/  I2F R22, R22 ;  /* 0x0000001600167306 */ /* 0x000ea20000201400 */
[----:B0-----:R-:W-:Y:S02]  /*0fd0*/  FMUL.FTZ R29, R25, 1.1920928955078125e-07 ;  /* 0x34000000191d7820 */ /* 0x001fe40000410000 */
[----:B------:R-:W-:Y:S02]  /*0fe0*/  FFMA.FTZ R20, R27, R20, -0.25000196695327758789 ;  /* 0xbe8000421b147423 */ /* 0x000fe40000010014 */
[----:B------:R-:W-:Y:S02]  /*0ff0*/  FFMA.FTZ R24, R29, 0.69314718246459960938, R24 ;  /* 0x3f3172181d187823 */ /* 0x000fe40000010018 */
[----:B------:R-:W-:-:S04]  /*1000*/  FFMA.FTZ R20, R27, R20, 0.33333510160446166992 ;  /* 0x3eaaaae61b147423 */ /* 0x000fc80000010014 */
[----:B------:R-:W-:Y:S01]  /*1010*/  FFMA.FTZ R20, R27, R20, -0.5 ;  /* 0xbf0000001b147423 */ /* 0x000fe20000010014 */
[----:B------:R-:W-:Y:S05]  /*1020*/  @!P0 BRA `(.L_x_2725) ;  /* 0x0000005000008947 */ /* 0x000fea0003800000 */
[----:B-1----:R-:W-:-:S13]  /*1030*/  ISETP.GE.AND P0, PT, R14, -0x407fffff, PT ;  /* 0xbf8000010e00780c */ /* 0x002fda0003f06270 */
[----:B------:R-:W-:-:S05]  /*1040*/  @P0 MOV R25, 0x7f800000 ;  /* 0x7f80000000190802 */ /* 0x000fca0000000f00 */
[C---:B------:R-:W-:Y:S01]  /*1050*/  @P0 FFMA.FTZ R24, R14.reuse, R25, +INF ;  /* 0x7f8000000e180423 */ /* 0x040fe20000010019 */
[----:B------:R-:W-:-:S04]  /*1060*/  FSETP.NEU.FTZ.AND P0, PT, R14, RZ, PT ;  /* 0x000000ff0e00720b */ /* 0x000fc80003f1d000 */
[----:B------:R-:W-:-:S04]  /*1070*/  FSEL R24, R24, -RZ, P0 ;  /* 0x800000ff18187208 */ /* 0x000fc80000000000 */
.L_x_2725:
[----:B-1----:R-:W-:Y:S05]  /*1080*/  BSYNC B0 ;  /* 0x0000000000007941 */ /* 0x002fea0003800000 */
.L_x_2724:
[----:B------:R-:W-:Y:S01]  /*1090*/  FMUL.FTZ R14, R4, -1.4426950216293334961 ;  /* 0xbfb8aa3b040e7820 */ /* 0x000fe20000410000 */
[----:B------:R-:W-:Y:S01]  /*10a0*/  ISETP.GE.U32.AND P0, PT, R23, 0x7f800000, PT ;  /* 0x7f8000001700780c */ /* 0x000fe20003f06070 */
[C---:B------:R-:W-:Y:S01]  /*10b0*/  FMUL.FTZ R20, R27.reuse, R20 ;  /* 0x000000141b147220 */ /* 0x040fe20000410000 */
[----:B------:R-:W-:Y:S01]  /*10c0*/  BSSY B0, `(.L_x_2726) ;  /* 0x000000e000007945 */ /* 0x000fe20003800000 */
[----:B--2---:R-:W-:Y:S02]  /*10d0*/  FMUL.FTZ R22, R22, 1.1920928955078125e-07 ;  /* 0x3400000016167820 */ /* 0x004fe40000410000 */
[----:B------:R-:W0:Y:S01]  /*10e0*/  MUFU.EX2 R14, R14 ;  /* 0x0000000e000e7308 */ /* 0x000e220000000800 */
[----:B------:R-:W-:Y:S02]  /*10f0*/  FFMA.FTZ R27, R27, R20, R27 ;  /* 0x000000141b1b7223 */ /* 0x000fe4000001001b */
[----:B------:R-:W-:Y:S02]  /*1100*/  FADD.FTZ.RZ R20, R15, 1 ;  /* 0x3f8000000f147421 */ /* 0x000fe4000001c000 */
[----:B------:R-:W-:-:S03]  /*1110*/  FFMA.FTZ R22, R22, 0.69314718246459960938, R27 ;  /* 0x3f31721816167823 */ /* 0x000fc6000001001b */
[----:B------:R-:W-:-:S04]  /*1120*/  IADD3 R20, R20, -0x3f400000, RZ ;  /* 0xc0c0000014147810 */ /* 0x000fc80007ffe0ff */
[----:B------:R-:W-:Y:S01]  /*1130*/  LOP3.LUT R26, R20, 0xff800000, RZ, 0xc0, !PT ;  /* 0xff800000141a7812 */ /* 0x000fe200078ec0ff */
[----:B------:R-:W-:Y:S05]  /*1140*/  @!P0 BRA `(.L_x_2727) ;  /* 0x0000005000008947 */ /* 0x000fea0003800000 */
[----:B------:R-:W-:-:S13]  /*1150*/  ISETP.GE.AND P0, PT, R23, -0x407fffff, PT ;  /* 0xbf8000011700780c */ /* 0x000fda0003f06270 */
[----:B------:R-:W-:-:S05]  /*1160*/  @P0 MOV R20, 0x7f800000 ;  /* 0x7f80000000140802 */ /* 0x000fca0000000f00 */
[C---:B------:R-:W-:Y:S01]  /*1170*/  @P0 FFMA.FTZ R22, R23.reuse, R20, +INF ;  /* 0x7f80000017160423 */ /* 0x040fe20000010014 */
[----:B------:R-:W-:-:S04]  /*1180*/  FSETP.NEU.FTZ.AND P0, PT, R23, RZ, PT ;  /* 0x000000ff1700720b */ /* 0x000fc80003f1d000 */
[----:B------:R-:W-:-:S04]  /*1190*/  FSEL R22, R22, -RZ, P0 ;  /* 0x800000ff16167208 */ /* 0x000fc80000000000 */
.L_x_2727:
[----:B------:R-:W-:Y:S05]  /*11a0*/  BSYNC B0 ;  /* 0x0000000000007941 */ /* 0x000fea0003800000 */
.L_x_2726:
[----:B------:R-:W-:Y:S01]  /*11b0*/  IADD3 R20, -R26, 0x40800000, RZ ;  /* 0x408000001a147810 */ /* 0x000fe20007ffe1ff */
[----:B------:R-:W-:Y:S01]  /*11c0*/  FMUL.FTZ R27, R5, -1.4426950216293334961 ;  /* 0xbfb8aa3b051b7820 */ /* 0x000fe20000410000 */
[C---:B------:R-:W-:Y:S01]  /*11d0*/  IADD3 R25, R15.reuse, -R26, RZ ;  /* 0x8000001a0f197210 */ /* 0x040fe20007ffe0ff */
[----:B------:R-:W-:Y:S01]  /*11e0*/  FMUL.FTZ R28, R2, -1.4426950216293334961 ;  /* 0xbfb8aa3b021c7820 */ /* 0x000fe20000410000 */
[----:B------:R-:W1:Y:S01]  /*11f0*/  I2F R26, R26 ;  /* 0x0000001a001a7306 */ /* 0x000e620000201400 */
[----:B------:R-:W-:Y:S01]  /*1200*/  FFMA.FTZ R20, R20, R17, -1 ;  /* 0xbf80000014147423 */ /* 0x000fe20000010011 */
[----:B------:R-:W-:Y:S01]  /*1210*/  ISETP.GE.U32.AND P0, PT, R15, 0x7f800000, PT ;  /* 0x7f8000000f00780c */ /* 0x000fe20003f06070 */
[----:B------:R-:W-:Y:S01]  /*1220*/  FMUL.FTZ R29, R3, -1.4426950216293334961 ;  /* 0xbfb8aa3b031d7820 */ /* 0x000fe20000410000 */
[----:B------:R-:W-:Y:S01]  /*1230*/  BSSY B0, `(.L_x_2728) ;  /* 0x0000022000007945 */ /* 0x000fe20003800000 */
[----:B------:R-:W-:Y:S02]  /*1240*/  FADD.FTZ R25, R25, R20 ;  /* 0x0000001419197221 */ /* 0x000fe40000010000 */
[----:B0-----:R-:W-:Y:S01]  /*1250*/  FADD.FTZ R23, R14, 1 ;  /* 0x3f8000000e177421 */ /* 0x001fe20000010000 */
[----:B------:R-:W0:Y:S01]  /*1260*/  MUFU.EX2 R27, R27 ;  /* 0x0000001b001b7308 */ /* 0x000e220000000800 */
[----:B------:R-:W-:-:S04]  /*1270*/  FFMA.FTZ R16, R25, -R16, 0.10546888411045074463 ;  /* 0x3dd8001219107423 */ /* 0x000fc80000010810 */
[----:B------:R-:W-:-:S03]  /*1280*/  FFMA.FTZ R16, R25, R16, -0.13229703903198242188 ;  /* 0xbe0778e019107423 */ /* 0x000fc60000010010 */
[----:B------:R2:W3:Y:S01]  /*1290*/  MUFU.EX2 R17, R28 ;  /* 0x0000001c00117308 */ /* 0x0004e20000000800 */
[C---:B------:R-:W-:Y:S02]  /*12a0*/  FFMA.FTZ R16, R25.reuse, R16, 0.14491446316242218018 ;  /* 0x3e14647519107423 */ /* 0x040fe40000010010 */
[----:B-1----:R-:W-:Y:S02]  /*12b0*/  FMUL.FTZ R26, R26, 1.1920928955078125e-07 ;  /* 0x340000001a1a7820 */ /* 0x002fe40000410000 */
[----:B------:R-:W-:-:S03]  /*12c0*/  FFMA.FTZ R16, R25, R16, -0.16641564667224884033 ;  /* 0xbe2a68dd19107423 */ /* 0x000fc60000010010 */
[----:B------:R-:W1:Y:S01]  /*12d0*/  MUFU.EX2 R20, R29 ;  /* 0x0000001d00147308 */ /* 0x000e620000000800 */
[----:B------:R-:W-:Y:S02]  /*12e0*/  FFMA.FTZ R16, R25, R16, 0.19988867640495300293 ;  /* 0x3e4caf9e19107423 */ /* 0x000fe40000010010 */
[----:B0-----:R-:W-:Y:S02]  /*12f0*/  FADD.FTZ R14, R27, 1 ;  /* 0x3f8000001b0e7421 */ /* 0x001fe40000010000 */
[----:B--2---:R-:W-:Y:S02]  /*1300*/  FFMA.FTZ R28, R25, R16, -0.25000196695327758789 ;  /* 0xbe800042191c7423 */ /* 0x004fe40000010010 */
[----:B---3--:R-:W-:Y:S01]  /*1310*/  FADD.FTZ R17, R17, 1 ;  /* 0x3f80000011117421 */ /* 0x008fe20000010000 */
        /* <DEDUP_REMOVED lines=9> */
[----:B------:R-:W3:Y:S08]  /*13b0*/  MUFU.RCP R20, R20 ;  /* 0x0000001400147308 */ /* 0x000ef00000001000 */
[----:B------:R-:W4:Y:S08]  /*13c0*/  MUFU.TANH R21, R21 ;  /* 0x0000001500157308 */ /* 0x000f300000002400 */
[----:B------:R0:W0:Y:S08]  /*13d0*/  MUFU.TANH R16, R24 ;  /* 0x0000001800107308 */ /* 0x0000300000002400 */
[----:B------:R-:W0:Y:S01]  /*13e0*/  MUFU.TANH R22, R22 ;  /* 0x0000001600167308 */ /* 0x000e220000002400 */
[----:B------:R-:W-:Y:S05]  /*13f0*/  @!P0 BRA `(.L_x_2729) ;  /* 0x0000005000008947 */ /* 0x000fea0003800000 */
[----:B-1234-:R-:W-:-:S13]  /*1400*/  ISETP.GE.AND P0, PT, R15, -0x407fffff, PT ;  /* 0xbf8000010f00780c */ /* 0x01efda0003f06270 */
[----:B0-----:R-:W-:-:S05]  /*1410*/  @P0 MOV R24, 0x7f800000 ;  /* 0x7f80000000180802 */ /* 0x001fca0000000f00 */
[C---:B------:R-:W-:Y:S01]  /*1420*/  @P0 FFMA.FTZ R26, R15.reuse, R24, +INF ;  /* 0x7f8000000f1a0423 */ /* 0x040fe20000010018 */
[----:B------:R-:W-:-:S04]  /*1430*/  FSETP.NEU.FTZ.AND P0, PT, R15, RZ, PT ;  /* 0x000000ff0f00720b */ /* 0x000fc80003f1d000 */
[----:B------:R-:W-:-:S04]  /*1440*/  FSEL R26, R26, -RZ, P0 ;  /* 0x800000ff1a1a7208 */ /* 0x000fc80000000000 */
.L_x_2729:
[----:B-1234-:R-:W-:Y:S05]  /*1450*/  BSYNC B0 ;  /* 0x0000000000007941 */ /* 0x01efea0003800000 */
.L_x_2728:
[----:B------:R-:W1:Y:S01]  /*1460*/  MUFU.TANH R15, R26 ;  /* 0x0000001a000f7308 */ /* 0x000e620000002400 */
[----:B0-----:R-:W-:-:S04]  /*1470*/  IMAD.WIDE.U32 R24, R0, R19, c[0x0][0x168] ;  /* 0x00005a0000187625 */ /* 0x001fc800078e0013 */
[----:B------:R-:W-:Y:S02]  /*1480*/  FMUL.FTZ R14, R5, R14 ;  /* 0x0000000e050e7220 */ /* 0x000fe40000410000 */
[----:B------:R-:W-:Y:S02]  /*1490*/  FMUL.FTZ R17, R2, R17 ;  /* 0x0000001102117220 */ /* 0x000fe40000410000 */
[----:B------:R-:W-:Y:S02]  /*14a0*/  FMUL.FTZ R20, R3, R20 ;  /* 0x0000001403147220 */ /* 0x000fe40000410000 */
[----:B------:R-:W-:Y:S02]  /*14b0*/  FMUL.FTZ R23, R4, R23 ;  /* 0x0000001704177220 */ /* 0x000fe40000410000 */
[----:B------:R-:W-:Y:S02]  /*14c0*/  FFMA.FTZ R0, -R21, R21, 1 ;  /* 0x3f80000015007423 */ /* 0x000fe40000010115 */
[----:B------:R-:W-:-:S02]  /*14d0*/  FFMA.FTZ R3, -R16, R16, 1 ;  /* 0x3f80000010037423 */ /* 0x000fc40000010110 */
[----:B------:R-:W-:Y:S02]  /*14e0*/  FFMA.FTZ R5, -R22, R22, 1 ;  /* 0x3f80000016057423 */ /* 0x000fe40000010116 */
[----:B-1----:R-:W-:Y:S02]  /*14f0*/  FFMA.FTZ R2, -R15, R15, 1 ;  /* 0x3f8000000f027423 */ /* 0x002fe4000001010f */
[----:B------:R-:W-:Y:S02]  /*1500*/  FFMA.FTZ R23, R0, R23, R21 ;  /* 0x0000001700177223 */ /* 0x000fe40000010015 */
[----:B------:R-:W-:Y:S02]  /*1510*/  FFMA.FTZ R14, R3, R14, R16 ;  /* 0x0000000e030e7223 */ /* 0x000fe40000010010 */
[----:B------:R-:W-:Y:S02]  /*1520*/  FFMA.FTZ R5, R5, R17, R22 ;  /* 0x0000001105057223 */ /* 0x000fe40000010016 */
[----:B------:R-:W-:-:S02]  /*1530*/  FFMA.FTZ R2, R2, R20, R15 ;  /* 0x0000001402027223 */ /* 0x000fc4000001000f */
[----:B------:R-:W-:-:S04]  /*1540*/  IMAD.WIDE R24, R18, 0x8, R24 ;  /* 0x0000000812187825 */ /* 0x000fc800078e0218 */
[----:B------:R-:W-:Y:S01]  /*1550*/  FMUL.FTZ R8, R8, R23 ;  /* 0x0000001708087220 */ /* 0x000fe20000410000 */
[----:B------:R-:W-:Y:S01]  /*1560*/  STG.E.64 [R24.64], R12 ;  /* 0x0000000c18007986 */ /* 0x000fe2000c101b04 */
[----:B------:R-:W-:Y:S02]  /*1570*/  FMUL.FTZ R9, R9, R14 ;  /* 0x0000000e09097220 */ /* 0x000fe40000410000 */
[----:B------:R-:W-:Y:S01]  /*1580*/  FMUL.FTZ R6, R6, R5 ;  /* 0x0000000506067220 */ /* 0x000fe20000410000 */
[----:B------:R-:W-:Y:S01]  /*1590*/  STG.E.64 [R24.64+0x400], R10 ;  /* 0x0004000a18007986 */ /* 0x000fe2000c101b04 */
[----:B------:R-:W-:-:S03]  /*15a0*/  FMUL.FTZ R7, R7, R2 ;  /* 0x0000000207077220 */ /* 0x000fc60000410000 */
[----:B------:R-:W-:Y:S04]  /*15b0*/  STG.E.64 [R24.64+0x800], R8 ;  /* 0x0008000818007986 */ /* 0x000fe8000c101b04 */
[----:B------:R-:W-:Y:S01]  /*15c0*/  STG.E.64 [R24.64+0xc00], R6 ;  /* 0x000c000618007986 */ /* 0x000fe2000c101b04 */
[----:B------:R-:W-:Y:S05]  /*15d0*/  EXIT ;  /* 0x000000000000794d */ /* 0x000fea0003800000 */
.L_x_2713:
[----:B------:R-:W0:Y:S01]  /*15e0*/  S2R R13, SR_TID.X ;  /* 0x00000000000d7919 */ /* 0x000e220000002100 */
[----:B------:R-:W-:Y:S01]  /*15f0*/  CS2R R16, SRZ ;  /* 0x0000000000107805 */ /* 0x000fe2000001ff00 */
[----:B------:R-:W-:Y:S01]  /*1600*/  CS2R R14, SRZ ;  /* 0x00000000000e7805 */ /* 0x000fe2000001ff00 */
        /* <DEDUP_REMOVED lines=8> */
[----:B------:R0:W5:Y:S01]  /*1690*/  @!P0 LDG.E R14, [R2.64] ;  /* 0x00000004020e8981 */ /* 0x000162000c1e1900 */
[----:B------:R-:W-:-:S03]  /*16a0*/  CS2R R20, SRZ ;  /* 0x0000000000147805 */ /* 0x000fc6000001ff00 */
[----:B------:R1:W5:Y:S01]  /*16b0*/  @!P0 LDG.E R15, [R4.64] ;  /* 0x00000004040f8981 */ /* 0x000362000c1e1900 */
[----:B------:R-:W-:Y:S02]  /*16c0*/  @!P5 IADD3 R24, R0, R23, RZ ;  /* 0x000000170018d210 */ /* 0x000fe40007ffe0ff */
[----:B------:R-:W-:Y:S02]  /*16d0*/  @!P5 IADD3 R23, R23, 0x80, RZ ;  /* 0x000000801717d810 */ /* 0x000fe40007ffe0ff */
[----:B------:R-:W-:Y:S02]  /*16e0*/  @!P5 MOV R25, 0x4 ;  /* 0x000000040019d802 */ /* 0x000fe40000000f00 */
[----:B------:R-:W-:-:S03]  /*16f0*/  ISETP.GE.AND P1, PT, R23, R12, PT ;  /* 0x0000000c1700720c */ /* 0x000fc60003f26270 */
[----:B------:R-:W-:-:S04]  /*1700*/  @!P5 IMAD.WIDE.U32 R6, R24, R25, c[0x0][0x170] ;  /* 0x00005c001806d625 */ /* 0x000fc800078e0019 */
[----:B------:R-:W-:Y:S01]  /*1710*/  @!P5 IMAD.WIDE.U32 R24, R24, R25, c[0x0][0x178] ;  /* 0x00005e001818d625 */ /* 0x000fe200078e0019 */
[----:B------:R2:W5:Y:S04]  /*1720*/  @!P5 LDG.E R16, [R6.64] ;  /* 0x000000040610d981 */ /* 0x000568000c1e1900 */
[----:B------:R3:W5:Y:S01]  /*1730*/  @!P5 LDG.E R17, [R24.64] ;  /* 0x000000041811d981 */ /* 0x000762000c1e1900 */
        /* <DEDUP_REMOVED lines=18> */
[----:B------:R-:W-:Y:S01]  /*1860*/  CS2R R18, SRZ ;  /* 0x0000000000127805 */ /* 0x000fe2000001ff00 */
[----:B------:R-:W-:Y:S01]  /*1870*/  HFMA2.MMA R26, -RZ, RZ, 0, 0 ;  /* 0x00000000ff1a7435 */ /* 0x000fe200000001ff */
[----:B------:R-:W-:Y:S01]  /*1880*/  CS2R R28, SRZ ;  /* 0x00000000001c7805 */ /* 0x000fe2000001ff00 */
[----:B------:R-:W-:Y:S01]  /*1890*/  MOV R22, RZ ;  /* 0x000000ff00167202 */ /* 0x000fe20000000f00 */
[----:B------:R0:W5:Y:S01]  /*18a0*/  @!P2 LDG.E R21, [R8.64] ;  /* 0x000000040815a981 */ /* 0x000162000c1e1900 */
[----:B------:R-:W-:-:S03]  /*18b0*/  @!P3 MOV R11, 0x4 ;  /* 0x00000004000bb802 */ /* 0x000fc60000000f00 */
[----:B------:R1:W5:Y:S04]  /*18c0*/  @!P1 LDG.E R18, [R2.64] ;  /* 0x0000000402129981 */ /* 0x000368000c1e1900 */
[----:B------:R2:W5:Y:S01]  /*18d0*/  @!P1 LDG.E R19, [R4.64] ;  /* 0x0000000404139981 */ /* 0x000562000c1e1900 */
[----:B0-----:R-:W-:Y:S02]  /*18e0*/  @!P5 IADD3 R8, R0, R23, RZ ;  /* 0x000000170008d210 */ /* 0x001fe40007ffe0ff */
[----:B------:R-:W-:Y:S01]  /*18f0*/  @!P5 IADD3 R23, R23, 0x80, RZ ;  /* 0x000000801717d810 */ /* 0x000fe20007ffe0ff */
[----:B------:R0:W5:Y:S03]  /*1900*/  @!P2 LDG.E R20, [R6.64] ;  /* 0x000000040614a981 */ /* 0x000166000c1e1900 */
[----:B------:R-:W-:-:S02]  /*1910*/  ISETP.GE.AND P1, PT, R23, R12, PT ;  /* 0x0000000c1700720c */ /* 0x000fc40003f26270 */
[----:B--2---:R-:W-:Y:S01]  /*1920*/  @!P4 MOV R4, 0x4 ;  /* 0x000000040004c802 */ /* 0x004fe20000000f00 */
[----:B---3--:R-:W-:-:S04]  /*1930*/  @!P3 IMAD.WIDE.U32 R24, R10, R11, c[0x0][0x170] ;  /* 0x00005c000a18b625 */ /* 0x008fc800078e000b */
[CC--:B-1----:R-:W-:Y:S01]  /*1940*/  @!P4 IMAD.WIDE.U32 R2, R27.reuse, R4.reuse, c[0x0][0x170] ;  /* 0x00005c001b02c625 */ /* 0x0c2fe200078e0004 */
[----:B------:R1:W5:Y:S03]  /*1950*/  @!P3 LDG.E R26, [R24.64] ;  /* 0x00000004181ab981 */ /* 0x000366000c1e1900 */
[----:B------:R-:W-:Y:S01]  /*1960*/  @!P3 IMAD.WIDE.U32 R10, R10, R11, c[0x0][0x178] ;  /* 0x00005e000a0ab625 */ /* 0x000fe200078e000b */
[----:B------:R2:W5:Y:S01]  /*1970*/  @!P4 LDG.E R28, [R2.64] ;  /* 0x00000004021cc981 */ /* 0x000562000c1e1900 */
[----:B------:R-:W-:Y:S02]  /*1980*/  @!P5 MOV R9, 0x4 ;  /* 0x000000040009d802 */ /* 0x000fe40000000f00 */
[----:B------:R-:W-:Y:S01]  /*1990*/  @!P4 IMAD.WIDE.U32 R4, R27, R4, c[0x0][0x178] ;  /* 0x00005e001b04c625 */ /* 0x000fe200078e0004 */
[----:B-1----:R-:W-:Y:S01]  /*19a0*/  @!P1 IADD3 R25, R0, R23, RZ ;  /* 0x0000001700199210 */ /* 0x002fe20007ffe0ff */
[----:B------:R-:W-:Y:S01]  /*19b0*/  HFMA2.MMA R27, -RZ, RZ, 0, 0 ;  /* 0x00000000ff1b7435 */ /* 0x000fe200000001ff */
[----:B------:R1:W5:Y:S01]  /*19c0*/  @!P3 LDG.E R22, [R10.64] ;  /* 0x000000040a16b981 */ /* 0x000362000c1e1900 */
[----:B--2---:R-:W-:Y:S01]  /*19d0*/  @!P1 MOV R2, 0x4 ;  /* 0x0000000400029802 */ /* 0x004fe20000000f00 */
[----:B------:R-:W-:Y:S01]  /*19e0*/  HFMA2.MMA R23, -RZ, RZ, 0, 0 ;  /* 0x00000000ff177435 */ /* 0x000fe200000001ff */
[----:B0-----:R-:W-:Y:S01]  /*19f0*/  @!P5 IMAD.WIDE.U32 R6, R8, R9, c[0x0][0x170] ;  /* 0x00005c000806d625 */ /* 0x001fe200078e0009 */
[----:B------:R0:W5:Y:S03]  /*1a00*/  @!P4 LDG.E R29, [R4.64] ;  /* 0x00000004041dc981 */ /* 0x000166000c1e1900 */
[----:B-1----:R-:W-:-:S02]  /*1a10*/  @!P1 IMAD.WIDE.U32 R10, R25, R2, c[0x0][0x170] ;  /* 0x00005c00190a9625 */ /* 0x002fc400078e0002 */
[----:B------:R0:W5:Y:S02]  /*1a20*/  @!P5 LDG.E R27, [R6.64] ;  /* 0x00000004061bd981 */ /* 0x000164000c1e1900 */
[----:B------:R-:W-:Y:S02]  /*1a30*/  @!P1 IMAD.WIDE.U32 R2, R25, R2, c[0x0][0x178] ;  /* 0x00005e0019029625 */ /* 0x000fe400078e0002 */
[----:B------:R0:W5:Y:S01]  /*1a40*/  @!P1 LDG.E R23, [R10.64] ;  /* 0x000000040a179981 */ /* 0x000162000c1e1900 */
[----:B------:R-:W-:Y:S01]  /*1a50*/  CS2R R24, SRZ ;  /* 0x0000000000187805 */ /* 0x000fe2000001ff00 */
[----:B------:R-:W-:-:S05]  /*1a60*/  @!P5 IMAD.WIDE.U32 R8, R8, R9, c[0x0][0x178] ;  /* 0x00005e000808d625 */ /* 0x000fca00078e0009 */
[----:B------:R0:W5:Y:S04]  /*1a70*/  @!P1 LDG.E R25, [R2.64] ;  /* 0x0000000402199981 */ /* 0x000168000c1e1900 */
[----:B------:R0:W5:Y:S01]  /*1a80*/  @!P5 LDG.E R24, [R8.64] ;  /* 0x000000040818d981 */ /* 0x000162000c1e1900 */
[----:B------:R-:W-:Y:S01]  /*1a90*/  BSSY B0, `(.L_x_2730) ;  /* 0x000002c000007945 */ /* 0x000fe20003800000 */
[----:B------:R-:W-:Y:S05]  /*1aa0*/  @P0 BRA `(.L_x_2731) ;  /* 0x000002a000000947 */ /* 0x000fea0003800000 */
[----:B0----5:R-:W-:Y:S01]  /*1ab0*/  FMUL.FTZ R2, R15, 1.4426950216293334961 ;  /* 0x3fb8aa3b0f027820 */ /* 0x021fe20000410000 */
        /* <DEDUP_REMOVED lines=35> */
.L_x_2733:
[----:B------:R-:W-:Y:S05]  /*1cf0*/  BSYNC B1 ;  /* 0x0000000000017941 */ /* 0x000fea0003800000 */
.L_x_2732:
[----:B------:R-:W1:Y:S01]  /*1d00*/  MUFU.TANH R4, R4 ;  /* 0x0000000400047308 */ /* 0x000e620000002400 */
[----:B0-----:R-:W-:Y:S02]  /*1d10*/  FMUL.FTZ R6, R6, R15 ;  /* 0x0000000f06067220 */ /* 0x001fe40000410000 */
[----:B-1----:R-:W-:-:S04]  /*1d20*/  FFMA.FTZ R3, -R4, R4, 1 ;  /* 0x3f80000004037423 */ /* 0x002fc80000010104 */
[----:B------:R-:W-:-:S04]  /*1d30*/  FFMA.FTZ R3, R3, R6, R4 ;  /* 0x0000000603037223 */ /* 0x000fc80000010004 */
[----:B------:R-:W-:Y:S02]  /*1d40*/  FMUL.FTZ R14, R3, R14 ;  /* 0x0000000e030e7220 */ /* 0x000fe40000410000 */
.L_x_2731:
[----:B------:R-:W-:Y:S05]  /*1d50*/  BSYNC B0 ;  /* 0x0000000000007941 */ /* 0x000fea0003800000 */
.L_x_2730:
[----:B0-----:R-:W-:Y:S01]  /*1d60*/  IADD3 R3, R13, 0x80, RZ ;  /* 0x000000800d037810 */ /* 0x001fe20007ffe0ff */
[----:B------:R-:W-:Y:S03]  /*1d70*/  BSSY B0, `(.L_x_2734) ;  /* 0x000002d000007945 */ /* 0x000fe60003800000 */
[----:B------:R-:W-:-:S13]  /*1d80*/  ISETP.GE.AND P0, PT, R3, R12, PT ;  /* 0x0000000c0300720c */ /* 0x000fda0003f06270 */
[----:B------:R-:W-:Y:S05]  /*1d90*/  @P0 BRA `(.L_x_2735) ;  /* 0x000002a000000947 */ /* 0x000fea0003800000 */
[C---:B-----5:R-:W-:Y:S01]  /*1da0*/  FMUL.FTZ R2, R17.reuse, 1.4426950216293334961 ;  /* 0x3fb8aa3b11027820 */ /* 0x060fe20000410000 */
[----:B------:R-:W-:Y:S01]  /*1db0*/  HFMA2.MMA R7, -RZ, RZ, 1.625, 0 ;  /* 0x3e800000ff077435 */ /* 0x000fe200000001ff */
[----:B------:R-:W-:Y:S01]  /*1dc0*/  MOV R9, 0x3d39bf78 ;  /* 0x3d39bf7800097802 */ /* 0x000fe20000000f00 */
[----:B------:R-:W-:Y:S01]  /*1dd0*/  FMUL.FTZ R8, R17, -1.4426950216293334961 ;  /* 0xbfb8aa3b11087820 */ /* 0x000fe20000410000 */
[----:B------:R-:W-:Y:S02]  /*1de0*/  BSSY B1, `(.L_x_2736) ;  /* 0x0000020000017945 */ /* 0x000fe40003800000 */
        /* <DEDUP_REMOVED lines=9> */
[----:B------:R-:W-:-:S03]  /*1e80*/  FADD.FTZ R4, R4, R7 ;  /* 0x0000000704047221 */ /* 0x000fc60000010000 */
[----:B------:R-:W0:Y:S01]  /*1e90*/  MUFU.EX2 R6, R8 ;  /* 0x0000000800067308 */ /* 0x000e220000000800 */
[----:B------:R-:W-:-:S04]  /*1ea0*/  FFMA.FTZ R7, R4, -R9, 0.10546888411045074463 ;  /* 0x3dd8001204077423 */ /* 0x000fc80000010809 */
[----:B------:R-:W-:-:S04]  /*1eb0*/  FFMA.FTZ R7, R4, R7, -0.13229703903198242188 ;  /* 0xbe0778e004077423 */ /* 0x000fc80000010007 */
[----:B------:R-:W-:-:S04]  /*1ec0*/  FFMA.FTZ R7, R4, R7, 0.14491446316242218018 ;  /* 0x3e14647504077423 */ /* 0x000fc80000010007 */
[----:B------:R-:W-:Y:S02]  /*1ed0*/  FFMA.FTZ R7, R4, R7, -0.16641564667224884033 ;  /* 0xbe2a68dd04077423 */ /* 0x000fe40000010007 */
[----:B0-----:R-:W-:Y:S02]  /*1ee0*/  FADD.FTZ R6, R6, 1 ;  /* 0x3f80000006067421 */ /* 0x001fe40000010000 */
[----:B------:R-:W-:-:S04]  /*1ef0*/  FFMA.FTZ R7, R4, R7, 0.19988867640495300293 ;  /* 0x3e4caf9e04077423 */ /* 0x000fc80000010007 */
[C---:B------:R-:W-:Y:S01]  /*1f00*/  FFMA.FTZ R7, R4.reuse, R7, -0.25000196695327758789 ;  /* 0xbe80004204077423 */ /* 0x040fe20000010007 */
[----:B------:R-:W0:Y:S03]  /*1f10*/  MUFU.RCP R6, R6 ;  /* 0x0000000600067308 */ /* 0x000e260000001000 */
[----:B------:R-:W-:-:S04]  /*1f20*/  FFMA.FTZ R7, R4, R7, 0.33333510160446166992 ;  /* 0x3eaaaae604077423 */ /* 0x000fc80000010007 */
        /* <DEDUP_REMOVED lines=11> */
.L_x_2737:
[----:B0-----:R-:W-:Y:S05]  /*1fe0*/  BSYNC B1 ;  /* 0x0000000000017941 */ /* 0x001fea0003800000 */
.L_x_2736:
[----:B------:R-:W0:Y:S01]  /*1ff0*/  MUFU.TANH R4, R4 ;  /* 0x0000000400047308 */ /* 0x000e220000002400 */
[----:B------:R-:W-:Y:S02]  /*2000*/  FMUL.FTZ R6, R6, R17 ;  /* 0x0000001106067220 */ /* 0x000fe40000410000 */
[----:B0-----:R-:W-:-:S04]  /*2010*/  FFMA.FTZ R5, -R4, R4, 1 ;  /* 0x3f80000004057423 */ /* 0x001fc80000010104 */
[----:B------:R-:W-:-:S04]  /*2020*/  FFMA.FTZ R5, R5, R6, R4 ;  /* 0x0000000605057223 */ /* 0x000fc80000010004 */
[----:B------:R-:W-:Y:S02]  /*2030*/  FMUL.FTZ R16, R5, R16 ;  /* 0x0000001005107220 */ /* 0x000fe40000410000 */
.L_x_2735:
[----:B------:R-:W-:Y:S05]  /*2040*/  BSYNC B0 ;  /* 0x0000000000007941 */ /* 0x000fea0003800000 */
.L_x_2734:
[----:B------:R-:W-:Y:S01]  /*2050*/  IADD3 R5, R13, 0x100, RZ ;  /* 0x000001000d057810 */ /* 0x000fe20007ffe0ff */
        /* <DEDUP_REMOVED lines=31> */
[----:B0-----:R-:W-:-:S04]  /*2250*/  FMUL.FTZ R4, R5, 1.1920928955078125e-07 ;  /* 0x3400000005047820 */ /* 0x001fc80000410000 */
[----:B------:R-:W-:Y:S01]  /*2260*/  FFMA.FTZ R4, R4, 0.69314718246459960938, R7 ;  /* 0x3f31721804047823 */ /* 0x000fe20000010007 */
[----:B------:R-:W-:Y:S05]  /*2270*/  @!P0 BRA `(.L_x_2741) ;  /* 0x0000005000008947 */ /* 0x000fea0003800000 */
[C---:B-1----:R-:W-:Y:S02]  /*2280*/  ISETP.GE.AND P0, PT, R2.reuse, -0x407fffff, PT ;  /* 0xbf8000010200780c */ /* 0x042fe40003f06270 */
[----:B------:R-:W-:-:S11]  /*2290*/  FSETP.NEU.FTZ.AND P1, PT, R2, RZ, PT ;  /* 0x000000ff0200720b */ /* 0x000fd60003f3d000 */
[----:B------:R-:W-:-:S05]  /*22a0*/  @P0 MOV R5, 0x7f800000 ;  /* 0x7f80000000050802 */ /* 0x000fca0000000f00 */
[----:B------:R-:W-:-:S05]  /*22b0*/  @P0 FFMA.FTZ R4, R2, R5, +INF ;  /* 0x7f80000002040423 */ /* 0x000fca0000010005 */
[----:B------:R-:W-:Y:S02]  /*22c0*/  FSEL R4, R4, -RZ, P1 ;  /* 0x800000ff04047208 */ /* 0x000fe40000800000 */
.L_x_2741:
[----:B-1----:R-:W-:Y:S05]  /*22d0*/  BSYNC B1 ;  /* 0x0000000000017941 */ /* 0x002fea0003800000 */
.L_x_2740:
[----:B------:R-:W0:Y:S01]  /*22e0*/  MUFU.TANH R4, R4 ;  /* 0x0000000400047308 */ /* 0x000e220000002400 */
[----:B------:R-:W-:Y:S02]  /*22f0*/  FMUL.FTZ R6, R6, R19 ;  /* 0x0000001306067220 */ /* 0x000fe40000410000 */
[----:B0-----:R-:W-:-:S04]  /*2300*/  FFMA.FTZ R5, -R4, R4, 1 ;  /* 0x3f80000004057423 */ /* 0x001fc80000010104 */
[----:B------:R-:W-:-:S04]  /*2310*/  FFMA.FTZ R5, R5, R6, R4 ;  /* 0x0000000605057223 */ /* 0x000fc80000010004 */
[----:B------:R-:W-:Y:S02]  /*2320*/  FMUL.FTZ R18, R5, R18 ;  /* 0x0000001205127220 */ /* 0x000fe40000410000 */
.L_x_2739:
[----:B------:R-:W-:Y:S05]  /*2330*/  BSYNC B0 ;  /* 0x0000000000007941 */ /* 0x000fea0003800000 */
.L_x_2738:
        /* <DEDUP_REMOVED lines=40> */
.L_x_2745:
[----:B0-----:R-:W-:Y:S05]  /*25c0*/  BSYNC B1 ;  /* 0x0000000000017941 */ /* 0x001fea0003800000 */
.L_x_2744:
[----:B------:R-:W0:Y:S01]  /*25d0*/  MUFU.TANH R4, R4 ;  /* 0x0000000400047308 */ /* 0x000e220000002400 */
[----:B------:R-:W-:Y:S02]  /*25e0*/  FMUL.FTZ R8, R8, R21 ;  /* 0x0000001508087220 */ /* 0x000fe40000410000 */
[----:B0-----:R-:W-:-:S04]  /*25f0*/  FFMA.FTZ R5, -R4, R4, 1 ;  /* 0x3f80000004057423 */ /* 0x001fc80000010104 */
[----:B------:R-:W-:-:S04]  /*2600*/  FFMA.FTZ R5, R5, R8, R4 ;  /* 0x0000000805057223 */ /* 0x000fc80000010004 */
[----:B------:R-:W-:Y:S02]  /*2610*/  FMUL.FTZ R20, R5, R20 ;  /* 0x0000001405147220 */ /* 0x000fe40000410000 */
.L_x_2743:
[----:B------:R-:W-:Y:S05]  /*2620*/  BSYNC B0 ;  /* 0x0000000000007941 */ /* 0x000fea0003800000 */
.L_x_2742:
        /* <DEDUP_REMOVED lines=40> */
.L_x_2749:
[----:B01----:R-:W-:Y:S05]  /*28b0*/  BSYNC B1 ;  /* 0x0000000000017941 */ /* 0x003fea0003800000 */
.L_x_2748:
[----:B------:R-:W0:Y:S01]  /*28c0*/  MUFU.TANH R4, R4 ;  /* 0x0000000400047308 */ /* 0x000e220000002400 */
[----:B------:R-:W-:Y:S02]  /*28d0*/  FMUL.FTZ R9, R9, R22 ;  /* 0x0000001609097220 */ /* 0x000fe40000410000 */
[----:B0-----:R-:W-:-:S04]  /*28e0*/  FFMA.FTZ R5, -R4, R4, 1 ;  /* 0x3f80000004057423 */ /* 0x001fc80000010104 */
[----:B------:R-:W-:-:S04]  /*28f0*/  FFMA.FTZ R5, R5, R9, R4 ;  /* 0x0000000905057223 */ /* 0x000fc80000010004 */
[----:B------:R-:W-:Y:S02]  /*2900*/  FMUL.FTZ R26, R5, R26 ;  /* 0x0000001a051a7220 */ /* 0x000fe40000410000 */
.L_x_2747:
[----:B------:R-:W-:Y:S05]  /*2910*/  BSYNC B0 ;  /* 0x0000000000007941 */ /* 0x000fea0003800000 */
.L_x_2746:
        /* <DEDUP_REMOVED lines=40> */
.L_x_2753:
[----:B0-----:R-:W-:Y:S05]  /*2ba0*/  BSYNC B1 ;  /* 0x0000000000017941 */ /* 0x001fea0003800000 */
.L_x_2752:
[----:B------:R-:W0:Y:S01]  /*2bb0*/  MUFU.TANH R4, R4 ;  /* 0x0000000400047308 */ /* 0x000e220000002400 */
[----:B------:R-:W-:Y:S02]  /*2bc0*/  FMUL.FTZ R8, R8, R29 ;  /* 0x0000001d08087220 */ /* 0x000fe40000410000 */
[----:B0-----:R-:W-:-:S04]  /*2bd0*/  FFMA.FTZ R5, -R4, R4, 1 ;  /* 0x3f80000004057423 */ /* 0x001fc80000010104 */
[----:B------:R-:W-:-:S04]  /*2be0*/  FFMA.FTZ R5, R5, R8, R4 ;  /* 0x0000000805057223 */ /* 0x000fc80000010004 */
[----:B------:R-:W-:Y:S02]  /*2bf0*/  FMUL.FTZ R28, R5, R28 ;  /* 0x0000001c051c7220 */ /* 0x000fe40000410000 */
.L_x_2751:
[----:B------:R-:W-:Y:S05]  /*2c00*/  BSYNC B0 ;  /* 0x0000000000007941 */ /* 0x000fea0003800000 */
.L_x_2750:
        /* <DEDUP_REMOVED lines=40> */
.L_x_2757:
[----:B01----:R-:W-:Y:S05]  /*2e90*/  BSYNC B1 ;  /* 0x0000000000017941 */ /* 0x003fea0003800000 */
.L_x_2756:
[----:B------:R-:W0:Y:S01]  /*2ea0*/  MUFU.TANH R4, R4 ;  /* 0x0000000400047308 */ /* 0x000e220000002400 */
[----:B------:R-:W-:Y:S02]  /*2eb0*/  FMUL.FTZ R9, R9, R24 ;  /* 0x0000001809097220 */ /* 0x000fe40000410000 */
[----:B0-----:R-:W-:-:S04]  /*2ec0*/  FFMA.FTZ R5, -R4, R4, 1 ;  /* 0x3f80000004057423 */ /* 0x001fc80000010104 */
[----:B------:R-:W-:-:S04]  /*2ed0*/  FFMA.FTZ R2, R5, R9, R4 ;  /* 0x0000000905027223 */ /* 0x000fc80000010004 */
[----:B------:R-:W-:Y:S02]  /*2ee0*/  FMUL.FTZ R27, R2, R27 ;  /* 0x0000001b021b7220 */ /* 0x000fe40000410000 */
.L_x_2755:
[----:B------:R-:W-:Y:S05]  /*2ef0*/  BSYNC B0 ;  /* 0x0000000000007941 */ /* 0x000fea0003800000 */
.L_x_2754:
        /* <DEDUP_REMOVED lines=40> */
.L_x_2761:
[----:B0-----:R-:W-:Y:S05]  /*3180*/  BSYNC B1 ;  /* 0x0000000000017941 */ /* 0x001fea0003800000 */
.L_x_2760:
[----:B------:R-:W0:Y:S01]  /*3190*/  MUFU.TANH R4, R4 ;  /* 0x0000000400047308 */ /* 0x000e220000002400 */
[----:B------:R-:W-:Y:S02]  /*31a0*/  FMUL.FTZ R8, R8, R25 ;  /* 0x0000001908087220 */ /* 0x000fe40000410000 */
[----:B0-----:R-:W-:-:S04]  /*31b0*/  FFMA.FTZ R5, -R4, R4, 1 ;  /* 0x3f80000004057423 */ /* 0x001fc80000010104 */
[----:B------:R-:W-:-:S04]  /*31c0*/  FFMA.FTZ R8, R5, R8, R4 ;  /* 0x0000000805087223 */ /* 0x000fc80000010004 */
[----:B------:R-:W-:Y:S02]  /*31d0*/  FMUL.FTZ R23, R8, R23 ;  /* 0x0000001708177220 */ /* 0x000fe40000410000 */
.L_x_2759:
[----:B------:R-:W-:Y:S05]  /*31e0*/  BSYNC B0 ;  /* 0x0000000000007941 */ /* 0x000fea0003800000 */
.L_x_2758:
[----:B------:R-:W-:Y:S01]  /*31f0*/  ISETP.GE.AND P0, PT, R13, R12, PT ;  /* 0x0000000c0d00720c */ /* 0x000fe20003f06270 */
[----:B------:R-:W-:Y:S01]  /*3200*/  BSSY B0, `(.L_x_2762) ;  /* 0x0000033000007945 */ /* 0x000fe20003800000 */
[----:B------:R-:W-:Y:S11]  /*3210*/  BSSY B1, `(.L_x_2763) ;  /* 0x000002b000017945 */ /* 0x000ff60003800000 */
[----:B------:R-:W-:Y:S05]  /*3220*/  @P0 BRA `(.L_x_2764) ;  /* 0x000000c000000947 */ /* 0x000fea0003800000 */
[----:B------:R-:W-:Y:S01]  /*3230*/  HFMA2.MMA R5, -RZ, RZ, 0, 2.384185791015625e-07 ;  /* 0x00000004ff057435 */ /* 0x000fe200000001ff */
[----:B------:R-:W-:-:S02]  /*3240*/  IADD3 R4, R0, R13, RZ ;  /* 0x0000000d00047210 */ /* 0x000fc40007ffe0ff */
[----:B------:R-:W-:-:S04]  /*3250*/  MOV R13, R3 ;  /* 0x00000003000d7202 */ /* 0x000fc80000000f00 */
[----:B------:R-:W-:-:S03]  /*3260*/  ISETP.GE.AND P0, PT, R13, R12, PT ;  /* 0x0000000c0d00720c */ /* 0x000fc60003f06270 */
[----:B------:R-:W-:-:S05]  /*3270*/  IMAD.WIDE.U32 R4, R4, R5, c[0x0][0x168] ;  /* 0x00005a0004047625 */ /* 0x000fca00078e0005 */
[----:B-----5:R0:W-:Y:S05]  /*3280*/  STG.E [R4.64], R14 ;  /* 0x0000000e04007986 */ /* 0x0201ea000c101904 */
[----:B------:R-:W-:Y:S05]  /*3290*/  @P0 BRA `(.L_x_2765) ;  /* 0x000000c000000947 */ /* 0x000fea0003800000 */
[----:B------:R-:W-:Y:S02]  /*32a0*/  IADD3 R2, R0, R13, RZ ;  /* 0x0000000d00027210 */ /* 0x000fe40007ffe0ff */
[----:B------:R-:W-:Y:S02]  /*32b0*/  MOV R3, 0x4 ;  /* 0x0000000400037802 */ /* 0x000fe40000000f00 */
[----:B------:R-:W-:-:S03]  /*32c0*/  IADD3 R13, R13, 0x80, RZ ;  /* 0x000000800d0d7810 */ /* 0x000fc60007ffe0ff */
[----:B------:R-:W-:-:S05]  /*32d0*/  IMAD.WIDE.U32 R2, R2, R3, c[0x0][0x168] ;  /* 0x00005a0002027625 */ /* 0x000fca00078e0003 */
[----:B------:R1:W-:Y:S02]  /*32e0*/  STG.E [R2.64], R16 ;  /* 0x0000001002007986 */ /* 0x0003e4000c101904 */
.L_x_2764:
[----:B------:R-:W-:-:S13]  /*32f0*/  ISETP.GE.AND P0, PT, R13, R12, PT ;  /* 0x0000000c0d00720c */ /* 0x000fda0003f06270 */
[----:B------:R-:W-:Y:S05]  /*3300*/  @P0 BRA `(.L_x_2766) ;  /* 0x000000c000000947 */ /* 0x000fea0003800000 */
[----:B-1----:R-:W-:Y:S01]  /*3310*/  HFMA2.MMA R3, -RZ, RZ, 0, 2.384185791015625e-07 ;  /* 0x00000004ff037435 */ /* 0x002fe200000001ff */
[----:B------:R-:W-:Y:S02]  /*3320*/  IADD3 R2, R0, R13, RZ ;  /* 0x0000000d00027210 */ /* 0x000fe40007ffe0ff */
[----:B------:R-:W-:-:S07]  /*3330*/  IADD3 R13, R13, 0x80, RZ ;  /* 0x000000800d0d7810 */ /* 0x000fce0007ffe0ff */
[----:B------:R-:W-:-:S05]  /*3340*/  IMAD.WIDE.U32 R2, R2, R3, c[0x0][0x168] ;  /* 0x00005a0002027625 */ /* 0x000fca00078e0003 */
[----:B-----5:R1:W-:Y:S02]  /*3350*/  STG.E [R2.64], R18 ;  /* 0x0000001202007986 */ /* 0x0203e4000c101904 */
.L_x_2765:
[----:B------:R-:W-:-:S13]  /*3360*/  ISETP.GE.AND P0, PT, R13, R12, PT ;  /* 0x0000000c0d00720c */ /* 0x000fda0003f06270 */
[----:B------:R-:W-:Y:S05]  /*3370*/  @P0 BRA `(.L_x_2767) ;  /* 0x000000c000000947 */ /* 0x000fea0003800000 */
[----:B-1----:R-:W-:Y:S02]  /*3380*/  IADD3 R2, R0, R13, RZ ;  /* 0x0000000d00027210 */ /* 0x002fe40007ffe0ff */
[----:B------:R-:W-:Y:S02]  /*3390*/  MOV R3, 0x4 ;  /* 0x0000000400037802 */ /* 0x000fe40000000f00 */
[----:B------:R-:W-:-:S03]  /*33a0*/  IADD3 R13, R13, 0x80, RZ ;  /* 0x000000800d0d7810 */ /* 0x000fc60007ffe0ff */
[----:B------:R-:W-:-:S05]  /*33b0*/  IMAD.WIDE.U32 R2, R2, R3, c[0x0][0x168] ;  /* 0x00005a0002027625 */ /* 0x000fca00078e0003 */
[----:B------:R1:W-:Y:S02]  /*33c0*/  STG.E [R2.64], R20 ;  /* 0x0000001402007986 */ /* 0x0003e4000c101904 */
.L_x_2766:
[----:B------:R-:W-:-:S13]  /*33d0*/  ISETP.GE.AND P0, PT, R13, R12, PT ;  /* 0x0000000c0d00720c */ /* 0x000fda0003f06270 */
[----:B------:R-:W-:Y:S05]  /*33e0*/  @P0 BRA `(.L_x_2768) ;  /* 0x000000d000000947 */ /* 0x000fea0003800000 */
[----:B-1----:R-:W-:Y:S01]  /*33f0*/  HFMA2.MMA R3, -RZ, RZ, 0, 2.384185791015625e-07 ;  /* 0x00000004ff037435 */ /* 0x002fe200000001ff */
[----:B------:R-:W-:Y:S02]  /*3400*/  IADD3 R2, R0, R13, RZ ;  /* 0x0000000d00027210 */ /* 0x000fe40007ffe0ff */
[----:B------:R-:W-:-:S07]  /*3410*/  IADD3 R13, R13, 0x80, RZ ;  /* 0x000000800d0d7810 */ /* 0x000fce0007ffe0ff */
[----:B------:R-:W-:-:S05]  /*3420*/  IMAD.WIDE.U32 R2, R2, R3, c[0x0][0x168] ;  /* 0x00005a0002027625 */ /* 0x000fca00078e0003 */
[----:B-----5:R1:W-:Y:S02]  /*3430*/  STG.E [R2.64], R26 ;  /* 0x0000001a02007986 */ /* 0x0203e4000c101904 */
.L_x_2767:
[----:B------:R-:W-:-:S13]  /*3440*/  ISETP.GE.AND P0, PT, R13, R12, PT ;  /* 0x0000000c0d00720c */ /* 0x000fda0003f06270 */
[----:B------:R-:W-:Y:S01]  /*3450*/  @P0 BREAK B1 ;  /* 0x0000000000010942 */ /* 0x000fe20003800000 */
[----:B------:R-:W-:Y:S05]  /*3460*/  @P0 BRA `(.L_x_2769) ;  /* 0x000000c000000947 */ /* 0x000fea0003800000 */
[----:B-1----:R-:W-:Y:S02]  /*3470*/  IADD3 R2, R0, R13, RZ ;  /* 0x0000000d00027210 */ /* 0x002fe40007ffe0ff */
[----:B------:R-:W-:Y:S02]  /*3480*/  MOV R3, 0x4 ;  /* 0x0000000400037802 */ /* 0x000fe40000000f00 */
[----:B------:R-:W-:-:S03]  /*3490*/  IADD3 R13, R13, 0x80, RZ ;  /* 0x000000800d0d7810 */ /* 0x000fc60007ffe0ff */
[----:B------:R-:W-:-:S05]  /*34a0*/  IMAD.WIDE.U32 R2, R2, R3, c[0x0][0x168] ;  /* 0x00005a0002027625 */ /* 0x000fca00078e0003 */
[----:B------:R1:W-:Y:S02]  /*34b0*/  STG.E [R2.64], R28 ;  /* 0x0000001c02007986 */ /* 0x0003e4000c101904 */
.L_x_2768:
[----:B------:R-:W-:Y:S05]  /*34c0*/  BSYNC B1 ;  /* 0x0000000000017941 */ /* 0x000fea0003800000 */
.L_x_2763:
[----:B------:R-:W-:-:S13]  /*34d0*/  ISETP.GE.AND P0, PT, R13, R12, PT ;  /* 0x0000000c0d00720c */ /* 0x000fda0003f06270 */
[----:B-1----:R-:W-:Y:S02]  /*34e0*/  @!P0 IADD3 R2, R0, R13, RZ ;  /* 0x0000000d00028210 */ /* 0x002fe40007ffe0ff */
[----:B------:R-:W-:Y:S02]  /*34f0*/  @!P0 MOV R3, 0x4 ;  /* 0x0000000400038802 */ /* 0x000fe40000000f00 */
[----:B------:R-:W-:-:S03]  /*3500*/  @!P0 IADD3 R13, R13, 0x80, RZ ;  /* 0x000000800d0d8810 */ /* 0x000fc60007ffe0ff */
[----:B------:R-:W-:-:S05]  /*3510*/  @!P0 IMAD.WIDE.U32 R2, R2, R3, c[0x0][0x168] ;  /* 0x00005a0002028625 */ /* 0x000fca00078e0003 */
[----:B-----5:R1:W-:Y:S02]  /*3520*/  @!P0 STG.E [R2.64], R27 ;  /* 0x0000001b02008986 */ /* 0x0203e4000c101904 */
.L_x_2769:
[----:B------:R-:W-:Y:S05]  /*3530*/  BSYNC B0 ;  /* 0x0000000000007941 */ /* 0x000fea0003800000 */
.L_x_2762:
[----:B------:R-:W-:Y:S01]  /*3540*/  WARPSYNC 0xffffffff ;  /* 0xffffffff00007948 */ /* 0x000fe20003800000 */
[----:B------:R-:W-:-:S13]  /*3550*/  ISETP.GE.AND P0, PT, R13, R12, PT ;  /* 0x0000000c0d00720c */ /* 0x000fda0003f06270 */
[----:B------:R-:W-:Y:S05]  /*3560*/  @P0 EXIT ;  /* 0x000000000000094d */ /* 0x000fea0003800000 */
[----:B-1----:R-:W-:Y:S01]  /*3570*/  HFMA2.MMA R3, -RZ, RZ, 0, 2.384185791015625e-07 ;  /* 0x00000004ff037435 */ /* 0x002fe200000001ff */
[----:B------:R-:W-:-:S09]  /*3580*/  IADD3 R2, R0, R13, RZ ;  /* 0x0000000d00027210 */ /* 0x000fd20007ffe0ff */
[----:B------:R-:W-:-:S05]  /*3590*/  IMAD.WIDE.U32 R2, R2, R3, c[0x0][0x168] ;  /* 0x00005a0002027625 */ /* 0x000fca00078e0003 */
[----:B------:R-:W-:Y:S01]  /*35a0*/  STG.E [R2.64], R23 ;  /* 0x0000001702007986 */ /* 0x000fe2000c101904 */
[----:B------:R-:W-:Y:S05]  /*35b0*/  EXIT ;  /* 0x000000000000794d */ /* 0x000fea0003800000 */
.L_x_2770:
        /* <DEDUP_REMOVED lines=12> */
.L_x_7628:


//--------------------- .text._ZN2at6native29vectorized_elementwise_kernelILi4EZZZNS0_61_GLOBAL__N__b29612f4_23_ActivationMishKernel_cu_9e10b42f_310820mish_backward_kernelERNS_14TensorIteratorEENKUlvE_clEvENKUlvE0_clEvEUlffE_St5arrayIPcLm3EEEEviT0_T1_ --------------------------
	.section	.text._ZN2at6native29vectorized_elementwise_kernelILi4EZZZNS0_61_GLOBAL__N__b29612f4_23_ActivationMishKernel_cu_9e10b42f_310820mish_backward_kernelERNS_14TensorIteratorEENKUlvE_clEvENKUlvE0_clEvEUlffE_St5arrayIPcLm3EEEEviT0_T1_,"ax",@progbits
	.sectioninfo	@"SHI_REGISTERS=32"
	.align	128
        .global         _ZN2at6native29vectorized_elementwise_kernelILi4EZZZNS0_61_GLOBAL__N__b29612f4_23_ActivationMishKernel_cu_9e10b42f_310820mish_backward_kernelERNS_14TensorIteratorEENKUlvE_clEvENKUlvE0_clEvEUlffE_St5arrayIPcLm3EEEEviT0_T1_
        .type           _ZN2at6native29vectorized_elementwise_kernelILi4EZZZNS0_61_GLOBAL__N__b29612f4_23_ActivationMishKernel_cu_9e10b42f_310820mish_backward_kernelERNS_14TensorIteratorEENKUlvE_clEvENKUlvE0_clEvEUlffE_St5arrayIPcLm3EEEEviT0_T1_,@function
        .size           _ZN2at6native29vectorized_elementwise_kernelILi4EZZZNS0_61_GLOBAL__N__b29612f4_23_ActivationMishKernel_cu_9e10b42f_310820mish_backward_kernelERNS_14TensorIteratorEENKUlvE_clEvENKUlvE0_clEvEUlffE_St5arrayIPcLm3EEEEviT0_T1_,(.L_x_7629 - _ZN2at6native29vectorized_elementwise_kernelILi4EZZZNS0_61_GLOBAL__N__b29612f4_23_ActivationMishKernel_cu_9e10b42f_310820mish_backward_kernelERNS_14TensorIteratorEENKUlvE_clEvENKUlvE0_clEvEUlffE_St5arrayIPcLm3EEEEviT0_T1_)
        .other          _ZN2at6native29vectorized_elementwise_kernelILi4EZZZNS0_61_GLOBAL__N__b29612f4_23_ActivationMishKernel_cu_9e10b42f_310820mish_backward_kernelERNS_14TensorIteratorEENKUlvE_clEvENKUlvE0_clEvEUlffE_St5arrayIPcLm3EEEEviT0_T1_,@"STO_CUDA_ENTRY STV_DEFAULT"
_ZN2at6native29vectorized_elementwise_kernelILi4EZZZNS0_61_GLOBAL__N__b29612f4_23_ActivationMishKernel_cu_9e10b42f_310820mish_backward_kernelERNS_14TensorIteratorEENKUlvE_clEvENKUlvE0_clEvEUlffE_St5arrayIPcLm3EEEEviT0_T1_:
.text._ZN2at6native29vectorized_elementwise_kernelILi4EZZZNS0_61_GLOBAL__N__b29612f4_23_ActivationMishKernel_cu_9e10b42f_310820mish_backward_kernelERNS_14TensorIteratorEENKUlvE_clEvENKUlvE0_clEvEUlffE_St5arrayIPcLm3EEEEviT0_T1_:
        /* <DEDUP_REMOVED lines=11> */
[----:B------:R-:W2:Y:S01]  /*00b0*/  LDG.E.128 R16, [R28.64] ;  /* 0x000000041c107981 */ /* 0x000ea2000c1e1d00 */
[----:B------:R-:W-:-:S03]  /*00c0*/  IMAD.WIDE R2, R0, R21, c[0x0][0x170] ;  /* 0x00005c0000027625 */ /* 0x000fc600078e0215 */
[----:B------:R0:W5:Y:S03]  /*00d0*/  LDG.E.128 R4, [R28.64+0x800] ;  /* 0x000800041c047981 */ /* 0x000166000c1e1d00 */
[----:B------:R-:W-:Y:S01]  /*00e0*/  IMAD.WIDE.U32 R26, R20, 0x10, R2 ;  /* 0x00000010141a7825 */ /* 0x000fe200078e0002 */
[----:B------:R-:W-:-:S04]  /*00f0*/  MOV R3, 0x3e800000 ;  /* 0x3e80000000037802 */ /* 0x000fc80000000f00 */
[----:B------:R1:W5:Y:S04]  /*0100*/  LDG.E.128 R12, [R26.64] ;  /* 0x000000041a0c7981 */ /* 0x000368000c1e1d00 */
[----:B------:R1:W5:Y:S01]  /*0110*/  LDG.E.128 R8, [R26.64+0x800] ;  /* 0x000800041a087981 */ /* 0x000362000c1e1d00 */
        /* <DEDUP_REMOVED lines=37> */
.L_x_2773:
[----:B------:R-:W-:Y:S05]  /*0370*/  BSYNC B0 ;  /* 0x0000000000007941 */ /* 0x000fea0003800000 */
.L_x_2772:
        /* <DEDUP_REMOVED lines=38> */
.L_x_2775:
[----:B0-----:R-:W-:Y:S05]  /*05e0*/  BSYNC B0 ;  /* 0x0000000000007941 */ /* 0x001fea0003800000 */
.L_x_2774:
[----:B------:R-:W0:Y:S01]  /*05f0*/  MUFU.TANH R26, R26 ;  /* 0x0000001a001a7308 */ /* 0x000e220000002400 */
[C---:B-1----:R-:W-:Y:S01]  /*0600*/  FADD.FTZ.RZ R22, R16.reuse, 1 ;  /* 0x3f80000010167421 */ /* 0x042fe2000001c000 */
[----:B------:R-:W-:Y:S01]  /*0610*/  ISETP.GE.U32.AND P0, PT, R16, 0x7f800000, PT ;  /* 0x7f8000001000780c */ /* 0x000fe20003f06070 */
[----:B------:R-:W-:Y:S01]  /*0620*/  FMUL.FTZ R24, R17, R24 ;  /* 0x0000001811187220 */ /* 0x000fe20000410000 */
[----:B------:R-:W-:Y:S01]  /*0630*/  BSSY B0, `(.L_x_2776) ;  /* 0x0000022000007945 */ /* 0x000fe20003800000 */
[----:B------:R-:W-:Y:S01]  /*0640*/  FMUL.FTZ R28, R18, -1.4426950216293334961 ;  /* 0xbfb8aa3b121c7820 */ /* 0x000fe20000410000 */
[----:B------:R-:W-:-:S04]  /*0650*/  IADD3 R22, R22, -0x3f400000, RZ ;  /* 0xc0c0000016167810 */ /* 0x000fc80007ffe0ff */
[----:B------:R-:W-:-:S04]  /*0660*/  LOP3.LUT R17, R22, 0xff800000, RZ, 0xc0, !PT ;  /* 0xff80000016117812 */ /* 0x000fc800078ec0ff */
[----:B------:R-:W-:Y:S01]  /*0670*/  IADD3 R22, -R17, 0x40800000, RZ ;  /* 0x4080000011167810 */ /* 0x000fe20007ffe1ff */
[----:B0-----:R-:W-:-:S04]  /*0680*/  FFMA.FTZ R25, -R26, R26, 1 ;  /* 0x3f8000001a197423 */ /* 0x001fc8000001011a */
[----:B------:R-:W-:Y:S02]  /*0690*/  FFMA.FTZ R22, R22, R3, -1 ;  /* 0xbf80000016167423 */ /* 0x000fe40000010003 */
[----:B------:R-:W-:Y:S01]  /*06a0*/  FFMA.FTZ R24, R25, R24, R26 ;  /* 0x0000001819187223 */ /* 0x000fe2000001001a */
[----:B------:R-:W-:Y:S01]  /*06b0*/  IADD3 R25, R16, -R17, RZ ;  /* 0x8000001110197210 */ /* 0x000fe20007ffe0ff */
[----:B------:R-:W0:Y:S04]  /*06c0*/  MUFU.EX2 R26, R28 ;  /* 0x0000001c001a7308 */ /* 0x000e280000000800 */
[----:B------:R-:W-:-:S04]  /*06d0*/  FADD.FTZ R25, R25, R22 ;  /* 0x0000001619197221 */ /* 0x000fc80000010000 */
[C---:B------:R-:W-:Y:S01]  /*06e0*/  FFMA.FTZ R22, R25.reuse, -R2, 0.10546888411045074463 ;  /* 0x3dd8001219167423 */ /* 0x040fe20000010802 */
[----:B------:R-:W1:Y:S03]  /*06f0*/  I2F R17, R17 ;  /* 0x0000001100117306 */ /* 0x000e660000201400 */
[----:B------:R-:W-:-:S04]  /*0700*/  FFMA.FTZ R22, R25, R22, -0.13229703903198242188 ;  /* 0xbe0778e019167423 */ /* 0x000fc80000010016 */
[C---:B------:R-:W-:Y:S02]  /*0710*/  FFMA.FTZ R22, R25.reuse, R22, 0.14491446316242218018 ;  /* 0x3e14647519167423 */ /* 0x040fe40000010016 */
[----:B0-----:R-:W-:Y:S02]  /*0720*/  FADD.FTZ R27, R26, 1 ;  /* 0x3f8000001a1b7421 */ /* 0x001fe40000010000 */
[----:B------:R-:W-:-:S04]  /*0730*/  FFMA.FTZ R22, R25, R22, -0.16641564667224884033 ;  /* 0xbe2a68dd19167423 */ /* 0x000fc80000010016 */
[----:B------:R-:W-:Y:S01]  /*0740*/  FFMA.FTZ R22, R25, R22, 0.19988867640495300293 ;  /* 0x3e4caf9e19167423 */ /* 0x000fe20000010016 */
[----:B------:R-:W0:Y:S01]  /*0750*/  MUFU.RCP R27, R27 ;  /* 0x0000001b001b7308 */ /* 0x000e220000001000 */
[----:B-1----:R-:W-:Y:S02]  /*0760*/  FMUL.FTZ R26, R17, 1.1920928955078125e-07 ;  /* 0x34000000111a7820 */ /* 0x002fe40000410000 */
        /* <DEDUP_REMOVED lines=14> */
.L_x_2777:
[----:B0-----:R-:W-:Y:S05]  /*0850*/  BSYNC B0 ;  /* 0x0000000000007941 */ /* 0x001fea0003800000 */
.L_x_2776:
        /* <DEDUP_REMOVED lines=8> */
[----:B------:R-:W-:Y:S01]  /*08e0*/  IADD3 R17, R22, -R27, RZ ;  /* 0x8000001b16117210 */ /* 0x000fe20007ffe0ff */
[----:B0-----:R-:W-:-:S04]  /*08f0*/  FFMA.FTZ R16, -R25, R25, 1 ;  /* 0x3f80000019107423 */ /* 0x001fc80000010119 */
[----:B------:R-:W-:Y:S01]  /*0900*/  FFMA.FTZ R25, R16, R18, R25 ;  /* 0x0000001210197223 */ /* 0x000fe20000010019 */
[----:B------:R-:W-:Y:S02]  /*0910*/  IADD3 R16, -R27, 0x40800000, RZ ;  /* 0x408000001b107810 */ /* 0x000fe40007ffe1ff */
[----:B------:R-:W0:Y:S03]  /*0920*/  I2F R27, R27 ;  /* 0x0000001b001b7306 */ /* 0x000e260000201400 */
[----:B------:R-:W-:-:S04]  /*0930*/  FFMA.FTZ R16, R16, R3, -1 ;  /* 0xbf80000010107423 */ /* 0x000fc80000010003 */
[----:B------:R-:W-:-:S04]  /*0940*/  FADD.FTZ R17, R17, R16 ;  /* 0x0000001011117221 */ /* 0x000fc80000010000 */
[----:B------:R-:W-:-:S04]  /*0950*/  FFMA.FTZ R16, R17, -R2, 0.10546888411045074463 ;  /* 0x3dd8001211107423 */ /* 0x000fc80000010802 */
[----:B------:R-:W-:Y:S02]  /*0960*/  FFMA.FTZ R16, R17, R16, -0.13229703903198242188 ;  /* 0xbe0778e011107423 */ /* 0x000fe40000010010 */
[----:B0-----:R-:W-:Y:S02]  /*0970*/  FMUL.FTZ R29, R27, 1.1920928955078125e-07 ;  /* 0x340000001b1d7820 */ /* 0x001fe40000410000 */
[----:B------:R-:W-:-:S04]  /*0980*/  FFMA.FTZ R16, R17, R16, 0.14491446316242218018 ;  /* 0x3e14647511107423 */ /* 0x000fc80000010010 */
[----:B------:R-:W-:-:S04]  /*0990*/  FFMA.FTZ R16, R17, R16, -0.16641564667224884033 ;  /* 0xbe2a68dd11107423 */ /* 0x000fc80000010010 */
[----:B------:R-:W-:-:S04]  /*09a0*/  FFMA.FTZ R16, R17, R16, 0.19988867640495300293 ;  /* 0x3e4caf9e11107423 */ /* 0x000fc80000010010 */
[----:B------:R-:W-:-:S04]  /*09b0*/  FFMA.FTZ R16, R17, R16, -0.25000196695327758789 ;  /* 0xbe80004211107423 */ /* 0x000fc80000010010 */
[C---:B------:R-:W-:Y:S02]  /*09c0*/  FFMA.FTZ R18, R17.reuse, R16, 0.33333510160446166992 ;  /* 0x3eaaaae611127423 */ /* 0x040fe40000010010 */
[----:B------:R-:W0:Y:S02]  /*09d0*/  MUFU.EX2 R16, R28 ;  /* 0x0000001c00107308 */ /* 0x000e240000000800 */
[----:B------:R-:W-:-:S04]  /*09e0*/  FFMA.FTZ R18, R17, R18, -0.5 ;  /* 0xbf00000011127423 */ /* 0x000fc80000010012 */
[----:B------:R-:W-:-:S04]  /*09f0*/  FMUL.FTZ R18, R17, R18 ;  /* 0x0000001211127220 */ /* 0x000fc80000410000 */
[----:B------:R-:W-:Y:S02]  /*0a00*/  FFMA.FTZ R26, R17, R18, R17 ;  /* 0x00000012111a7223 */ /* 0x000fe40000010011 */
[----:B-----5:R-:W-:Y:S02]  /*0a10*/  FMUL.FTZ R17, R4, 1.4426950216293334961 ;  /* 0x3fb8aa3b04117820 */ /* 0x020fe40000410000 */
[----:B------:R-:W-:Y:S02]  /*0a20*/  FFMA.FTZ R26, R29, 0.69314718246459960938, R26 ;  /* 0x3f3172181d1a7823 */ /* 0x000fe4000001001a */
[----:B0-----:R-:W-:Y:S02]  /*0a30*/  FADD.FTZ R16, R16, 1 ;  /* 0x3f80000010107421 */ /* 0x001fe40000010000 */
[----:B------:R-:W0:Y:S08]  /*0a40*/  MUFU.EX2 R17, R17 ;  /* 0x0000001100117308 */ /* 0x000e300000000800 */
[----:B------:R1:W2:Y:S01]  /*0a50*/  MUFU.RCP R18, R16 ;  /* 0x0000001000127308 */ /* 0x0002a20000001000 */
[----:B------:R-:W-:Y:S05]  /*0a60*/  @!P0 BRA `(.L_x_2779) ;  /* 0x0000005000008947 */ /* 0x000fea0003800000 */
[----:B------:R-:W-:-:S13]  /*0a70*/  ISETP.GE.AND P0, PT, R22, -0x407fffff, PT ;  /* 0xbf8000011600780c */ /* 0x000fda0003f06270 */
[----:B------:R-:W-:-:S05]  /*0a80*/  @P0 MOV R27, 0x7f800000 ;  /* 0x7f800000001b0802 */ /* 0x000fca0000000f00 */
[C---:B------:R-:W-:Y:S01]  /*0a90*/  @P0 FFMA.FTZ R26, R22.reuse, R27, +INF ;  /* 0x7f800000161a0423 */ /* 0x040fe2000001001b */
[----:B------:R-:W-:-:S04]  /*0aa0*/  FSETP.NEU.FTZ.AND P0, PT, R22, RZ, PT ;  /* 0x000000ff1600720b */ /* 0x000fc80003f1d000 */
[----:B------:R-:W-:-:S04]  /*0ab0*/  FSEL R26, R26, -RZ, P0 ;  /* 0x800000ff1a1a7208 */ /* 0x000fc80000000000 */
.L_x_2779:
[----:B------:R-:W-:Y:S05]  /*0ac0*/  BSYNC B0 ;  /* 0x0000000000007941 */ /* 0x000fea0003800000 */
.L_x_2778:
[----:B-1----:R-:W-:Y:S01]  /*0ad0*/  FMUL.FTZ R16, R5, 1.4426950216293334961 ;  /* 0x3fb8aa3b05107820 */ /* 0x002fe20000410000 */
[----:B------:R-:W1:Y:S01]  /*0ae0*/  MUFU.TANH R26, R26 ;  /* 0x0000001a001a7308 */ /* 0x000e620000002400 */
[C---:B0-----:R-:W-:Y:S01]  /*0af0*/  FADD.FTZ.RZ R22, R17.reuse, 1 ;  /* 0x3f80000011167421 */ /* 0x041fe2000001c000 */
[----:B------:R-:W-:Y:S01]  /*0b00*/  ISETP.GE.U32.AND P0, PT, R17, 0x7f800000, PT ;  /* 0x7f8000001100780c */ /* 0x000fe20003f06070 */
[----:B--2---:R-:W-:Y:S01]  /*0b10*/  FMUL.FTZ R18, R19, R18 ;  /* 0x0000001213127220 */ /* 0x004fe20000410000 */
[----:B------:R-:W-:Y:S01]  /*0b20*/  BSSY B0, `(.L_x_2780) ;  /* 0x000004b000007945 */ /* 0x000fe20003800000 */
[----:B------:R-:W-:Y:S01]  /*0b30*/  FMUL.FTZ R13, R13, R24 ;  /* 0x000000180d0d7220 */ /* 0x000fe20000410000 */
[----:B------:R-:W-:Y:S01]  /*0b40*/  IADD3 R22, R22, -0x3f400000, RZ ;  /* 0xc0c0000016167810 */ /* 0x000fe20007ffe0ff */
[----:B------:R-:W-:Y:S01]  /*0b50*/  FMUL.FTZ R12, R12, R23 ;  /* 0x000000170c0c7220 */ /* 0x000fe20000410000 */
[----:B------:R-:W0:Y:S01]  /*0b60*/  MUFU.EX2 R16, R16 ;  /* 0x0000001000107308 */ /* 0x000e220000000800 */
[----:B------:R-:W-:Y:S01]  /*0b70*/  FMUL.FTZ R27, R6, 1.4426950216293334961 ;  /* 0x3fb8aa3b061b7820 */ /* 0x000fe20000410000 */
[----:B------:R-:W-:Y:S01]  /*0b80*/  LOP3.LUT R22, R22, 0xff800000, RZ, 0xc0, !PT ;  /* 0xff80000016167812 */ /* 0x000fe200078ec0ff */
[----:B------:R-:W-:-:S03]  /*0b90*/  FMUL.FTZ R14, R14, R25 ;  /* 0x000000190e0e7220 */ /* 0x000fc60000410000 */
[----:B------:R-:W-:Y:S01]  /*0ba0*/  IADD3 R24, -R22, 0x40800000, RZ ;  /* 0x4080000016187810 */ /* 0x000fe20007ffe1ff */
[----:B-1----:R-:W-:-:S04]  /*0bb0*/  FFMA.FTZ R19, -R26, R26, 1 ;  /* 0x3f8000001a137423 */ /* 0x002fc8000001011a */
[----:B------:R-:W-:Y:S02]  /*0bc0*/  FFMA.FTZ R24, R24, R3, -1 ;  /* 0xbf80000018187423 */ /* 0x000fe40000010003 */
[----:B------:R-:W-:Y:S02]  /*0bd0*/  FFMA.FTZ R18, R19, R18, R26 ;  /* 0x0000001213127223 */ /* 0x000fe4000001001a */
[----:B0-----:R-:W-:Y:S02]  /*0be0*/  FADD.FTZ.RZ R19, R16, 1 ;  /* 0x3f80000010137421 */ /* 0x001fe4000001c000 */
[----:B------:R-:W-:-:S03]  /*0bf0*/  FMUL.FTZ R15, R15, R18 ;  /* 0x000000120f0f7220 */ /* 0x000fc60000410000 */
[----:B------:R-:W-:Y:S02]  /*0c00*/  IADD3 R23, R19, -0x3f400000, RZ ;  /* 0xc0c0000013177810 */ /* 0x000fe40007ffe0ff */
[----:B------:R-:W-:Y:S02]  /*0c10*/  IADD3 R19, R17, -R22, RZ ;  /* 0x8000001611137210 */ /* 0x000fe40007ffe0ff */
[----:B------:R-:W-:Y:S01]  /*0c20*/  LOP3.LUT R23, R23, 0xff800000, RZ, 0xc0, !PT ;  /* 0xff80000017177812 */ /* 0x000fe200078ec0ff */
[----:B------:R-:W-:Y:S02]  /*0c30*/  I2F R22, R22 ;  /* 0x0000001600167306 */ /* 0x000fe40000201400 */
[----:B------:R-:W-:Y:S01]  /*0c40*/  FADD.FTZ R19, R19, R24 ;  /* 0x0000001813137221 */ /* 0x000fe20000010000 */
[----:B------:R-:W-:Y:S02]  /*0c50*/  IADD3 R26, -R23, 0x40800000, RZ ;  /* 0x40800000171a7810 */ /* 0x000fe40007ffe1ff */
[----:B------:R-:W-:Y:S01]  /*0c60*/  IADD3 R29, R16, -R23, RZ ;  /* 0x80000017101d7210 */ /* 0x000fe20007ffe0ff */
[----:B------:R-:W-:-:S02]  /*0c70*/  FFMA.FTZ R24, R19, -R2, 0.10546888411045074463 ;  /* 0x3dd8001213187423 */ /* 0x000fc40000010802 */
[----:B------:R-:W-:Y:S01]  /*0c80*/  FFMA.FTZ R26, R26, R3, -1 ;  /* 0xbf8000001a1a7423 */ /* 0x000fe20000010003 */
[----:B------:R-:W-:Y:S01]  /*0c90*/  I2F R23, R23 ;  /* 0x0000001700177306 */ /* 0x000fe20000201400 */
[----:B------:R-:W-:Y:S02]  /*0ca0*/  FFMA.FTZ R24, R19, R24, -0.13229703903198242188 ;  /* 0xbe0778e013187423 */ /* 0x000fe40000010018 */
[----:B------:R-:W-:Y:S02]  /*0cb0*/  FADD.FTZ R29, R29, R26 ;  /* 0x0000001a1d1d7221 */ /* 0x000fe40000010000 */
[----:B------:R-:W-:Y:S02]  /*0cc0*/  FFMA.FTZ R24, R19, R24, 0.14491446316242218018 ;  /* 0x3e14647513187423 */ /* 0x000fe40000010018 */
[----:B------:R-:W-:Y:S02]  /*0cd0*/  FFMA.FTZ R18, R29, -R2, 0.10546888411045074463 ;  /* 0x3dd800121d127423 */ /* 0x000fe40000010802 */
[----:B------:R-:W-:-:S02]  /*0ce0*/  FFMA.FTZ R24, R19, R24, -0.16641564667224884033 ;  /* 0xbe2a68dd13187423 */ /* 0x000fc40000010018 */
[----:B------:R-:W-:Y:S02]  /*0cf0*/  FFMA.FTZ R26, R29, R18, -0.13229703903198242188 ;  /* 0xbe0778e01d1a7423 */ /* 0x000fe40000010012 */
[----:B------:R-:W-:Y:S02]  /*0d00*/  FFMA.FTZ R24, R19, R24, 0.19988867640495300293 ;  /* 0x3e4caf9e13187423 */ /* 0x000fe40000010018 */
[----:B------:R-:W-:Y:S02]  /*0d10*/  FFMA.FTZ R26, R29, R26, 0.14491446316242218018 ;  /* 0x3e1464751d1a7423 */ /* 0x000fe4000001001a */
[----:B------:R-:W-:Y:S02]  /*0d20*/  FFMA.FTZ R18, R19, R24, -0.25000196695327758789 ;  /* 0xbe80004213127423 */ /* 0x000fe40000010018 */
[----:B------:R-:W0:Y:S01]  /*0d30*/  MUFU.EX2 R24, R27 ;  /* 0x0000001b00187308 */ /* 0x000e220000000800 */
[----:B------:R-:W-:Y:S02]  /*0d40*/  FFMA.FTZ R26, R29, R26, -0.16641564667224884033 ;  /* 0xbe2a68dd1d1a7423 */ /* 0x000fe4000001001a */
[----:B------:R-:W-:-:S02]  /*0d50*/  FFMA.FTZ R18, R19, R18, 0.33333510160446166992 ;  /* 0x3eaaaae613127423 */ /* 0x000fc40000010012 */
[----:B------:R-:W-:Y:S02]  /*0d60*/  FFMA.FTZ R26, R29, R26, 0.19988867640495300293 ;  /* 0x3e4caf9e1d1a7423 */ /* 0x000fe4000001001a */
[----:B------:R-:W-:Y:S02]  /*0d70*/  FFMA.FTZ R18, R19, R18, -0.5 ;  /* 0xbf00000013127423 */ /* 0x000fe40000010012 */
[----:B------:R-:W-:Y:S02]  /*0d80*/  FFMA.FTZ R26, R29, R26, -0.25000196695327758789 ;  /* 0xbe8000421d1a7423 */ /* 0x000fe4000001001a */
[----:B------:R-:W-:Y:S02]  /*0d90*/  FMUL.FTZ R18, R19, R18 ;  /* 0x0000001213127220 */ /* 0x000fe40000410000 */
[----:B------:R-:W-:Y:S02]  /*0da0*/  FFMA.FTZ R26, R29, R26, 0.33333510160446166992 ;  /* 0x3eaaaae61d1a7423 */ /* 0x000fe4000001001a */
[----:B------:R-:W-:-:S02]  /*0db0*/  FFMA.FTZ R25, R19, R18, R19 ;  /* 0x0000001213197223 */ /* 0x000fc40000010013 */
[----:B0-----:R-:W-:Y:S02]  /*0dc0*/  FADD.FTZ.RZ R18, R24, 1 ;  /* 0x3f80000018127421 */ /* 0x001fe4000001c000 */
[C---:B------:R-:W-:Y:S02]  /*0dd0*/  FFMA.FTZ R26, R29.reuse, R26, -0.5 ;  /* 0xbf0000001d1a7423 */ /* 0x040fe4000001001a */
[----:B------:R-:W-:Y:S01]  /*0de0*/  FMUL.FTZ R28, R22, 1.1920928955078125e-07 ;  /* 0x34000000161c7820 */ /* 0x000fe20000410000 */
[----:B------:R-:W-:Y:S01]  /*0df0*/  IADD3 R18, R18, -0x3f400000, RZ ;  /* 0xc0c0000012127810 */ /* 0x000fe20007ffe0ff */
[----:B------:R-:W-:-:S03]  /*0e00*/  FMUL.FTZ R26, R29, R26 ;  /* 0x0000001a1d1a7220 */ /* 0x000fc60000410000 */
        /* <DEDUP_REMOVED lines=15> */
[----:B------:R-:W-:Y:S02]  /*0f00*/  FMUL.FTZ R26, R29, R18 ;  /* 0x000000121d1a7220 */ /* 0x000fe40000410000 */
[----:B------:R-:W-:Y:S02]  /*0f10*/  FMUL.FTZ R18, R23, 1.1920928955078125e-07 ;  /* 0x3400000017127820 */ /* 0x000fe40000410000 */
[----:B------:R-:W-:Y:S02]  /*0f20*/  FFMA.FTZ R26, R29, R26, R29 ;  /* 0x0000001a1d1a7223 */ /* 0x000fe4000001001d */
[----:B------:R-:W-:Y:S02]  /*0f30*/  FFMA.FTZ R19, R18, 0.69314718246459960938, R19 ;  /* 0x3f31721812137823 */ /* 0x000fe40000010013 */
        /* <DEDUP_REMOVED lines=9> */
.L_x_2781:
[----:B0-----:R-:W-:Y:S05]  /*0fd0*/  BSYNC B0 ;  /* 0x0000000000007941 */ /* 0x001fea0003800000 */
.L_x_2780:
        /* <DEDUP_REMOVED lines=15> */
.L_x_2783:
[----:B------:R-:W-:Y:S05]  /*10d0*/  BSYNC B0 ;  /* 0x0000000000007941 */ /* 0x000fea0003800000 */
.L_x_2782:
        /* <DEDUP_REMOVED lines=8> */
.L_x_2785:
[----:B------:R-:W-:Y:S05]  /*1160*/  BSYNC B0 ;  /* 0x0000000000007941 */ /* 0x000fea0003800000 */
.L_x_2784:
[----:B------:R-:W-:Y:S01]  /*1170*/  IADD3 R16, -R29, 0x40800000, RZ ;  /* 0x408000001d107810 */ /* 0x000fe20007ffe1ff */
[----:B------:R-:W-:Y:S01]  /*1180*/  FMUL.FTZ R24, R5, -1.4426950216293334961 ;  /* 0xbfb8aa3b05187820 */ /* 0x000fe20000410000 */
[----:B------:R-:W-:Y:S01]  /*1190*/  IADD3 R27, R18, -R29, RZ ;  /* 0x8000001d121b7210 */ /* 0x000fe20007ffe0ff */
        /* <DEDUP_REMOVED lines=11> */
[----:B------:R-:W2:Y:S01]  /*1250*/  MUFU.EX2 R3, R26 ;  /* 0x0000001a00037308 */ /* 0x000ea20000000800 */
[----:B------:R-:W-:Y:S02]  /*1260*/  FFMA.FTZ R2, R27, R2, 0.14491446316242218018 ;  /* 0x3e1464751b027423 */ /* 0x000fe40000010002 */
[----:B-1----:R-:W-:Y:S02]  /*1270*/  FMUL.FTZ R29, R29, 1.1920928955078125e-07 ;  /* 0x340000001d1d7820 */ /* 0x002fe40000410000 */
[----:B------:R-:W-:-:S03]  /*1280*/  FFMA.FTZ R2, R27, R2, -0.16641564667224884033 ;  /* 0xbe2a68dd1b027423 */ /* 0x000fc60000010002 */
[----:B------:R-:W1:Y:S01]  /*1290*/  MUFU.EX2 R16, R28 ;  /* 0x0000001c00107308 */ /* 0x000e620000000800 */
[C---:B------:R-:W-:Y:S02]  /*12a0*/  FFMA.FTZ R2, R27.reuse, R2, 0.19988867640495300293 ;  /* 0x3e4caf9e1b027423 */ /* 0x040fe40000010002 */
[----:B0-----:R-:W-:Y:S02]  /*12b0*/  FADD.FTZ R22, R24, 1 ;  /* 0x3f80000018167421 */ /* 0x001fe40000010000 */
[----:B------:R-:W-:Y:S02]  /*12c0*/  FFMA.FTZ R24, R27, R2, -0.25000196695327758789 ;  /* 0xbe8000421b187423 */ /* 0x000fe40000010002 */
        /* <DEDUP_REMOVED lines=20> */
.L_x_2787:
[----:B-1234-:R-:W-:Y:S05]  /*1410*/  BSYNC B0 ;  /* 0x0000000000007941 */ /* 0x01efea0003800000 */
.L_x_2786:
        /* <DEDUP_REMOVED lines=16> */
[----:B------:R-:W-:Y:S01]  /*1520*/  STG.E.128 [R18.64], R12 ;  /* 0x0000000c12007986 */ /* 0x000fe2000c101d04 */
[----:B------:R-:W-:Y:S02]  /*1530*/  FMUL.FTZ R9, R9, R22 ;  /* 0x0000001609097220 */ /* 0x000fe40000410000 */
[----:B------:R-:W-:Y:S02]  /*1540*/  FMUL.FTZ R10, R10, R17 ;  /* 0x000000110a0a7220 */ /* 0x000fe40000410000 */
[----:B------:R-:W-:-:S05]  /*1550*/  FMUL.FTZ R11, R11, R16 ;  /* 0x000000100b0b7220 */ /* 0x000fca0000410000 */
[----:B------:R-:W-:Y:S01]  /*1560*/  STG.E.128 [R18.64+0x800], R8 ;  /* 0x0008000812007986 */ /* 0x000fe2000c101d04 */
[----:B------:R-:W-:Y:S05]  /*1570*/  EXIT ;  /* 0x000000000000794d */ /* 0x000fea0003800000 */
.L_x_2771:
        /* <DEDUP_REMOVED lines=113> */
.L_x_2791:
[----:B------:R-:W-:Y:S05]  /*1c90*/  BSYNC B1 ;  /* 0x0000000000017941 */ /* 0x000fea0003800000 */
.L_x_2790:
[----:B------:R-:W1:Y:S01]  /*1ca0*/  MUFU.TANH R4, R4 ;  /* 0x0000000400047308 */ /* 0x000e620000002400 */
[----:B0-----:R-:W-:Y:S02]  /*1cb0*/  FMUL.FTZ R6, R6, R15 ;  /* 0x0000000f06067220 */ /* 0x001fe40000410000 */
[----:B-1----:R-:W-:-:S04]  /*1cc0*/  FFMA.FTZ R3, -R4, R4, 1 ;  /* 0x3f80000004037423 */ /* 0x002fc80000010104 */
[----:B------:R-:W-:-:S04]  /*1cd0*/  FFMA.FTZ R3, R3, R6, R4 ;  /* 0x0000000603037223 */ /* 0x000fc80000010004 */
[----:B------:R-:W-:Y:S02]  /*1ce0*/  FMUL.FTZ R14, R3, R14 ;  /* 0x0000000e030e7220 */ /* 0x000fe40000410000 */
.L_x_2789:
[----:B------:R-:W-:Y:S05]  /*1cf0*/  BSYNC B0 ;  /* 0x0000000000007941 */ /* 0x000fea0003800000 */
.L_x_2788:
        /* <DEDUP_REMOVED lines=40> */
.L_x_2795:
[----:B0-----:R-:W-:Y:S05]  /*1f80*/  BSYNC B1 ;  /* 0x0000000000017941 */ /* 0x001fea0003800000 */
.L_x_2794:
[----:B------:R-:W0:Y:S01]  /*1f90*/  MUFU.TANH R4, R4 ;  /* 0x0000000400047308 */ /* 0x000e220000002400 */
[----:B------:R-:W-:Y:S02]  /*1fa0*/  FMUL.FTZ R6, R6, R17 ;  /* 0x0000001106067220 */ /* 0x000fe40000410000 */
[----:B0-----:R-:W-:-:S04]  /*1fb0*/  FFMA.FTZ R5, -R4, R4, 1 ;  /* 0x3f80000004057423 */ /* 0x001fc80000010104 */
[----:B------:R-:W-:-:S04]  /*1fc0*/  FFMA.FTZ R5, R5, R6, R4 ;  /* 0x0000000605057223 */ /* 0x000fc80000010004 */
[----:B------:R-:W-:Y:S02]  /*1fd0*/  FMUL.FTZ R16, R5, R16 ;  /* 0x0000001005107220 */ /* 0x000fe40000410000 */
.L_x_2793:
[----:B------:R-:W-:Y:S05]  /*1fe0*/  BSYNC B0 ;  /* 0x0000000000007941 */ /* 0x000fea0003800000 */
.L_x_2792:
        /* <DEDUP_REMOVED lines=40> */
.L_x_2799:
[----:B-1----:R-:W-:Y:S05]  /*2270*/  BSYNC B1 ;  /* 0x0000000000017941 */ /* 0x002fea0003800000 */
.L_x_2798:
[----:B------:R-:W0:Y:S01]  /*2280*/  MUFU.TANH R4, R4 ;  /* 0x0000000400047308 */ /* 0x000e220000002400 */
[----:B------:R-:W-:Y:S02]  /*2290*/  FMUL.FTZ R6, R6, R19 ;  /* 0x0000001306067220 */ /* 0x000fe40000410000 */
[----:B0-----:R-:W-:-:S04]  /*22a0*/  FFMA.FTZ R5, -R4, R4, 1 ;  /* 0x3f80000004057423 */ /* 0x001fc80000010104 */
[----:B------:R-:W-:-:S04]  /*22b0*/  FFMA.FTZ R5, R5, R6, R4 ;  /* 0x0000000605057223 */ /* 0x000fc80000010004 */
[----:B------:R-:W-:Y:S02]  /*22c0*/  FMUL.FTZ R18, R5, R18 ;  /* 0x0000001205127220 */ /* 0x000fe40000410000 */
.L_x_2797:
[----:B------:R-:W-:Y:S05]  /*22d0*/  BSYNC B0 ;  /* 0x0000000000007941 */ /* 0x000fea0003800000 */
.L_x_2796:
        /* <DEDUP_REMOVED lines=40> */
.L_x_2803:
[----:B0-----:R-:W-:Y:S05]  /*2560*/  BSYNC B1 ;  /* 0x0000000000017941 */ /* 0x001fea0003800000 */
.L_x_2802:
[----:B------:R-:W0:Y:S01]  /*2570*/  MUFU.TANH R4, R4 ;  /* 0x0000000400047308 */ /* 0x000e220000002400 */
[----:B------:R-:W-:Y:S02]  /*2580*/  FMUL.FTZ R8, R8, R21 ;  /* 0x0000001508087220 */ /* 0x000fe40000410000 */
[----:B0-----:R-:W-:-:S04]  /*2590*/  FFMA.FTZ R5, -R4, R4, 1 ;  /* 0x3f80000004057423 */ /* 0x001fc80000010104 */
[----:B------:R-:W-:-:S04]  /*25a0*/  FFMA.FTZ R5, R5, R8, R4 ;  /* 0x0000000805057223 */ /* 0x000fc80000010004 */
[----:B------:R-:W-:Y:S02]  /*25b0*/  FMUL.FTZ R20, R5, R20 ;  /* 0x0000001405147220 */ /* 0x000fe40000410000 */
.L_x_2801:
[----:B------:R-:W-:Y:S05]  /*25c0*/  BSYNC B0 ;  /* 0x0000000000007941 */ /* 0x000fea0003800000 */
.L_x_2800:
        /* <DEDUP_REMOVED lines=40> */
.L_x_2807:
[----:B01----:R-:W-:Y:S05]  /*2850*/  BSYNC B1 ;  /* 0x0000000000017941 */ /* 0x003fea0003800000 */
.L_x_2806:
[----:B------:R-:W0:Y:S01]  /*2860*/  MUFU.TANH R4, R4 ;  /* 0x0000000400047308 */ /* 0x000e220000002400 */
[----:B------:R-:W-:Y:S02]  /*2870*/  FMUL.FTZ R9, R9, R22 ;  /* 0x0000001609097220 */ /* 0x000fe40000410000 */
[----:B0-----:R-:W-:-:S04]  /*2880*/  FFMA.FTZ R5, -R4, R4, 1 ;  /* 0x3f80000004057423 */ /* 0x001fc80000010104 */
[----:B------:R-:W-:-:S04]  /*2890*/  FFMA.FTZ R5, R5, R9, R4 ;  /* 0x0000000905057223 */ /* 0x000fc80000010004 */
[----:B------:R-:W-:Y:S02]  /*28a0*/  FMUL.FTZ R26, R5, R26 ;  /* 0x0000001a051a7220 */ /* 0x000fe40000410000 */
.L_x_2805:
[----:B------:R-:W-:Y:S05]  /*28b0*/  BSYNC B0 ;  /* 0x0000000000007941 */ /* 0x000fea0003800000 */
.L_x_2804:
        /* <DEDUP_REMOVED lines=40> */
.L_x_2811:
[----:B0-----:R-:W-:Y:S05]  /*2b40*/  BSYNC B1 ;  /* 0x0000000000017941 */ /* 0x001fea0003800000 */
.L_x_2810:
[----:B------:R-:W0:Y:S01]  /*2b50*/  MUFU.TANH R4, R4 ;  /* 0x0000000400047308 */ /* 0x000e220000002400 */
[----:B------:R-:W-:Y:S02]  /*2b60*/  FMUL.FTZ R8, R8, R29 ;  /* 0x0000001d08087220 */ /* 0x000fe40000410000 */
[----:B0-----:R-:W-:-:S04]  /*2b70*/  FFMA.FTZ R5, -R4, R4, 1 ;  /* 0x3f80000004057423 */ /* 0x001fc80000010104 */
[----:B------:R-:W-:-:S04]  /*2b80*/  FFMA.FTZ R5, R5, R8, R4 ;  /* 0x0000000805057223 */ /* 0x000fc80000010004 */
[----:B------:R-:W-:Y:S02]  /*2b90*/  FMUL.FTZ R28, R5, R28 ;  /* 0x0000001c051c7220 */ /* 0x000fe40000410000 */
.L_x_2809:
[----:B------:R-:W-:Y:S05]  /*2ba0*/  BSYNC B0 ;  /* 0x0000000000007941 */ /* 0x000fea0003800000 */
.L_x_2808:
        /* <DEDUP_REMOVED lines=40> */
.L_x_2815:
[----:B01----:R-:W-:Y:S05]  /*2e30*/  BSYNC B1 ;  /* 0x0000000000017941 */ /* 0x003fea0003800000 */
.L_x_2814:
[----:B------:R-:W0:Y:S01]  /*2e40*/  MUFU.TANH R4, R4 ;  /* 0x0000000400047308 */ /* 0x000e220000002400 */
[----:B------:R-:W-:Y:S02]  /*2e50*/  FMUL.FTZ R9, R9, R24 ;  /* 0x0000001809097220 */ /* 0x000fe40000410000 */
[----:B0-----:R-:W-:-:S04]  /*2e60*/  FFMA.FTZ R5, -R4, R4, 1 ;  /* 0x3f80000004057423 */ /* 0x001fc80000010104 */
[----:B------:R-:W-:-:S04]  /*2e70*/  FFMA.FTZ R2, R5, R9, R4 ;  /* 0x0000000905027223 */ /* 0x000fc80000010004 */
[----:B------:R-:W-:Y:S02]  /*2e80*/  FMUL.FTZ R27, R2, R27 ;  /* 0x0000001b021b7220 */ /* 0x000fe40000410000 */
.L_x_2813:
[----:B------:R-:W-:Y:S05]  /*2e90*/  BSYNC B0 ;  /* 0x0000000000007941 */ /* 0x000fea0003800000 */
.L_x_2812:
        /* <DEDUP_REMOVED lines=40> */
.L_x_2819:
[----:B0-----:R-:W-:Y:S05]  /*3120*/  BSYNC B1 ;  /* 0x0000000000017941 */ /* 0x001fea0003800000 */
.L_x_2818:
[----:B------:R-:W0:Y:S01]  /*3130*/  MUFU.TANH R4, R4 ;  /* 0x0000000400047308 */ /* 0x000e220000002400 */
[----:B------:R-:W-:Y:S02]  /*3140*/  FMUL.FTZ R8, R8, R25 ;  /* 0x0000001908087220 */ /* 0x000fe40000410000 */
[----:B0-----:R-:W-:-:S04]  /*3150*/  FFMA.FTZ R5, -R4, R4, 1 ;  /* 0x3f80000004057423 */ /* 0x001fc80000010104 */
[----:B------:R-:W-:-:S04]  /*3160*/  FFMA.FTZ R8, R5, R8, R4 ;  /* 0x0000000805087223 */ /* 0x000fc80000010004 */
[----:B------:R-:W-:Y:S02]  /*3170*/  FMUL.FTZ R23, R8, R23 ;  /* 0x0000001708177220 */ /* 0x000fe40000410000 */
.L_x_2817:
[----:B------:R-:W-:Y:S05]  /*3180*/  BSYNC B0 ;  /* 0x0000000000007941 */ /* 0x000fea0003800000 */
.L_x_2816:
        /* <DEDUP_REMOVED lines=16> */
.L_x_2822:
[----:B------:R-:W-:-:S13]  /*3290*/  ISETP.GE.AND P0, PT, R13, R12, PT ;  /* 0x0000000c0d00720c */ /* 0x000fda0003f06270 */
[----:B------:R-:W-:Y:S05]  /*32a0*/  @P0 BRA `(.L_x_2824) ;  /* 0x000000c000000947 */ /* 0x000fea0003800000 */
[----:B-1----:R-:W-:Y:S01]  /*32b0*/  HFMA2.MMA R3, -RZ, RZ, 0, 2.384185791015625e-07 ;  /* 0x00000004ff037435 */ /* 0x002fe200000001ff */
[----:B------:R-:W-:Y:S02]  /*32c0*/  IADD3 R2, R0, R13, RZ ;  /* 0x0000000d00027210 */ /* 0x000fe40007ffe0ff */
[----:B------:R-:W-:-:S07]  /*32d0*/  IADD3 R13, R13, 0x80, RZ ;  /* 0x000000800d0d7810 */ /* 0x000fce0007ffe0ff */
[----:B------:R-:W-:-:S05]  /*32e0*/  IMAD.WIDE.U32 R2, R2, R3, c[0x0][0x168] ;  /* 0x00005a0002027625 */ /* 0x000fca00078e0003 */
[----:B-----5:R1:W-:Y:S02]  /*32f0*/  STG.E [R2.64], R18 ;  /* 0x0000001202007986 */ /* 0x0203e4000c101904 */
.L_x_2823:
[----:B------:R-:W-:-:S13]  /*3300*/  ISETP.GE.AND P0, PT, R13, R12, PT ;  /* 0x0000000c0d00720c */ /* 0x000fda0003f06270 */
[----:B------:R-:W-:Y:S05]  /*3310*/  @P0 BRA `(.L_x_2825) ;  /* 0x000000c000000947 */ /* 0x000fea0003800000 */
[----:B-1----:R-:W-:Y:S02]  /*3320*/  IADD3 R2, R0, R13, RZ ;  /* 0x0000000d00027210 */ /* 0x002fe40007ffe0ff */
[----:B------:R-:W-:Y:S02]  /*3330*/  MOV R3, 0x4 ;  /* 0x0000000400037802 */ /* 0x000fe40000000f00 */
[----:B------:R-:W-:-:S03]  /*3340*/  IADD3 R13, R13, 0x80, RZ ;  /* 0x000000800d0d7810 */ /* 0x000fc60007ffe0ff */
[----:B------:R-:W-:-:S05]  /*3350*/  IMAD.WIDE.U32 R2, R2, R3, c[0x0][0x168] ;  /* 0x00005a0002027625 */ /* 0x000fca00078e0003 */
[----:B------:R1:W-:Y:S02]  /*3360*/  STG.E [R2.64], R20 ;  /* 0x0000001402007986 */ /* 0x0003e4000c101904 */
.L_x_2824:
[----:B------:R-:W-:-:S13]  /*3370*/  ISETP.GE.AND P0, PT, R13, R12, PT ;  /* 0x0000000c0d00720c */ /* 0x000fda0003f06270 */
[----:B------:R-:W-:Y:S05]  /*3380*/  @P0 BRA `(.L_x_2826) ;  /* 0x000000d000000947 */ /* 0x000fea0003800000 */
[----:B-1----:R-:W-:Y:S01]  /*3390*/  HFMA2.MMA R3, -RZ, RZ, 0, 2.384185791015625e-07 ;  /* 0x00000004ff037435 */ /* 0x002fe200000001ff */
[----:B------:R-:W-:Y:S02]  /*33a0*/  IADD3 R2, R0, R13, RZ ;  /* 0x0000000d00027210 */ /* 0x000fe40007ffe0ff */
[----:B------:R-:W-:-:S07]  /*33b0*/  IADD3 R13, R13, 0x80, RZ ;  /* 0x000000800d0d7810 */ /* 0x000fce0007ffe0ff */
[----:B------:R-:W-:-:S05]  /*33c0*/  IMAD.WIDE.U32 R2, R2, R3, c[0x0][0x168] ;  /* 0x00005a0002027625 */ /* 0x000fca00078e0003 */
[----:B-----5:R1:W-:Y:S02]  /*33d0*/  STG.E [R2.64], R26 ;  /* 0x0000001a02007986 */ /* 0x0203e4000c101904 */
.L_x_2825:
        /* <DEDUP_REMOVED lines=8> */
.L_x_2826:
[----:B------:R-:W-:Y:S05]  /*3460*/  BSYNC B1 ;  /* 0x0000000000017941 */ /* 0x000fea0003800000 */
.L_x_2821:
[----:B------:R-:W-:-:S13]  /*3470*/  ISETP.GE.AND P0, PT, R13, R12, PT ;  /* 0x0000000c0d00720c */ /* 0x000fda0003f06270 */
[----:B-1----:R-:W-:Y:S02]  /*3480*/  @!P0 IADD3 R2, R0, R13, RZ ;  /* 0x0000000d00028210 */ /* 0x002fe40007ffe0ff */
[----:B------:R-:W-:Y:S02]  /*3490*/  @!P0 MOV R3, 0x4 ;  /* 0x0000000400038802 */ /* 0x000fe40000000f00 */
[----:B------:R-:W-:-:S03]  /*34a0*/  @!P0 IADD3 R13, R13, 0x80, RZ ;  /* 0x000000800d0d8810 */ /* 0x000fc60007ffe0ff */
[----:B------:R-:W-:-:S05]  /*34b0*/  @!P0 IMAD.WIDE.U32 R2, R2, R3, c[0x0][0x168] ;  /* 0x00005a0002028625 */ /* 0x000fca00078e0003 */
[----:B-----5:R1:W-:Y:S02]  /*34c0*/  @!P0 STG.E [R2.64], R27 ;  /* 0x0000001b02008986 */ /* 0x0203e4000c101904 */
.L_x_2827:
[----:B------:R-:W-:Y:S05]  /*34d0*/  BSYNC B0 ;  /* 0x0000000000007941 */ /* 0x000fea0003800000 */
.L_x_2820:
        /* <DEDUP_REMOVED lines=8> */
.L_x_2828:
        /* <DEDUP_REMOVED lines=10> */
.L_x_7629:


//--------------------- .text._ZN2at6native29vectorized_elementwise_kernelILi8EZZZNS0_61_GLOBAL__N__b29612f4_23_ActivationMishKernel_cu_9e10b42f_310820mish_backward_kernelERNS_14TensorIteratorEENKUlvE_clEvENKUlvE0_clEvEUlffE_St5arrayIPcLm3EEEEviT0_T1_ --------------------------
	.section	.text._ZN2at6native29vectorized_elementwise_kernelILi8EZZZNS0_61_GLOBAL__N__b29612f4_23_ActivationMishKernel_cu_9e10b42f_310820mish_backward_kernelERNS_14TensorIteratorEENKUlvE_clEvENKUlvE0_clEvEUlffE_St5arrayIPcLm3EEEEviT0_T1_,"ax",@progbits
	.sectioninfo	@"SHI_REGISTERS=4"
	.align	128
        .global         _ZN2at6native29vectorized_elementwise_kernelILi8EZZZNS0_61_GLOBAL__N__b29612f4_23_ActivationMishKernel_cu_9e10b42f_310820mish_backward_kernelERNS_14TensorIteratorEENKUlvE_clEvENKUlvE0_clEvEUlffE_St5arrayIPcLm3EEEEviT0_T1_
        .type           _ZN2at6native29vectorized_elementwise_kernelILi8EZZZNS0_61_GLOBAL__N__b29612f4_23_ActivationMishKernel_cu_9e10b42f_310820mish_backward_kernelERNS_14TensorIteratorEENKUlvE_clEvENKUlvE0_clEvEUlffE_St5arrayIPcLm3EEEEviT0_T1_,@function
        .size           _ZN2at6native29vectorized_elementwise_kernelILi8EZZZNS0_61_GLOBAL__N__b29612f4_23_ActivationMishKernel_cu_9e10b42f_310820mish_backward_kernelERNS_14TensorIteratorEENKUlvE_clEvENKUlvE0_clEvEUlffE_St5arrayIPcLm3EEEEviT0_T1_,(.L_x_7630 - _ZN2at6native29vectorized_elementwise_kernelILi8EZZZNS0_61_GLOBAL__N__b29612f4_23_ActivationMishKernel_cu_9e10b42f_310820mish_backward_kernelERNS_14TensorIteratorEENKUlvE_clEvENKUlvE0_clEvEUlffE_St5arrayIPcLm3EEEEviT0_T1_)
        .other          _ZN2at6native29vectorized_elementwise_kernelILi8EZZZNS0_61_GLOBAL__N__b29612f4_23_ActivationMishKernel_cu_9e10b42f_310820mish_backward_kernelERNS_14TensorIteratorEENKUlvE_clEvENKUlvE0_clEvEUlffE_St5arrayIPcLm3EEEEviT0_T1_,@"STO_CUDA_ENTRY STV_DEFAULT"
_ZN2at6native29vectorized_elementwise_kernelILi8EZZZNS0_61_GLOBAL__N__b29612f4_23_ActivationMishKernel_cu_9e10b42f_310820mish_backward_kernelERNS_14TensorIteratorEENKUlvE_clEvENKUlvE0_clEvEUlffE_St5arrayIPcLm3EEEEviT0_T1_:
.text._ZN2at6native29vectorized_elementwise_kernelILi8EZZZNS0_61_GLOBAL__N__b29612f4_23_ActivationMishKernel_cu_9e10b42f_310820mish_backward_kernelERNS_14TensorIteratorEENKUlvE_clEvENKUlvE0_clEvEUlffE_St5arrayIPcLm3EEEEviT0_T1_:
[----:B------:R-:W-:Y:S02]  /*0000*/  MOV R1, c[0x0][0x28] ;  /* 0x00000a0000017a02 */ /* 0x000fe40000000f00 */
[----:B------:R-:W-:Y:S05]  /*0010*/  EXIT ;  /* 0x000000000000794d */ /* 0x000fea0003800000 */
.L_x_2829:
        /* <DEDUP_REMOVED lines=14> */
.L_x_7630:


//--------------------- .text._ZN2at6native18elementwise_kernelILi128ELi4EZNS0_15gpu_kernel_implIZZZNS0_61_GLOBAL__N__b29612f4_23_ActivationMishKernel_cu_9e10b42f_310820mish_backward_kernelERNS_14TensorIteratorEENKUlvE_clEvENKUlvE_clEvEUlddE_EEvRNS_18TensorIteratorBaseERKT_EUliE_EEviT1_ --------------------------
	.section	.text._ZN2at6native18elementwise_kernelILi128ELi4EZNS0_15gpu_kernel_implIZZZNS0_61_GLOBAL__N__b29612f4_23_ActivationMishKernel_cu_9e10b42f_310820mish_backward_kernelERNS_14TensorIteratorEENKUlvE_clEvENKUlvE_clEvEUlddE_EEvRNS_18TensorIteratorBaseERKT_EUliE_EEviT1_,"ax",@progbits
	.sectioninfo	@"SHI_REGISTERS=36"
	.align	128
        .global         _ZN2at6native18elementwise_kernelILi128ELi4EZNS0_15gpu_kernel_implIZZZNS0_61_GLOBAL__N__b29612f4_23_ActivationMishKernel_cu_9e10b42f_310820mish_backward_kernelERNS_14TensorIteratorEENKUlvE_clEvENKUlvE_clEvEUlddE_EEvRNS_18TensorIteratorBaseERKT_EUliE_EEviT1_
        .type           _ZN2at6native18elementwise_kernelILi128ELi4EZNS0_15gpu_kernel_implIZZZNS0_61_GLOBAL__N__b29612f4_23_ActivationMishKernel_cu_9e10b42f_310820mish_backward_kernelERNS_14TensorIteratorEENKUlvE_clEvENKUlvE_clEvEUlddE_EEvRNS_18TensorIteratorBaseERKT_EUliE_EEviT1_,@function
        .size           _ZN2at6native18elementwise_kernelILi128ELi4EZNS0_15gpu_kernel_implIZZZNS0_61_GLOBAL__N__b29612f4_23_ActivationMishKernel_cu_9e10b42f_310820mish_backward_kernelERNS_14TensorIteratorEENKUlvE_clEvENKUlvE_clEvEUlddE_EEvRNS_18TensorIteratorBaseERKT_EUliE_EEviT1_,(.L_x_7593 - _ZN2at6native18elementwise_kernelILi128ELi4EZNS0_15gpu_kernel_implIZZZNS0_61_GLOBAL__N__b29612f4_23_ActivationMishKernel_cu_9e10b42f_310820mish_backward_kernelERNS_14TensorIteratorEENKUlvE_clEvENKUlvE_clEvEUlddE_EEvRNS_18TensorIteratorBaseERKT_EUliE_EEviT1_)
        .other          _ZN2at6native18elementwise_kernelILi128ELi4EZNS0_15gpu_kernel_implIZZZNS0_61_GLOBAL__N__b29612f4_23_ActivationMishKernel_cu_9e10b42f_310820mish_backward_kernelERNS_14TensorIteratorEENKUlvE_clEvENKUlvE_clEvEUlddE_EEvRNS_18TensorIteratorBaseERKT_EUliE_EEviT1_,@"STO_CUDA_ENTRY STV_DEFAULT"
_ZN2at6native18elementwise_kernelILi128ELi4EZNS0_15gpu_kernel_implIZZZNS0_61_GLOBAL__N__b29612f4_23_ActivationMishKernel_cu_9e10b42f_310820mish_backward_kernelERNS_14TensorIteratorEENKUlvE_clEvENKUlvE_clEvEUlddE_EEvRNS_18TensorIteratorBaseERKT_EUliE_EEviT1_:
.text._ZN2at6native18elementwise_kernelILi128ELi4EZNS0_15gpu_kernel_implIZZZNS0_61_GLOBAL__N__b29612f4_23_ActivationMishKernel_cu_9e10b42f_310820mish_backward_kernelERNS_14TensorIteratorEENKUlvE_clEvENKUlvE_clEvEUlddE_EEvRNS_18TensorIteratorBaseERKT_EUliE_EEviT1_:
        /* <DEDUP_REMOVED lines=262> */
.L_x_2832:
        /* <DEDUP_REMOVED lines=17> */
[----:B--2---:R0:W1:Y:S01]  /*1170*/  I2F.F64.S16 R16, R2 ;  /* 0x0000000200107312 */ /* 0x0040620000101c00 */
[----:B------:R-:W-:Y:S05]  /*1180*/  BRA `(.L_x_2838) ;  /* 0x00000e2000007947 */ /* 0x000fea0003800000 */
.L_x_2836:
[----:B------:R-:W2:Y:S02]  /*1190*/  LDG.E.U8 R2, [R2.64] ;  /* 0x0000002402027981 */ /* 0x000ea4000c1e1100 */
[----:B--2---:R0:W1:Y:S01]  /*11a0*/  I2F.F64.U16 R16, R2 ;  /* 0x0000000200107312 */ /* 0x0040620000101800 */
[----:B------:R-:W-:Y:S05]  /*11b0*/  BRA `(.L_x_2838) ;  /* 0x00000df000007947 */ /* 0x000fea0003800000 */
.L_x_2835:
[----:B------:R-:W-:-:S13]  /*11c0*/  ISETP.NE.AND P0, PT, R4, 0x2, PT ;  /* 0x000000020400780c */ /* 0x000fda0003f05270 */
[----:B------:R-:W-:Y:S05]  /*11d0*/  @!P0 BRA `(.L_x_2839) ;  /* 0x000000a000008947 */ /* 0x000fea0003800000 */
[----:B------:R-:W-:-:S13]  /*11e0*/  ISETP.NE.AND P0, PT, R4, 0x3, PT ;  /* 0x000000030400780c */ /* 0x000fda0003f05270 */
[----:B------:R-:W-:Y:S05]  /*11f0*/  @!P0 BRA `(.L_x_2840) ;  /* 0x0000005000008947 */ /* 0x000fea0003800000 */
[----:B------:R-:W-:-:S13]  /*1200*/  ISETP.NE.AND P0, PT, R4, 0x4, PT ;  /* 0x000000040400780c */ /* 0x000fda0003f05270 */
[----:B------:R-:W-:Y:S05]  /*1210*/  @P0 BRA `(.L_x_2837) ;  /* 0x00000bf000000947 */ /* 0x000fea0003800000 */
[----:B------:R-:W2:Y:S02]  /*1220*/  LDG.E.64 R16, [R2.64] ;  /* 0x0000002402107981 */ /* 0x000ea4000c1e1b00 */
[----:B--2---:R-:W0:Y:S01]  /*1230*/  I2F.F64.S64 R16, R16 ;  /* 0x0000001000107312 */ /* 0x004e220000301c00 */
[----:B------:R-:W-:Y:S05]  /*1240*/  BRA `(.L_x_2838) ;  /* 0x00000d6000007947 */ /* 0x000fea0003800000 */
.L_x_2840:
[----:B------:R-:W2:Y:S02]  /*1250*/  LDG.E R2, [R2.64] ;  /* 0x0000002402027981 */ /* 0x000ea4000c1e1900 */
[----:B--2---:R0:W1:Y:S01]  /*1260*/  I2F.F64 R16, R2 ;  /* 0x0000000200107312 */ /* 0x0040620000201c00 */
[----:B------:R-:W-:Y:S05]  /*1270*/  BRA `(.L_x_2838) ;  /* 0x00000d3000007947 */ /* 0x000fea0003800000 */
.L_x_2839:
[----:B------:R-:W2:Y:S02]  /*1280*/  LDG.E.U16 R2, [R2.64] ;  /* 0x0000002402027981 */ /* 0x000ea4000c1e1500 */
[----:B--2---:R0:W1:Y:S01]  /*1290*/  I2F.F64.S16 R16, R2 ;  /* 0x0000000200107312 */ /* 0x0040620000101c00 */
[----:B------:R-:W-:Y:S05]  /*12a0*/  BRA `(.L_x_2838) ;  /* 0x00000d0000007947 */ /* 0x000fea0003800000 */
.L_x_2834:
[----:B------:R-:W-:-:S13]  /*12b0*/  ISETP.GT.AND P0, PT, R4, 0x6, PT ;  /* 0x000000060400780c */ /* 0x000fda0003f04270 */
[----:B------:R-:W-:Y:S05]  /*12c0*/  @P0 BRA `(.L_x_2841) ;  /* 0x000000d000000947 */ /* 0x000fea0003800000 */
[----:B------:R-:W-:-:S13]  /*12d0*/  ISETP.NE.AND P0, PT, R4, 0x5, PT ;  /* 0x000000050400780c */ /* 0x000fda0003f05270 */
[----:B------:R-:W-:Y:S05]  /*12e0*/  @!P0 BRA `(.L_x_2842) ;  /* 0x0000006000008947 */ /* 0x000fea0003800000 */
[----:B------:R-:W-:-:S13]  /*12f0*/  ISETP.NE.AND P0, PT, R4, 0x6, PT ;  /* 0x000000060400780c */ /* 0x000fda0003f05270 */
[----:B------:R-:W-:Y:S05]  /*1300*/  @P0 BRA `(.L_x_2837) ;  /* 0x00000b0000000947 */ /* 0x000fea0003800000 */
[----:B------:R-:W2:Y:S02]  /*1310*/  LDG.E R16, [R2.64] ;  /* 0x0000002402107981 */ /* 0x000ea4000c1e1900 */
[----:B--2---:R-:W-:-:S06]  /*1320*/  FMUL.FTZ R16, R16, 1 ;  /* 0x3f80000010107820 */ /* 0x004fcc0000410000 */
[----:B------:R-:W0:Y:S01]  /*1330*/  F2F.F64.F32 R16, R16 ;  /* 0x0000001000107310 */ /* 0x000e220000201800 */
[----:B------:R-:W-:Y:S05]  /*1340*/  BRA `(.L_x_2838) ;  /* 0x00000c6000007947 */ /* 0x000fea0003800000 */
.L_x_2842:
[----:B------:R-:W2:Y:S02]  /*1350*/  LDG.E.U16 R0, [R2.64] ;  /* 0x0000002402007981 */ /* 0x000ea4000c1e1500 */
[----:B--2---:R-:W-:-:S05]  /*1360*/  HADD2.F32 R0, -RZ, R0.H0_H0 ;  /* 0x20000000ff007230 */ /* 0x004fca0000004100 */
[----:B------:R-:W-:-:S04]  /*1370*/  FMUL.FTZ R0, R0, 1 ;  /* 0x3f80000000007820 */ /* 0x000fc80000410000 */
[----:B------:R0:W1:Y:S01]  /*1380*/  F2F.F64.F32 R16, R0 ;  /* 0x0000000000107310 */ /* 0x0000620000201800 */
[----:B------:R-:W-:Y:S05]  /*1390*/  BRA `(.L_x_2838) ;  /* 0x00000c1000007947 */ /* 0x000fea0003800000 */
.L_x_2841:
[----:B------:R-:W-:-:S13]  /*13a0*/  ISETP.NE.AND P0, PT, R4, 0x7, PT ;  /* 0x000000070400780c */ /* 0x000fda0003f05270 */
[----:B------:R-:W-:Y:S05]  /*13b0*/  @!P0 BRA `(.L_x_2843) ;  /* 0x000000d000008947 */ /* 0x000fea0003800000 */
        /* <DEDUP_REMOVED lines=8> */
.L_x_2844:
[----:B------:R-:W2:Y:S02]  /*1440*/  LDG.E.U16 R2, [R2.64] ;  /* 0x0000002402027981 */ /* 0x000ea4000c1e1500 */
[----:B--2---:R-:W-:-:S05]  /*1450*/  HADD2.F32 R0, -RZ, R2.H0_H0 ;  /* 0x20000002ff007230 */ /* 0x004fca0000004100 */
[----:B------:R-:W-:-:S04]  /*1460*/  FMUL.FTZ R0, R0, 1 ;  /* 0x3f80000000007820 */ /* 0x000fc80000410000 */
[----:B------:R0:W1:Y:S01]  /*1470*/  F2F.F64.F32 R16, R0 ;  /* 0x0000000000107310 */ /* 0x0000620000201800 */
[----:B------:R-:W-:Y:S05]  /*1480*/  BRA `(.L_x_2838) ;  /* 0x00000b2000007947 */ /* 0x000fea0003800000 */
.L_x_2843:
[----:B------:R0:W5:Y:S01]  /*1490*/  LDG.E.64 R16, [R2.64] ;  /* 0x0000002402107981 */ /* 0x000162000c1e1b00 */
[----:B------:R-:W-:Y:S05]  /*14a0*/  BRA `(.L_x_2838) ;  /* 0x00000b0000007947 */ /* 0x000fea0003800000 */
.L_x_2833:
        /* <DEDUP_REMOVED lines=8> */
[----:B------:R-:W2:Y:S01]  /*1530*/  LDG.E.U8 R2, [R2.64] ;  /* 0x0000002402027981 */ /* 0x000ea2000c1e1100 */
[----:B------:R-:W-:Y:S01]  /*1540*/  IMAD.MOV.U32 R16, RZ, RZ, RZ ;  /* 0x000000ffff107224 */ /* 0x000fe200078e00ff */
[----:B--2---:R-:W-:-:S04]  /*1550*/  ISETP.NE.AND P0, PT, R2, RZ, PT ;  /* 0x000000ff0200720c */ /* 0x004fc80003f05270 */
[----:B------:R-:W-:Y:S01]  /*1560*/  FSEL R17, RZ, 1.875, !P0 ;  /* 0x3ff00000ff117808 */ /* 0x000fe20004000000 */
[----:B------:R-:W-:Y:S05]  /*1570*/  BRA `(.L_x_2838) ;  /* 0x00000a3000007947 */ /* 0x000fea0003800000 */
.L_x_2847:
[----:B------:R0:W5:Y:S01]  /*1580*/  LDG.E.64 R16, [R2.64] ;  /* 0x0000002402107981 */ /* 0x000162000c1e1b00 */
[----:B------:R-:W-:Y:S05]  /*1590*/  BRA `(.L_x_2838) ;  /* 0x00000a1000007947 */ /* 0x000fea0003800000 */
.L_x_2846:
        /* <DEDUP_REMOVED lines=24> */
[----:B------:R-:W-:-:S05]  /*1720*/  LOP3.LUT R5, R5, 0x80000000, R0, 0xf8, !PT ;  /* 0x8000000005057812 */ /* 0x000fca00078ef800 */
[----:B------:R-:W-:-:S04]  /*1730*/  FMUL.FTZ R5, R5, 1 ;  /* 0x3f80000005057820 */ /* 0x000fc80000410000 */
[----:B------:R0:W1:Y:S01]  /*1740*/  F2F.F64.F32 R16, R5 ;  /* 0x0000000500107310 */ /* 0x0000620000201800 */
[----:B------:R-:W-:Y:S05]  /*1750*/  BRA `(.L_x_2838) ;  /* 0x0000085000007947 */ /* 0x000fea0003800000 */
.L_x_2849:
        /* <DEDUP_REMOVED lines=11> */
[----:B------:R-:W-:-:S05]  /*1810*/  LOP3.LUT R4, R4, 0x80000000, R5, 0xf8, !PT ;  /* 0x8000000004047812 */ /* 0x000fca00078ef805 */
[----:B------:R-:W-:-:S04]  /*1820*/  FMUL.FTZ R4, R4, 1 ;  /* 0x3f80000004047820 */ /* 0x000fc80000410000 */
[----:B------:R0:W1:Y:S01]  /*1830*/  F2F.F64.F32 R16, R4 ;  /* 0x0000000400107310 */ /* 0x0000620000201800 */
[----:B------:R-:W-:Y:S05]  /*1840*/  BRA `(.L_x_2838) ;  /* 0x0000076000007947 */ /* 0x000fea0003800000 */
.L_x_2848:
[----:B------:R-:W2:Y:S02]  /*1850*/  LDG.E.U16 R0, [R2.64] ;  /* 0x0000002402007981 */ /* 0x000ea4000c1e1500 */
[----:B--2---:R-:W-:-:S05]  /*1860*/  PRMT R0, RZ, 0x5410, R0 ;  /* 0x00005410ff007816 */ /* 0x004fca0000000000 */
[----:B------:R-:W-:-:S04]  /*1870*/  FMUL.FTZ R0, R0, 1 ;  /* 0x3f80000000007820 */ /* 0x000fc80000410000 */
[----:B------:R0:W1:Y:S01]  /*1880*/  F2F.F64.F32 R16, R0 ;  /* 0x0000000000107310 */ /* 0x0000620000201800 */
[----:B------:R-:W-:Y:S05]  /*1890*/  BRA `(.L_x_2838) ;  /* 0x0000071000007947 */ /* 0x000fea0003800000 */
.L_x_2845:
        /* <DEDUP_REMOVED lines=9> */
[----:B--2---:R0:W1:Y:S01]  /*1930*/  I2F.F64.U16 R16, R2 ;  /* 0x0000000200107312 */ /* 0x0040620000101800 */
[----:B------:R-:W-:Y:S05]  /*1940*/  BRA `(.L_x_2838) ;  /* 0x0000066000007947 */ /* 0x000fea0003800000 */
.L_x_2852:
        /* <DEDUP_REMOVED lines=21> */
.L_x_2856:
[----:B------:R-:W-:Y:S05]  /*1aa0*/  BSYNC B1 ;  /* 0x0000000000017941 */ /* 0x000fea0003800000 */
.L_x_2855:
[----:B------:R-:W-:Y:S01]  /*1ab0*/  LEA R3, R0, 0x3b800000, 0x17 ;  /* 0x3b80000000037811 */ /* 0x000fe200078eb8ff */
[----:B------:R-:W-:-:S05]  /*1ac0*/  IMAD.SHL.U32 R0, R2, 0x100000, RZ ;  /* 0x0010000002007824 */ /* 0x000fca00078e00ff */
[----:B------:R-:W-:Y:S02]  /*1ad0*/  LOP3.LUT R0, R3, R0, R4, 0xfe, !PT ;  /* 0x0000000003007212 */ /* 0x000fe400078efe04 */
.L_x_2854:
[----:B------:R-:W-:Y:S05]  /*1ae0*/  BSYNC B0 ;  /* 0x0000000000007941 */ /* 0x000fea0003800000 */
.L_x_2853:
[----:B------:R-:W-:-:S04]  /*1af0*/  FMUL.FTZ R0, R0, 1 ;  /* 0x3f80000000007820 */ /* 0x000fc80000410000 */
[----:B------:R0:W1:Y:S01]  /*1b00*/  F2F.F64.F32 R16, R0 ;  /* 0x0000000000107310 */ /* 0x0000620000201800 */
[----:B------:R-:W-:Y:S05]  /*1b10*/  BRA `(.L_x_2838) ;  /* 0x0000049000007947 */ /* 0x000fea0003800000 */
.L_x_2851:
        /* <DEDUP_REMOVED lines=21> */
.L_x_2860:
[----:B------:R-:W-:Y:S05]  /*1c70*/  BSYNC B1 ;  /* 0x0000000000017941 */ /* 0x000fea0003800000 */
.L_x_2859:
[----:B------:R-:W-:Y:S01]  /*1c80*/  LEA R3, R0, 0x37800000, 0x17 ;  /* 0x3780000000037811 */ /* 0x000fe200078eb8ff */
[----:B------:R-:W-:-:S05]  /*1c90*/  IMAD.SHL.U32 R0, R2, 0x200000, RZ ;  /* 0x0020000002007824 */ /* 0x000fca00078e00ff */
[----:B------:R-:W-:Y:S02]  /*1ca0*/  LOP3.LUT R0, R3, R0, R4, 0xfe, !PT ;  /* 0x0000000003007212 */ /* 0x000fe400078efe04 */
.L_x_2858:
[----:B------:R-:W-:Y:S05]  /*1cb0*/  BSYNC B0 ;  /* 0x0000000000007941 */ /* 0x000fea0003800000 */
.L_x_2857:
[----:B------:R-:W-:-:S04]  /*1cc0*/  FMUL.FTZ R0, R0, 1 ;  /* 0x3f80000000007820 */ /* 0x000fc80000410000 */
[----:B------:R0:W1:Y:S01]  /*1cd0*/  F2F.F64.F32 R16, R0 ;  /* 0x0000000000107310 */ /* 0x0000620000201800 */
[----:B------:R-:W-:Y:S05]  /*1ce0*/  BRA `(.L_x_2838) ;  /* 0x000002c000007947 */ /* 0x000fea0003800000 */
.L_x_2850:
        /* <DEDUP_REMOVED lines=14> */
.L_x_2864:
[----:B------:R-:W-:Y:S05]  /*1dd0*/  BSYNC B0 ;  /* 0x0000000000007941 */ /* 0x000fea0003800000 */
.L_x_2863:
[----:B------:R-:W-:-:S04]  /*1de0*/  FMUL.FTZ R0, R0, 1 ;  /* 0x3f80000000007820 */ /* 0x000fc80000410000 */
[----:B------:R0:W1:Y:S01]  /*1df0*/  F2F.F64.F32 R16, R0 ;  /* 0x0000000000107310 */ /* 0x0000620000201800 */
[----:B------:R-:W-:Y:S05]  /*1e00*/  BRA `(.L_x_2838) ;  /* 0x000001a000007947 */ /* 0x000fea0003800000 */
.L_x_2837:
[----:B------:R-:W-:Y:S01]  /*1e10*/  MOV R0, 0x0 ;  /* 0x0000000000007802 */ /* 0x000fe20000000f00 */
[----:B------:R-:W-:Y:S02]  /*1e20*/  IMAD.MOV.U32 R4, RZ, RZ, c[0x4][0x128] ;  /* 0x01004a00ff047624 */ /* 0x000fe400078e00ff */
[----:B------:R-:W-:Y:S01]  /*1e30*/  IMAD.MOV.U32 R5, RZ, RZ, c[0x4][0x12c] ;  /* 0x01004b00ff057624 */ /* 0x000fe200078e00ff */
[----:B------:R0:W1:Y:S01]  /*1e40*/  LDC.64 R2, c[0x4][R0] ;  /* 0x0100000000027b82 */ /* 0x0000620000000a00 */
[----:B------:R-:W-:Y:S02]  /*1e50*/  IMAD.MOV.U32 R6, RZ, RZ, c[0x4][0x130] ;  /* 0x01004c00ff067624 */ /* 0x000fe400078e00ff */
[----:B------:R-:W-:Y:S02]  /*1e60*/  IMAD.MOV.U32 R7, RZ, RZ, c[0x4][0x134] ;  /* 0x01004d00ff077624 */ /* 0x000fe400078e00ff */
[----:B------:R-:W-:-:S02]  /*1e70*/  IMAD.MOV.U32 R8, RZ, RZ, 0x4e ;  /* 0x0000004eff087424 */ /* 0x000fc400078e00ff */
[----:B------:R-:W-:Y:S02]  /*1e80*/  IMAD.MOV.U32 R10, RZ, RZ, c[0x4][0x8] ;  /* 0x01000200ff0a7624 */ /* 0x000fe400078e00ff */
[----:B------:R-:W-:Y:S02]  /*1e90*/  IMAD.MOV.U32 R11, RZ, RZ, c[0x4][0xc] ;  /* 0x01000300ff0b7624 */ /* 0x000fe400078e00ff */
[----:B------:R-:W-:Y:S02]  /*1ea0*/  IMAD.MOV.U32 R12, RZ, RZ, 0x1 ;  /* 0x00000001ff0c7424 */ /* 0x000fe400078e00ff */
[----:B------:R-:W-:Y:S02]  /*1eb0*/  IMAD.MOV.U32 R13, RZ, RZ, RZ ;  /* 0x000000ffff0d7224 */ /* 0x000fe400078e00ff */
[----:B0-----:R-:W-:Y:S01]  /*1ec0*/  LEPC R14 ;  /* 0x00000000000e734e */ /* 0x001fe20000000000 */
[----:B------:R-:W-:Y:S02]  /*1ed0*/  MOV R9, 0x1f40 ;  /* 0x00001f4000097802 */ /* 0x000fe40000000f00 */
[----:B------:R-:W-:Y:S02]  /*1ee0*/  MOV R20, 0x1ec0 ;  /* 0x00001ec000147802 */ /* 0x000fe40000000f00 */
[----:B------:R-:W-:-:S02]  /*1ef0*/  MOV R21, 0x0 ;  /* 0x0000000000157802 */ /* 0x000fc40000000f00 */
[----:B------:R-:W-:Y:S02]  /*1f00*/  MOV R0, 0x0 ;  /* 0x0000000000007802 */ /* 0x000fe40000000f00 */
[----:B------:R-:W-:-:S04]  /*1f10*/  IADD3 R20, P0, P1, -R20, R9, R14 ;  /* 0x0000000914147210 */ /* 0x000fc8000791e10e */
[----:B------:R-:W-:-:S04]  /*1f20*/  IADD3.X R21, ~R0, R21, R15, P0, P1 ;  /* 0x0000001500157210 */ /* 0x000fc800007e250f */
[----:B-1----:R-:W-:Y:S05]  /*1f30*/  CALL.ABS.NOINC R2 ;  /* 0x0000000002007343 */ /* 0x002fea0003c00000 */
[----:B------:R-:W-:Y:S01]  /*1f40*/  CS2R R16, SRZ ;  /* 0x0000000000107805 */ /* 0x000fe2000001ff00 */
[----:B------:R-:W-:Y:S05]  /*1f50*/  BRA `(.L_x_2838) ;  /* 0x0000005000007947 */ /* 0x000fea0003800000 */
.L_x_2862:
[----:B------:R-:W2:Y:S02]  /*1f60*/  LDG.E.64 R16, [R2.64] ;  /* 0x0000002402107981 */ /* 0x000ea4000c1e1b00 */
[----:B--2---:R-:W0:Y:S01]  /*1f70*/  I2F.F64.U64 R16, R16 ;  /* 0x0000001000107312 */ /* 0x004e220000301800 */
[----:B------:R-:W-:Y:S05]  /*1f80*/  BRA `(.L_x_2838) ;  /* 0x0000002000007947 */ /* 0x000fea0003800000 */
.L_x_2861:
[----:B------:R-:W2:Y:S02]  /*1f90*/  LDG.E R2, [R2.64] ;  /* 0x0000002402027981 */ /* 0x000ea4000c1e1900 */
[----:B--2---:R0:W1:Y:S02]  /*1fa0*/  I2F.F64.U32 R16, R2 ;  /* 0x0000000200107312 */ /* 0x0040640000201800 */
.L_x_2838:
[----:B0-----:R-:W0:Y:S01]  /*1fb0*/  LDC.U8 R2, c[0x0][0x3e3] ;  /* 0x0000f8c0ff027b82 */ /* 0x001e220000000000 */
[----:B------:R-:W-:-:S05]  /*1fc0*/  IADD3 R22, P1, R22, c[0x0][0x3d8], RZ ;  /* 0x0000f60016167a10 */ /* 0x000fca0007f3e0ff */
        /* <DEDUP_REMOVED lines=13> */
[----:B--2---:R0:W2:Y:S01]  /*20a0*/  I2F.F64.S16 R24, R22 ;  /* 0x0000001600187312 */ /* 0x0040a20000101c00 */
[----:B------:R-:W-:Y:S05]  /*20b0*/  BRA `(.L_x_2870) ;  /* 0x00000e2000007947 */ /* 0x000fea0003800000 */
.L_x_2868:
[----:B------:R-:W2:Y:S02]  /*20c0*/  LDG.E.U8 R22, [R22.64] ;  /* 0x0000002416167981 */ /* 0x000ea4000c1e1100 */
[----:B--2---:R0:W2:Y:S01]  /*20d0*/  I2F.F64.U16 R24, R22 ;  /* 0x0000001600187312 */ /* 0x0040a20000101800 */
[----:B------:R-:W-:Y:S05]  /*20e0*/  BRA `(.L_x_2870) ;  /* 0x00000df000007947 */ /* 0x000fea0003800000 */
.L_x_2867:
        /* <DEDUP_REMOVED lines=9> */
.L_x_2872:
[----:B------:R-:W2:Y:S02]  /*2180*/  LDG.E R22, [R22.64] ;  /* 0x0000002416167981 */ /* 0x000ea4000c1e1900 */
[----:B--2---:R0:W2:Y:S01]  /*2190*/  I2F.F64 R24, R22 ;  /* 0x0000001600187312 */ /* 0x0040a20000201c00 */
[----:B------:R-:W-:Y:S05]  /*21a0*/  BRA `(.L_x_2870) ;  /* 0x00000d3000007947 */ /* 0x000fea0003800000 */
.L_x_2871:
[----:B------:R-:W2:Y:S02]  /*21b0*/  LDG.E.U16 R22, [R22.64] ;  /* 0x0000002416167981 */ /* 0x000ea4000c1e1500 */
[----:B--2---:R0:W2:Y:S01]  /*21c0*/  I2F.F64.S16 R24, R22 ;  /* 0x0000001600187312 */ /* 0x0040a20000101c00 */
[----:B------:R-:W-:Y:S05]  /*21d0*/  BRA `(.L_x_2870) ;  /* 0x00000d0000007947 */ /* 0x000fea0003800000 */
.L_x_2866:
        /* <DEDUP_REMOVED lines=10> */
.L_x_2874:
[----:B------:R-:W2:Y:S02]  /*2280*/  LDG.E.U16 R0, [R22.64] ;  /* 0x0000002416007981 */ /* 0x000ea4000c1e1500 */
[----:B--2---:R-:W-:-:S05]  /*2290*/  HADD2.F32 R0, -RZ, R0.H0_H0 ;  /* 0x20000000ff007230 */ /* 0x004fca0000004100 */
[----:B------:R-:W-:-:S04]  /*22a0*/  FMUL.FTZ R0, R0, 1 ;  /* 0x3f80000000007820 */ /* 0x000fc80000410000 */
[----:B------:R0:W2:Y:S01]  /*22b0*/  F2F.F64.F32 R24, R0 ;  /* 0x0000000000187310 */ /* 0x0000a20000201800 */
[----:B------:R-:W-:Y:S05]  /*22c0*/  BRA `(.L_x_2870) ;  /* 0x00000c1000007947 */ /* 0x000fea0003800000 */
.L_x_2873:
        /* <DEDUP_REMOVED lines=10> */
.L_x_2876:
[----:B------:R-:W2:Y:S02]  /*2370*/  LDG.E.U16 R22, [R22.64] ;  /* 0x0000002416167981 */ /* 0x000ea4000c1e1500 */
[----:B--2---:R-:W-:-:S05]  /*2380*/  HADD2.F32 R0, -RZ, R22.H0_H0 ;  /* 0x20000016ff007230 */ /* 0x004fca0000004100 */
[----:B------:R-:W-:-:S04]  /*2390*/  FMUL.FTZ R0, R0, 1 ;  /* 0x3f80000000007820 */ /* 0x000fc80000410000 */
[----:B------:R0:W2:Y:S01]  /*23a0*/  F2F.F64.F32 R24, R0 ;  /* 0x0000000000187310 */ /* 0x0000a20000201800 */
[----:B------:R-:W-:Y:S05]  /*23b0*/  BRA `(.L_x_2870) ;  /* 0x00000b2000007947 */ /* 0x000fea0003800000 */
.L_x_2875:
[----:B------:R0:W5:Y:S01]  /*23c0*/  LDG.E.64 R24, [R22.64] ;  /* 0x0000002416187981 */ /* 0x000162000c1e1b00 */
[----:B------:R-:W-:Y:S05]  /*23d0*/  BRA `(.L_x_2870) ;  /* 0x00000b0000007947 */ /* 0x000fea0003800000 */
.L_x_2865:
        /* <DEDUP_REMOVED lines=13> */
.L_x_2879:
[----:B------:R0:W5:Y:S01]  /*24b0*/  LDG.E.64 R24, [R22.64] ;  /* 0x0000002416187981 */ /* 0x000162000c1e1b00 */
[----:B------:R-:W-:Y:S05]  /*24c0*/  BRA `(.L_x_2870) ;  /* 0x00000a1000007947 */ /* 0x000fea0003800000 */
.L_x_2878:
        /* <DEDUP_REMOVED lines=24> */
[----:B------:R-:W-:-:S05]  /*2650*/  LOP3.LUT R3, R3, 0x80000000, R0, 0xf8, !PT ;  /* 0x8000000003037812 */ /* 0x000fca00078ef800 */
[----:B------:R-:W-:-:S04]  /*2660*/  FMUL.FTZ R3, R3, 1 ;  /* 0x3f80000003037820 */ /* 0x000fc80000410000 */
[----:B------:R0:W2:Y:S01]  /*2670*/  F2F.F64.F32 R24, R3 ;  /* 0x0000000300187310 */ /* 0x0000a20000201800 */
[----:B------:R-:W-:Y:S05]  /*2680*/  BRA `(.L_x_2870) ;  /* 0x0000085000007947 */ /* 0x000fea0003800000 */
.L_x_2881:
        /* <DEDUP_REMOVED lines=11> */
[----:B------:R-:W-:-:S05]  /*2740*/  LOP3.LUT R2, R2, 0x80000000, R3, 0xf8, !PT ;  /* 0x8000000002027812 */ /* 0x000fca00078ef803 */
[----:B------:R-:W-:-:S04]  /*2750*/  FMUL.FTZ R2, R2, 1 ;  /* 0x3f80000002027820 */ /* 0x000fc80000410000 */
[----:B------:R0:W2:Y:S01]  /*2760*/  F2F.F64.F32 R24, R2 ;  /* 0x0000000200187310 */ /* 0x0000a20000201800 */
[----:B------:R-:W-:Y:S05]  /*2770*/  BRA `(.L_x_2870) ;  /* 0x0000076000007947 */ /* 0x000fea0003800000 */
.L_x_2880:
[----:B------:R-:W2:Y:S02]  /*2780*/  LDG.E.U16 R0, [R22.64] ;  /* 0x0000002416007981 */ /* 0x000ea4000c1e1500 */
[----:B--2---:R-:W-:-:S05]  /*2790*/  PRMT R0, RZ, 0x5410, R0 ;  /* 0x00005410ff007816 */ /* 0x004fca0000000000 */
[----:B------:R-:W-:-:S04]  /*27a0*/  FMUL.FTZ R0, R0, 1 ;  /* 0x3f80000000007820 */ /* 0x000fc80000410000 */
[----:B------:R0:W2:Y:S01]  /*27b0*/  F2F.F64.F32 R24, R0 ;  /* 0x0000000000187310 */ /* 0x0000a20000201800 */
[----:B------:R-:W-:Y:S05]  /*27c0*/  BRA `(.L_x_2870) ;  /* 0x0000071000007947 */ /* 0x000fea0003800000 */
.L_x_2877:
        /* <DEDUP_REMOVED lines=9> */
[----:B--2---:R0:W2:Y:S01]  /*2860*/  I2F.F64.U16 R24, R22 ;  /* 0x0000001600187312 */ /* 0x0040a20000101800 */
[----:B------:R-:W-:Y:S05]  /*2870*/  BRA `(.L_x_2870) ;  /* 0x0000066000007947 */ /* 0x000fea0003800000 */
.L_x_2884:
        /* <DEDUP_REMOVED lines=21> */
.L_x_2888:
[----:B------:R-:W-:Y:S05]  /*29d0*/  BSYNC B1 ;  /* 0x0000000000017941 */ /* 0x000fea0003800000 */
.L_x_2887:
[----:B------:R-:W-:Y:S01]  /*29e0*/  LEA R3, R0, 0x3b800000, 0x17 ;  /* 0x3b80000000037811 */ /* 0x000fe200078eb8ff */
[----:B------:R-:W-:-:S05]  /*29f0*/  IMAD.SHL.U32 R0, R2, 0x100000, RZ ;  /* 0x0010000002007824 */ /* 0x000fca00078e00ff */
[----:B------:R-:W-:Y:S02]  /*2a00*/  LOP3.LUT R0, R3, R0, R4, 0xfe, !PT ;  /* 0x0000000003007212 */ /* 0x000fe400078efe04 */
.L_x_2886:
[----:B------:R-:W-:Y:S05]  /*2a10*/  BSYNC B0 ;  /* 0x0000000000007941 */ /* 0x000fea0003800000 */
.L_x_2885:
[----:B------:R-:W-:-:S04]  /*2a20*/  FMUL.FTZ R0, R0, 1 ;  /* 0x3f80000000007820 */ /* 0x000fc80000410000 */
[----:B------:R0:W2:Y:S01]  /*2a30*/  F2F.F64.F32 R24, R0 ;  /* 0x0000000000187310 */ /* 0x0000a20000201800 */
[----:B------:R-:W-:Y:S05]  /*2a40*/  BRA `(.L_x_2870) ;  /* 0x0000049000007947 */ /* 0x000fea0003800000 */
.L_x_2883:
        /* <DEDUP_REMOVED lines=21> */
.L_x_2892:
[----:B------:R-:W-:Y:S05]  /*2ba0*/  BSYNC B1 ;  /* 0x0000000000017941 */ /* 0x000fea0003800000 */
.L_x_2891:
[----:B------:R-:W-:Y:S01]  /*2bb0*/  LEA R3, R0, 0x37800000, 0x17 ;  /* 0x3780000000037811 */ /* 0x000fe200078eb8ff */
[----:B------:R-:W-:-:S05]  /*2bc0*/  IMAD.SHL.U32 R0, R2, 0x200000, RZ ;  /* 0x0020000002007824 */ /* 0x000fca00078e00ff */
[----:B------:R-:W-:Y:S02]  /*2bd0*/  LOP3.LUT R0, R3, R0, R4, 0xfe, !PT ;  /* 0x0000000003007212 */ /* 0x000fe400078efe04 */
.L_x_2890:
[----:B------:R-:W-:Y:S05]  /*2be0*/  BSYNC B0 ;  /* 0x0000000000007941 */ /* 0x000fea0003800000 */
.L_x_2889:
[----:B------:R-:W-:-:S04]  /*2bf0*/  FMUL.FTZ R0, R0, 1 ;  /* 0x3f80000000007820 */ /* 0x000fc80000410000 */
[----:B------:R0:W2:Y:S01]  /*2c00*/  F2F.F64.F32 R24, R0 ;  /* 0x0000000000187310 */ /* 0x0000a20000201800 */
[----:B------:R-:W-:Y:S05]  /*2c10*/  BRA `(.L_x_2870) ;  /* 0x000002c000007947 */ /* 0x000fea0003800000 */
.L_x_2882:
        /* <DEDUP_REMOVED lines=14> */
.L_x_2896:
[----:B------:R-:W-:Y:S05]  /*2d00*/  BSYNC B0 ;  /* 0x0000000000007941 */ /* 0x000fea0003800000 */
.L_x_2895:
[----:B------:R-:W-:-:S04]  /*2d10*/  FMUL.FTZ R0, R0, 1 ;  /* 0x3f80000000007820 */ /* 0x000fc80000410000 */
[----:B------:R0:W2:Y:S01]  /*2d20*/  F2F.F64.F32 R24, R0 ;  /* 0x0000000000187310 */ /* 0x0000a20000201800 */
[----:B------:R-:W-:Y:S05]  /*2d30*/  BRA `(.L_x_2870) ;  /* 0x000001a000007947 */ /* 0x000fea0003800000 */
.L_x_2869:
[----:B------:R-:W-:Y:S01]  /*2d40*/  MOV R0, 0x0 ;  /* 0x0000000000007802 */ /* 0x000fe20000000f00 */
[----:B------:R-:W-:Y:S02]  /*2d50*/  IMAD.MOV.U32 R4, RZ, RZ, c[0x4][0x128] ;  /* 0x01004a00ff047624 */ /* 0x000fe400078e00ff */
[----:B------:R-:W-:Y:S01]  /*2d60*/  IMAD.MOV.U32 R5, RZ, RZ, c[0x4][0x12c] ;  /* 0x01004b00ff057624 */ /* 0x000fe200078e00ff */
[----:B------:R0:W2:Y:S01]  /*2d70*/  LDC.64 R2, c[0x4][R0] ;  /* 0x0100000000027b82 */ /* 0x0000a20000000a00 */
        /* <DEDUP_REMOVED lines=14> */
[----:B-12--5:R-:W-:Y:S05]  /*2e60*/  CALL.ABS.NOINC R2 ;  /* 0x0000000002007343 */ /* 0x026fea0003c00000 */
[----:B------:R-:W-:Y:S01]  /*2e70*/  CS2R R24, SRZ ;  /* 0x0000000000187805 */ /* 0x000fe2000001ff00 */
[----:B------:R-:W-:Y:S05]  /*2e80*/  BRA `(.L_x_2870) ;  /* 0x0000005000007947 */ /* 0x000fea0003800000 */
.L_x_2894:
[----:B------:R-:W2:Y:S02]  /*2e90*/  LDG.E.64 R24, [R22.64] ;  /* 0x0000002416187981 */ /* 0x000ea4000c1e1b00 */
[----:B--2---:R-:W0:Y:S01]  /*2ea0*/  I2F.F64.U64 R24, R24 ;  /* 0x0000001800187312 */ /* 0x004e220000301800 */
[----:B------:R-:W-:Y:S05]  /*2eb0*/  BRA `(.L_x_2870) ;  /* 0x0000002000007947 */ /* 0x000fea0003800000 */
.L_x_2893:
[----:B------:R-:W2:Y:S02]  /*2ec0*/  LDG.E R22, [R22.64] ;  /* 0x0000002416167981 */ /* 0x000ea4000c1e1900 */
[----:B--2---:R0:W2:Y:S02]  /*2ed0*/  I2F.F64.U32 R24, R22 ;  /* 0x0000001600187312 */ /* 0x0040a40000201800 */
.L_x_2870:
[----:B0-----:R-:W-:Y:S01]  /*2ee0*/  IMAD.MOV.U32 R2, RZ, RZ, 0x652b82fe ;  /* 0x652b82feff027424 */ /* 0x001fe200078e00ff */
[----:B------:R-:W-:Y:S01]  /*2ef0*/  BSSY B0, `(.L_x_2897) ;  /* 0x0000037000007945 */ /* 0x000fe20003800000 */
[----:B------:R-:W-:Y:S01]  /*2f00*/  IMAD.MOV.U32 R3, RZ, RZ, 0x3ff71547 ;  /* 0x3ff71547ff037424 */ /* 0x000fe200078e00ff */
[----:B--2--5:R-:W-:Y:S01]  /*2f10*/  FSETP.GEU.FTZ.AND P2, PT, |R25|, 4.1917929649353027344, PT ;  /* 0x4086232b1900780b */ /* 0x024fe20003f5e200 */
[----:B------:R-:W-:-:S02]  /*2f20*/  IMAD.MOV.U32 R14, RZ, RZ, 0x69ce2bdf ;  /* 0x69ce2bdfff0e7424 */ /* 0x000fc400078e00ff */
[----:B------:R-:W-:Y:S02]  /*2f30*/  IMAD.MOV.U32 R15, RZ, RZ, 0x3e5ade15 ;  /* 0x3e5ade15ff0f7424 */ /* 0x000fe400078e00ff */
[----:B------:R-:W0:-:S04]  /*2f40*/  DFMA R4, -R24, R2, 6.75539944105574400000e+15 ;  /* 0x433800001804742b */ /* 0x000e080000000102 */
[----:B------:R-:W2:-:S04]  /*2f50*/  DFMA R2, R24, R2, 6.75539944105574400000e+15 ;  /* 0x433800001802742b */ /* 0x000e880000000002 */
[----:B0-----:R-:W0:-:S04]  /*2f60*/  DADD R6, R4, -6.75539944105574400000e+15 ;  /* 0xc338000004067429 */ /* 0x001e080000000000 */
[----:B--2---:R-:W2:-:S04]  /*2f70*/  DADD R10, R2, -6.75539944105574400000e+15 ;  /* 0xc3380000020a7429 */ /* 0x004e880000000000 */
[----:B0-----:R-:W0:-:S04]  /*2f80*/  DFMA R8, R6, c[0x2][0x0], -R24 ;  /* 0x0080000006087a2b */ /* 0x001e080000000818 */
[----:B--2---:R-:W2:-:S04]  /*2f90*/  DFMA R12, R10, c[0x2][0x0], R24 ;  /* 0x008000000a0c7a2b */ /* 0x004e880000000018 */
[----:B0-----:R-:W0:-:S04]  /*2fa0*/  DFMA R6, R6, c[0x2][0x8], R8 ;  /* 0x0080020006067a2b */ /* 0x001e080000000008 */
[----:B--2---:R-:W2:-:S04]  /*2fb0*/  DFMA R8, R10, c[0x2][0x8], R12 ;  /* 0x008002000a087a2b */ /* 0x004e88000000000c */
[----:B0-----:R-:W0:-:S04]  /*2fc0*/  DFMA R10, R6, R14, c[0x2][0x10] ;  /* 0x00800400060a762b */ /* 0x001e08000000000e */
[----:B--2---:R-:W2:-:S04]  /*2fd0*/  DFMA R12, R8, R14, c[0x2][0x10] ;  /* 0x00800400080c762b */ /* 0x004e88000000000e */
        /* <DEDUP_REMOVED lines=14> */
[----:B------:R-:W3:-:S04]  /*30c0*/  DADD R14, -RZ, -R24 ;  /* 0x00000000ff0e7229 */ /* 0x000ec80000000918 */
[----:B0-----:R-:W0:-:S04]  /*30d0*/  DFMA R10, R6, R10, c[0x2][0x50] ;  /* 0x00801400060a762b */ /* 0x001e08000000000a */
[----:B--2---:R-:W2:Y:S02]  /*30e0*/  DFMA R12, R8, R12, c[0x2][0x50] ;  /* 0x00801400080c762b */ /* 0x004ea4000000000c */
[----:B---3--:R-:W-:Y:S02]  /*30f0*/  FSETP.GEU.FTZ.AND P0, PT, |R15|, 4.1917929649353027344, PT ;  /* 0x4086232b0f00780b */ /* 0x008fe40003f1e200 */
[----:B0-----:R-:W0:-:S04]  /*3100*/  DFMA R10, R6, R10, 1 ;  /* 0x3ff00000060a742b */ /* 0x001e08000000000a */
[----:B--2---:R-:W2:-:S04]  /*3110*/  DFMA R12, R8, R12, 1 ;  /* 0x3ff00000080c742b */ /* 0x004e88000000000c */
[----:B0-----:R-:W0:-:S04]  /*3120*/  DFMA R10, R6, R10, 1 ;  /* 0x3ff00000060a742b */ /* 0x001e08000000000a */
[----:B--2---:R-:W2:-:S06]  /*3130*/  DFMA R12, R8, R12, 1 ;  /* 0x3ff00000080c742b */ /* 0x004e8c000000000c */
[----:B0-----:R-:W-:Y:S02]  /*3140*/  IMAD R23, R4, 0x100000, R11 ;  /* 0x0010000004177824 */ /* 0x001fe400078e020b */
[----:B------:R-:W-:Y:S02]  /*3150*/  IMAD.MOV.U32 R22, RZ, RZ, R10 ;  /* 0x000000ffff167224 */ /* 0x000fe400078e000a */
[----:B--2---:R-:W-:Y:S02]  /*3160*/  IMAD R21, R2, 0x100000, R13 ;  /* 0x0010000002157824 */ /* 0x004fe400078e020d */
[----:B------:R-:W-:Y:S01]  /*3170*/  IMAD.MOV.U32 R20, RZ, RZ, R12 ;  /* 0x000000ffff147224 */ /* 0x000fe200078e000c */
[----:B------:R-:W-:Y:S05]  /*3180*/  @!P0 BRA `(.L_x_2898) ;  /* 0x000000d000008947 */ /* 0x000fea0003800000 */
[----:B------:R-:W-:Y:S01]  /*3190*/  FSETP.GEU.FTZ.AND P1, PT, |R15|, 4.2275390625, PT ;  /* 0x408748000f00780b */ /* 0x000fe20003f3e200 */
[----:B------:R-:W-:-:S04]  /*31a0*/  DADD R6, -R24, +INF ;  /* 0x7ff0000018067429 */ /* 0x000fc80000000100 */
[----:B------:R-:W0:-:S06]  /*31b0*/  DSETP.GT.AND P0, PT, R24, RZ, PT ;  /* 0x000000ff1800722a */ /* 0x000e0c0003f04000 */
[----:B0-----:R-:W-:Y:S02]  /*31c0*/  FSEL R23, R7, RZ, !P0 ;  /* 0x000000ff07177208 */ /* 0x001fe40004000000 */
[----:B------:R-:W-:Y:S02]  /*31d0*/  @!P1 LEA.HI R0, R4, R4, RZ, 0x1 ;  /* 0x0000000404009211 */ /* 0x000fe400078f08ff */
[----:B------:R-:W-:Y:S01]  /*31e0*/  FSEL R22, R6, RZ, !P0 ;  /* 0x000000ff06167208 */ /* 0x000fe20004000000 */
[----:B------:R-:W-:Y:S01]  /*31f0*/  @!P1 IMAD.MOV.U32 R6, RZ, RZ, RZ ;  /* 0x000000ffff069224 */ /* 0x000fe200078e00ff */
[----:B------:R-:W-:-:S05]  /*3200*/  @!P1 SHF.R.S32.HI R5, RZ, 0x1, R0 ;  /* 0x00000001ff059819 */ /* 0x000fca0000011400 */
[----:B------:R-:W-:Y:S02]  /*3210*/  @!P1 IMAD.IADD R4, R4, 0x1, -R5 ;  /* 0x0000000104049824 */ /* 0x000fe400078e0a05 */
[----:B------:R-:W-:-:S03]  /*3220*/  @!P1 IMAD R5, R5, 0x100000, R11 ;  /* 0x0010000005059824 */ /* 0x000fc600078e020b */
[----:B------:R-:W-:Y:S01]  /*3230*/  @!P1 LEA R7, R4, 0x3ff00000, 0x14 ;  /* 0x3ff0000004079811 */ /* 0x000fe200078ea0ff */
[----:B------:R-:W-:-:S06]  /*3240*/  @!P1 IMAD.MOV.U32 R4, RZ, RZ, R10 ;  /* 0x000000ffff049224 */ /* 0x000fcc00078e000a */
[----:B------:R0:W2:-:S06]  /*3250*/  @!P1 DMUL R22, R4, R6 ;  /* 0x0000000604169228 */ /* 0x00008c0000000000 */
.L_x_2898:
[----:B------:R-:W-:Y:S05]  /*3260*/  BSYNC B0 ;  /* 0x0000000000007941 */ /* 0x000fea0003800000 */
.L_x_2897:
[----:B------:R-:W-:Y:S01]  /*3270*/  BSSY B0, `(.L_x_2899) ;  /* 0x000000f000007945 */ /* 0x000fe20003800000 */
[----:B------:R-:W-:Y:S05]  /*3280*/  @!P2 BRA `(.L_x_2900) ;  /* 0x000000d00000a947 */ /* 0x000fea0003800000 */
[----:B------:R-:W-:Y:S01]  /*3290*/  FSETP.GEU.FTZ.AND P0, PT, |R25|, 4.2275390625, PT ;  /* 0x408748001900780b */ /* 0x000fe20003f1e200 */
[----:B0-----:R-:W-:-:S04]  /*32a0*/  DADD R4, R24, +INF ;  /* 0x7ff0000018047429 */ /* 0x001fc80000000000 */
[----:B------:R-:W0:-:S06]  /*32b0*/  DSETP.GEU.AND P1, PT, R24, RZ, PT ;  /* 0x000000ff1800722a */ /* 0x000e0c0003f2e000 */
[----:B0-----:R-:W-:Y:S02]  /*32c0*/  FSEL R21, R5, RZ, P1 ;  /* 0x000000ff05157208 */ /* 0x001fe40000800000 */
[----:B------:R-:W-:Y:S02]  /*32d0*/  @!P0 LEA.HI R0, R2, R2, RZ, 0x1 ;  /* 0x0000000202008211 */ /* 0x000fe400078f08ff */
[----:B------:R-:W-:Y:S01]  /*32e0*/  FSEL R20, R4, RZ, P1 ;  /* 0x000000ff04147208 */ /* 0x000fe20000800000 */
[----:B------:R-:W-:Y:S01]  /*32f0*/  @!P0 IMAD.MOV.U32 R4, RZ, RZ, RZ ;  /* 0x000000ffff048224 */ /* 0x000fe200078e00ff */
[----:B------:R-:W-:-:S05]  /*3300*/  @!P0 SHF.R.S32.HI R3, RZ, 0x1, R0 ;  /* 0x00000001ff038819 */ /* 0x000fca0000011400 */
[----:B------:R-:W-:Y:S02]  /*3310*/  @!P0 IMAD.IADD R2, R2, 0x1, -R3 ;  /* 0x0000000102028824 */ /* 0x000fe400078e0a03 */
[----:B------:R-:W-:-:S03]  /*3320*/  @!P0 IMAD R3, R3, 0x100000, R13 ;  /* 0x0010000003038824 */ /* 0x000fc600078e020d */
[----:B------:R-:W-:Y:S01]  /*3330*/  @!P0 LEA R5, R2, 0x3ff00000, 0x14 ;  /* 0x3ff0000002058811 */ /* 0x000fe200078ea0ff */
[----:B------:R-:W-:-:S06]  /*3340*/  @!P0 IMAD.MOV.U32 R2, RZ, RZ, R12 ;  /* 0x000000ffff028224 */ /* 0x000fcc00078e000c */
[----:B------:R0:W3:-:S06]  /*3350*/  @!P0 DMUL R20, R2, R4 ;  /* 0x0000000402148228 */ /* 0x0000cc0000000000 */
.L_x_2900:
[----:B------:R-:W-:Y:S05]  /*3360*/  BSYNC B0 ;  /* 0x0000000000007941 */ /* 0x000fea0003800000 */
.L_x_2899:
[C---:B---3--:R-:W-:Y:S01]  /*3370*/  FSETP.GEU.FTZ.AND P1, PT, R21.reuse, 1.7916666269302368164, PT ;  /* 0x3fe555551500780b */ /* 0x048fe20003f3e000 */
[----:B------:R-:W-:Y:S01]  /*3380*/  BSSY B0, `(.L_x_2901) ;  /* 0x0000064000007945 */ /* 0x000fe20003800000 */
[----:B------:R-:W-:-:S13]  /*3390*/  FSETP.GT.FTZ.AND P0, PT, R21, -1.6999999284744262695, PT ;  /* 0xbfd999991500780b */ /* 0x000fda0003f14000 */
[----:B------:R-:W-:Y:S05]  /*33a0*/  @P0 BRA !P1, `(.L_x_2902) ;  /* 0x000003d000000947 */ /* 0x000fea0004800000 */
[----:B------:R-:W3:-:S10]  /*33b0*/  DADD R12, R20, 1 ;  /* 0x3ff00000140c7429 */ /* 0x000ed40000000000 */
[----:B---3--:R-:W-:Y:S01]  /*33c0*/  ISETP.GT.AND P0, PT, R13, 0xfffff, PT ;  /* 0x000fffff0d00780c */ /* 0x008fe20003f04270 */
[--C-:B0-----:R-:W-:Y:S02]  /*33d0*/  IMAD.MOV.U32 R2, RZ, RZ, R12.reuse ;  /* 0x000000ffff027224 */ /* 0x101fe400078e000c */
[----:B------:R-:W-:Y:S02]  /*33e0*/  IMAD.MOV.U32 R3, RZ, RZ, R13 ;  /* 0x000000ffff037224 */ /* 0x000fe400078e000d */
[----:B------:R-:W-:-:S08]  /*33f0*/  IMAD.MOV.U32 R6, RZ, RZ, R12 ;  /* 0x000000ffff067224 */ /* 0x000fd000078e000c */
[----:B------:R-:W0:-:S10]  /*3400*/  @!P0 DMUL R2, R2, 1.80143985094819840000e+16 ;  /* 0x4350000002028828 */ /* 0x000e140000000000 */
[----:B0-----:R-:W-:Y:S02]  /*3410*/  @!P0 IMAD.MOV.U32 R13, RZ, RZ, R3 ;  /* 0x000000ffff0d8224 */ /* 0x001fe400078e0003 */
[----:B------:R-:W-:-:S03]  /*3420*/  @!P0 IMAD.MOV.U32 R6, RZ, RZ, R2 ;  /* 0x000000ffff068224 */ /* 0x000fc600078e0002 */
[----:B------:R-:W-:-:S04]  /*3430*/  IADD3 R0, R13, -0x1, RZ ;  /* 0xffffffff0d007810 */ /* 0x000fc80007ffe0ff */
[----:B------:R-:W-:Y:S01]  /*3440*/  ISETP.GE.U32.AND P1, PT, R0, 0x7fefffff, PT ;  /* 0x7fefffff0000780c */ /* 0x000fe20003f26070 */
[----:B------:R-:W-:Y:S02]  /*3450*/  IMAD.MOV.U32 R0, RZ, RZ, -0x3ff ;  /* 0xfffffc01ff007424 */ /* 0x000fe400078e00ff */
[----:B------:R-:W-:-:S10]  /*3460*/  @!P0 IMAD.MOV.U32 R0, RZ, RZ, -0x435 ;  /* 0xfffffbcbff008424 */ /* 0x000fd400078e00ff */
[----:B------:R-:W-:Y:S01]  /*3470*/  @P1 IMAD.MOV.U32 R4, RZ, RZ, 0x0 ;  /* 0x00000000ff041424 */ /* 0x000fe200078e00ff */
[----:B------:R-:W-:Y:S01]  /*3480*/  @P1 FSETP.NEU.FTZ.AND P2, PT, R3, RZ, PT ;  /* 0x000000ff0300120b */ /* 0x000fe20003f5d000 */
[----:B------:R-:W-:-:S06]  /*3490*/  @P1 IMAD.MOV.U32 R5, RZ, RZ, 0x7ff00000 ;  /* 0x7ff00000ff051424 */ /* 0x000fcc00078e00ff */
[----:B------:R-:W0:-:S10]  /*34a0*/  @P1 DFMA R4, R2, R4, +INF ;  /* 0x7ff000000204142b */ /* 0x000e140000000004 */
[----:B0-----:R-:W-:Y:S02]  /*34b0*/  @P1 FSEL R10, R4, RZ, P2 ;  /* 0x000000ff040a1208 */ /* 0x001fe40001000000 */
[----:B------:R-:W-:Y:S01]  /*34c0*/  @P1 FSEL R11, R5, -QNAN , P2 ;  /* 0xfff00000050b1808 */ /* 0x000fe20001000000 */
[----:B------:R-:W-:Y:S05]  /*34d0*/  @P1 BRA `(.L_x_2903) ;  /* 0x000004e000001947 */ /* 0x000fea0003800000 */
[C---:B------:R-:W-:Y:S01]  /*34e0*/  LOP3.LUT R2, R13.reuse, 0x800fffff, RZ, 0xc0, !PT ;  /* 0x800fffff0d027812 */ /* 0x040fe200078ec0ff */
[----:B------:R-:W-:Y:S01]  /*34f0*/  IMAD.MOV.U32 R4, RZ, RZ, RZ ;  /* 0x000000ffff047224 */ /* 0x000fe200078e00ff */
[----:B------:R-:W-:Y:S01]  /*3500*/  LEA.HI R13, R13, R0, RZ, 0xc ;  /* 0x000000000d0d7211 */ /* 0x000fe200078f60ff */
[----:B------:R-:W-:Y:S01]  /*3510*/  IMAD.MOV.U32 R14, RZ, RZ, 0x3ae80f1e ;  /* 0x3ae80f1eff0e7424 */ /* 0x000fe200078e00ff */
[----:B------:R-:W-:Y:S01]  /*3520*/  LOP3.LUT R7, R2, 0x3ff00000, RZ, 0xfc, !PT ;  /* 0x3ff0000002077812 */ /* 0x000fe200078efcff */
[----:B------:R-:W-:-:S03]  /*3530*/  IMAD.MOV.U32 R15, RZ, RZ, 0x3eb1380b ;  /* 0x3eb1380bff0f7424 */ /* 0x000fc600078e00ff */
[----:B------:R-:W-:-:S13]  /*3540*/  ISETP.GE.AND P0, PT, R7, 0x3ff6a09f, PT ;  /* 0x3ff6a09f0700780c */ /* 0x000fda0003f06270 */
[----:B------:R-:W-:Y:S02]  /*3550*/  @P0 IADD3 R3, R7, -0x100000, RZ ;  /* 0xfff0000007030810 */ /* 0x000fe40007ffe0ff */
[----:B------:R-:W-:-:S03]  /*3560*/  @P0 IADD3 R13, R13, 0x1, RZ ;  /* 0x000000010d0d0810 */ /* 0x000fc60007ffe0ff */
[----:B------:R-:W-:Y:S01]  /*3570*/  @P0 IMAD.MOV.U32 R7, RZ, RZ, R3 ;  /* 0x000000ffff070224 */ /* 0x000fe200078e0003 */
[----:B------:R-:W-:Y:S01]  /*3580*/  LOP3.LUT R12, R13, 0x80000000, RZ, 0x3c, !PT ;  /* 0x800000000d0c7812 */ /* 0x000fe200078e3cff */
[----:B------:R-:W-:-:S04]  /*3590*/  IMAD.MOV.U32 R13, RZ, RZ, 0x43300000 ;  /* 0x43300000ff0d7424 */ /* 0x000fc800078e00ff */
[----:B------:R-:W0:-:S04]  /*35a0*/  DADD R10, R6, 1 ;  /* 0x3ff00000060a7429 */ /* 0x000e080000000000 */
[----:B------:R-:W-:Y:S02]  /*35b0*/  DADD R6, R6, -1 ;  /* 0xbff0000006067429 */ /* 0x000fe40000000000 */
[----:B0-----:R-:W0:Y:S02]  /*35c0*/  MUFU.RCP64H R5, R11 ;  /* 0x0000000b00057308 */ /* 0x001e240000001800 */
[----:B------:R-:W-:-:S04]  /*35d0*/  DADD R12, R12, c[0x2][0x90] ;  /* 0x008024000c0c7629 */ /* 0x000fc80000000000 */
[----:B0-----:R-:W0:-:S06]  /*35e0*/  DFMA R2, -R10, R4, 1 ;  /* 0x3ff000000a02742b */ /* 0x001e0c0000000104 */
[----:B0-----:R-:W0:-:S06]  /*35f0*/  DFMA R2, R2, R2, R2 ;  /* 0x000000020202722b */ /* 0x001e0c0000000002 */
[----:B0-----:R-:W0:-:S06]  /*3600*/  DFMA R4, R4, R2, R4 ;  /* 0x000000020404722b */ /* 0x001e0c0000000004 */
[----:B0-----:R-:W0:-:S06]  /*3610*/  DMUL R2, R4, R6 ;  /* 0x0000000604027228 */ /* 0x001e0c0000000000 */
[----:B0-----:R-:W0:-:S06]  /*3620*/  DFMA R2, R4, R6, R2 ;  /* 0x000000060402722b */ /* 0x001e0c0000000002 */
[----:B0-----:R-:W0:-:S04]  /*3630*/  DMUL R8, R2, R2 ;  /* 0x0000000202087228 */ /* 0x001e080000000000 */
[----:B------:R-:W3:-:S04]  /*3640*/  DADD R10, R6, -R2 ;  /* 0x00000000060a7229 */ /* 0x000ec80000000802 */
[----:B0-----:R-:W0:-:S04]  /*3650*/  DFMA R14, R8, R14, c[0x2][0x58] ;  /* 0x00801600080e762b */ /* 0x001e08000000000e */
[----:B---3--:R-:W-:-:S04]  /*3660*/  DADD R10, R10, R10 ;  /* 0x000000000a0a7229 */ /* 0x008fc8000000000a */
[----:B0-----:R-:W0:-:S04]  /*3670*/  DFMA R14, R8, R14, c[0x2][0x60] ;  /* 0x00801800080e762b */ /* 0x001e08000000000e */
[----:B------:R-:W-:-:S04]  /*3680*/  DFMA R20, R12, c[0x2][0x98], R2 ;  /* 0x008026000c147a2b */ /* 0x000fc80000000002 */
[----:B0-----:R-:W0:-:S04]  /*3690*/  DFMA R14, R8, R14, c[0x2][0x68] ;  /* 0x00801a00080e762b */ /* 0x001e08000000000e */
[----:B------:R-:W-:-:S04]  /*36a0*/  DFMA R10, R6, -R2, R10 ;  /* 0x80000002060a722b */ /* 0x000fc8000000000a */
[----:B0-----:R-:W0:-:S04]  /*36b0*/  DFMA R14, R8, R14, c[0x2][0x70] ;  /* 0x00801c00080e762b */ /* 0x001e08000000000e */
[----:B------:R-:W-:-:S04]  /*36c0*/  DFMA R6, -R12, c[0x2][0x98], R20 ;  /* 0x008026000c067a2b */ /* 0x000fc80000000114 */
[----:B0-----:R-:W0:-:S04]  /*36d0*/  DFMA R14, R8, R14, c[0x2][0x78] ;  /* 0x00801e00080e762b */ /* 0x001e08000000000e */
[----:B------:R-:W-:-:S04]  /*36e0*/  DMUL R10, R4, R10 ;  /* 0x0000000a040a7228 */ /* 0x000fc80000000000 */
[----:B0-----:R-:W0:-:S04]  /*36f0*/  DFMA R14, R8, R14, c[0x2][0x80] ;  /* 0x00802000080e762b */ /* 0x001e08000000000e */
[----:B------:R-:W-:-:S04]  /*3700*/  DADD R6, -R2, R6 ;  /* 0x0000000002067229 */ /* 0x000fc80000000106 */
[----:B0-----:R-:W0:-:S06]  /*3710*/  DFMA R14, R8, R14, c[0x2][0x88] ;  /* 0x00802200080e762b */ /* 0x001e0c000000000e */
[----:B0-----:R-:W0:-:S06]  /*3720*/  DMUL R14, R8, R14 ;  /* 0x0000000e080e7228 */ /* 0x001e0c0000000000 */
[----:B0-----:R-:W0:-:S06]  /*3730*/  DFMA R10, R2, R14, R10 ;  /* 0x0000000e020a722b */ /* 0x001e0c000000000a */
[----:B0-----:R-:W0:-:S06]  /*3740*/  DADD R6, R10, -R6 ;  /* 0x000000000a067229 */ /* 0x001e0c0000000806 */
[----:B0-----:R-:W0:-:S06]  /*3750*/  DFMA R6, R12, c[0x2][0xa0], R6 ;  /* 0x008028000c067a2b */ /* 0x001e0c0000000006 */
[----:B0-----:R0:W3:Y:S01]  /*3760*/  DADD R10, R20, R6 ;  /* 0x00000000140a7229 */ /* 0x0010e20000000006 */
[----:B------:R-:W-:Y:S05]  /*3770*/  BRA `(.L_x_2903) ;  /* 0x0000024000007947 */ /* 0x000fea0003800000 */
.L_x_2902:
[----:B------:R-:W3:Y:S01]  /*3780*/  DADD R10, R20, 2 ;  /* 0x40000000140a7429 */ /* 0x000ee20000000000 */
[----:B0-----:R-:W-:Y:S01]  /*3790*/  IMAD.MOV.U32 R2, RZ, RZ, 0x1 ;  /* 0x00000001ff027424 */ /* 0x001fe200078e00ff */
[----:B------:R-:W-:Y:S01]  /*37a0*/  FSETP.GEU.AND P1, PT, |R21|, 6.5827683646048100446e-37, PT ;  /* 0x036000001500780b */ /* 0x000fe20003f2e200 */
[----:B------:R-:W-:Y:S03]  /*37b0*/  BSSY B1, `(.L_x_2904) ;  /* 0x0000011000017945 */ /* 0x000fe60003800000 */
[----:B---3--:R-:W0:Y:S02]  /*37c0*/  MUFU.RCP64H R3, R11 ;  /* 0x0000000b00037308 */ /* 0x008e240000001800 */
[----:B0-----:R-:W0:-:S06]  /*37d0*/  DFMA R4, -R10, R2, 1 ;  /* 0x3ff000000a04742b */ /* 0x001e0c0000000102 */
[----:B0-----:R-:W0:-:S06]  /*37e0*/  DFMA R4, R4, R4, R4 ;  /* 0x000000040404722b */ /* 0x001e0c0000000004 */
[----:B0-----:R-:W0:-:S06]  /*37f0*/  DFMA R4, R2, R4, R2 ;  /* 0x000000040204722b */ /* 0x001e0c0000000002 */
[----:B0-----:R-:W0:-:S06]  /*3800*/  DFMA R2, -R10, R4, 1 ;  /* 0x3ff000000a02742b */ /* 0x001e0c0000000104 */
[----:B0-----:R-:W0:-:S06]  /*3810*/  DFMA R2, R4, R2, R4 ;  /* 0x000000020402722b */ /* 0x001e0c0000000004 */
[----:B0-----:R-:W0:-:S06]  /*3820*/  DMUL R4, R2, R20 ;  /* 0x0000001402047228 */ /* 0x001e0c0000000000 */
[----:B0-----:R-:W0:-:S06]  /*3830*/  DFMA R6, -R10, R4, R20 ;  /* 0x000000040a06722b */ /* 0x001e0c0000000114 */
[----:B0-----:R-:W0:-:S10]  /*3840*/  DFMA R28, R2, R6, R4 ;  /* 0x00000006021c722b */ /* 0x001e140000000004 */
[----:B0-----:R-:W-:-:S05]  /*3850*/  FFMA R0, RZ, R11, R29 ;  /* 0x0000000bff007223 */ /* 0x001fca000000001d */
[----:B------:R-:W-:-:S13]  /*3860*/  FSETP.GT.AND P0, PT, |R0|, 1.469367938527859385e-39, PT ;  /* 0x001000000000780b */ /* 0x000fda0003f04200 */
[----:B------:R-:W-:Y:S05]  /*3870*/  @P0 BRA P1, `(.L_x_2905) ;  /* 0x0000004000000947 */ /* 0x000fea0000800000 */
[----:B------:R-:W-:Y:S01]  /*3880*/  IMAD.MOV.U32 R14, RZ, RZ, R20 ;  /* 0x000000ffff0e7224 */ /* 0x000fe200078e0014 */
[----:B------:R-:W-:Y:S01]  /*3890*/  MOV R0, 0x38c0 ;  /* 0x000038c000007802 */ /* 0x000fe20000000f00 */
[----:B------:R-:W-:Y:S02]  /*38a0*/  IMAD.MOV.U32 R15, RZ, RZ, R21 ;  /* 0x000000ffff0f7224 */ /* 0x000fe400078e0015 */
[----:B-12---:R-:W-:Y:S05]  /*38b0*/  CALL.REL.NOINC `($__internal_1_$__cuda_sm20_div_rn_f64_full) ;  /* 0x000105b000007944 */ /* 0x006fea0003c00000 */
.L_x_2905:
[----:B------:R-:W-:Y:S05]  /*38c0*/  BSYNC B1 ;  /* 0x0000000000017941 */ /* 0x000fea0003800000 */
.L_x_2904:
[----:B------:R-:W0:Y:S01]  /*38d0*/  DMUL R28, R28, R20 ;  /* 0x000000141c1c7228 */ /* 0x000e220000000000 */
[----:B------:R-:W-:Y:S02]  /*38e0*/  IMAD.MOV.U32 R6, RZ, RZ, 0x2fbe14b5 ;  /* 0x2fbe14b5ff067424 */ /* 0x000fe400078e00ff */
[----:B------:R-:W-:-:S03]  /*38f0*/  IMAD.MOV.U32 R7, RZ, RZ, 0x3eb372fb ;  /* 0x3eb372fbff077424 */ /* 0x000fc600078e00ff */
[----:B0-----:R-:W0:-:S06]  /*3900*/  DADD R2, -R28, R20 ;  /* 0x000000001c027229 */ /* 0x001e0c0000000114 */
[----:B0-----:R-:W0:-:S06]  /*3910*/  DMUL R4, R2, R2 ;  /* 0x0000000202047228 */ /* 0x001e0c0000000000 */
[----:B0-----:R-:W0:-:S06]  /*3920*/  DFMA R6, R4, R6, c[0x2][0xa8] ;  /* 0x00802a000406762b */ /* 0x001e0c0000000006 */
[----:B0-----:R-:W0:-:S06]  /*3930*/  DFMA R6, R4, R6, c[0x2][0xb0] ;  /* 0x00802c000406762b */ /* 0x001e0c0000000006 */
[----:B0-----:R-:W0:-:S06]  /*3940*/  DFMA R6, R4, R6, c[0x2][0xb8] ;  /* 0x00802e000406762b */ /* 0x001e0c0000000006 */
[----:B0-----:R-:W0:-:S06]  /*3950*/  DFMA R6, R4, R6, c[0x2][0xc0] ;  /* 0x008030000406762b */ /* 0x001e0c0000000006 */
[----:B0-----:R-:W0:-:S06]  /*3960*/  DFMA R6, R4, R6, c[0x2][0xc8] ;  /* 0x008032000406762b */ /* 0x001e0c0000000006 */
[----:B0-----:R-:W0:-:S06]  /*3970*/  DFMA R6, R4, R6, c[0x2][0xd0] ;  /* 0x008034000406762b */ /* 0x001e0c0000000006 */
[----:B0-----:R-:W0:-:S06]  /*3980*/  DFMA R6, R4, R6, c[0x2][0xd8] ;  /* 0x008036000406762b */ /* 0x001e0c0000000006 */
[----:B0-----:R-:W0:-:S06]  /*3990*/  DMUL R6, R4, R6 ;  /* 0x0000000604067228 */ /* 0x001e0c0000000000 */
[----:B0-----:R-:W0:-:S06]  /*39a0*/  DFMA R6, R2, R6, -R28 ;  /* 0x000000060206722b */ /* 0x001e0c000000081c */
[----:B0-----:R0:W3:-:S06]  /*39b0*/  DADD R10, R6, R20 ;  /* 0x00000000060a7229 */ /* 0x0010cc0000000014 */
.L_x_2903:
[----:B------:R-:W-:Y:S05]  /*39c0*/  BSYNC B0 ;  /* 0x0000000000007941 */ /* 0x000fea0003800000 */
.L_x_2901:
[----:B---3--:R-:W-:Y:S01]  /*39d0*/  LOP3.LUT R3, R11, 0x7fffffff, RZ, 0xc0, !PT ;  /* 0x7fffffff0b037812 */ /* 0x008fe200078ec0ff */
[----:B------:R-:W-:Y:S01]  /*39e0*/  IMAD.MOV.U32 R2, RZ, RZ, R10 ;  /* 0x000000ffff027224 */ /* 0x000fe200078e000a */
[----:B------:R-:W-:Y:S05]  /*39f0*/  BSSY B0, `(.L_x_2906) ;  /* 0x000003b000007945 */ /* 0x000fea0003800000 */
[----:B------:R-:W3:-:S14]  /*3a00*/  DSETP.GE.AND P0, PT, R2, c[0x2][0xe0], PT ;  /* 0x008038000200762a */ /* 0x000edc0003f06000 */
[----:B---3--:R-:W-:Y:S05]  /*3a10*/  @!P0 BRA `(.L_x_2907) ;  /* 0x0000029000008947 */ /* 0x008fea0003800000 */
[----:B0-----:R-:W0:Y:S01]  /*3a20*/  DADD R6, R2, R2 ;  /* 0x0000000002067229 */ /* 0x001e220000000002 */
[----:B------:R-:W-:Y:S02]  /*3a30*/  IMAD.MOV.U32 R8, RZ, RZ, -0x5b8be47f ;  /* 0xa4741b81ff087424 */ /* 0x000fe400078e00ff */
[----:B------:R-:W-:-:S03]  /*3a40*/  IMAD.MOV.U32 R9, RZ, RZ, 0x3e5ae904 ;  /* 0x3e5ae904ff097424 */ /* 0x000fc600078e00ff */
[----:B0-----:R-:W0:Y:S01]  /*3a50*/  F2F.F32.F64 R0, R6 ;  /* 0x0000000600007310 */ /* 0x001e220000301000 */
[----:B------:R-:W0:-:S14]  /*3a60*/  DSETP.GEU.AND P0, PT, |R6|, c[0x2][0xe8], PT ;  /* 0x00803a000600762a */ /* 0x000e1c0003f0e200 */
[----:B0-----:R-:W-:Y:S01]  /*3a70*/  @!P0 FMUL R0, R0, 1.175494350822287508e-38 ;  /* 0x0080000000008820 */ /* 0x001fe20000400000 */
[----:B------:R-:W-:-:S03]  /*3a80*/  ISETP.GT.U32.AND P0, PT, R3, 0x40330fc1, PT ;  /* 0x40330fc10300780c */ /* 0x000fc60003f04070 */
[----:B------:R-:W-:-:S06]  /*3a90*/  FMUL.FTZ R0, R0, 1.4426950216293334961 ;  /* 0x3fb8aa3b00007820 */ /* 0x000fcc0000410000 */
[----:B------:R-:W0:Y:S02]  /*3aa0*/  FRND R0, R0 ;  /* 0x0000000000007307 */ /* 0x000e240000201000 */
[----:B0-----:R-:W-:-:S06]  /*3ab0*/  FMUL.FTZ R2, R0, 1 ;  /* 0x3f80000000027820 */ /* 0x001fcc0000410000 */
[----:B------:R-:W0:Y:S02]  /*3ac0*/  F2F.F64.F32 R4, R2 ;  /* 0x0000000200047310 */ /* 0x000e240000201800 */
[----:B0-----:R0:W3:-:S06]  /*3ad0*/  DFMA R4, -R4, c[0x2][0x98], R6 ;  /* 0x0080260004047a2b */ /* 0x0010cc0000000106 */
[----:B0-----:R-:W0:Y:S01]  /*3ae0*/  MUFU.EX2 R6, R0 ;  /* 0x0000000000067308 */ /* 0x001e220000000800 */
[----:B---3--:R-:W3:-:S06]  /*3af0*/  DFMA R8, R4, R8, c[0x2][0xf0] ;  /* 0x00803c000408762b */ /* 0x008ecc0000000008 */
[----:B---3--:R-:W3:-:S06]  /*3b00*/  DFMA R8, R4, R8, c[0x2][0xf8] ;  /* 0x00803e000408762b */ /* 0x008ecc0000000008 */
[----:B---3--:R-:W3:Y:S01]  /*3b10*/  DFMA R8, R4, R8, c[0x2][0x100] ;  /* 0x008040000408762b */ /* 0x008ee20000000008 */
[----:B0-----:R-:W-:-:S04]  /*3b20*/  FMUL.FTZ R2, R6, 1 ;  /* 0x3f80000006027820 */ /* 0x001fc80000410000 */
[----:B------:R-:W0:Y:S01]  /*3b30*/  F2F.F64.F32 R6, R2 ;  /* 0x0000000200067310 */ /* 0x000e220000201800 */
[----:B---3--:R-:W3:-:S06]  /*3b40*/  DFMA R8, R4, R8, c[0x2][0x108] ;  /* 0x008042000408762b */ /* 0x008ecc0000000008 */
[----:B---3--:R-:W3:-:S06]  /*3b50*/  DFMA R8, R4, R8, c[0x2][0x110] ;  /* 0x008044000408762b */ /* 0x008ecc0000000008 */
[----:B---3--:R-:W3:-:S04]  /*3b60*/  DFMA R8, R4, R8, c[0x2][0x118] ;  /* 0x008046000408762b */ /* 0x008ec80000000008 */
[----:B0-----:R-:W-:-:S04]  /*3b70*/  DADD R12, -R6, 1 ;  /* 0x3ff00000060c7429 */ /* 0x001fc80000000100 */
[----:B---3--:R-:W0:-:S06]  /*3b80*/  DFMA R8, R4, R8, c[0x2][0x120] ;  /* 0x008048000408762b */ /* 0x008e0c0000000008 */
[----:B0-----:R-:W0:-:S06]  /*3b90*/  DFMA R8, R4, R8, c[0x2][0x128] ;  /* 0x00804a000408762b */ /* 0x001e0c0000000008 */
[----:B0-----:R-:W0:-:S06]  /*3ba0*/  DFMA R8, R4, R8, c[0x2][0x130] ;  /* 0x00804c000408762b */ /* 0x001e0c0000000008 */
[----:B0-----:R-:W0:-:S06]  /*3bb0*/  DMUL R8, R4, R8 ;  /* 0x0000000804087228 */ /* 0x001e0c0000000000 */
[----:B0-----:R0:W3:Y:S02]  /*3bc0*/  DFMA R8, R4, R8, R4 ;  /* 0x000000080408722b */ /* 0x0010e40000000004 */
[----:B0-----:R-:W-:-:S04]  /*3bd0*/  IMAD.MOV.U32 R4, RZ, RZ, RZ ;  /* 0x000000ffff047224 */ /* 0x001fc800078e00ff */
[----:B---3--:R0:W3:Y:S02]  /*3be0*/  DFMA R8, -R8, R6, R12 ;  /* 0x000000060808722b */ /* 0x0080e4000000010c */
[----:B0-----:R-:W-:Y:S02]  /*3bf0*/  IMAD.MOV.U32 R12, RZ, RZ, 0x0 ;  /* 0x00000000ff0c7424 */ /* 0x001fe400078e00ff */
[----:B------:R-:W-:Y:S02]  /*3c00*/  IMAD.MOV.U32 R13, RZ, RZ, 0x40000000 ;  /* 0x40000000ff0d7424 */ /* 0x000fe400078e00ff */
[----:B---3--:R-:W0:-:S06]  /*3c10*/  DADD R8, -R8, 2 ;  /* 0x4000000008087429 */ /* 0x008e0c0000000100 */
[----:B0-----:R-:W0:Y:S02]  /*3c20*/  MUFU.RCP64H R5, R9 ;  /* 0x0000000900057308 */ /* 0x001e240000001800 */
[----:B0-----:R-:W0:-:S06]  /*3c30*/  DFMA R6, -R8, R4, 1 ;  /* 0x3ff000000806742b */ /* 0x001e0c0000000104 */
[----:B0-----:R-:W0:-:S06]  /*3c40*/  DFMA R6, R6, R6, R6 ;  /* 0x000000060606722b */ /* 0x001e0c0000000006 */
[----:B0-----:R-:W0:-:S06]  /*3c50*/  DFMA R6, R4, R6, R4 ;  /* 0x000000060406722b */ /* 0x001e0c0000000004 */
[----:B0-----:R-:W0:-:S10]  /*3c60*/  DFMA R6, -R6, R12, 1 ;  /* 0x3ff000000606742b */ /* 0x001e14000000010c */
[----:B0-----:R-:W-:Y:S02]  /*3c70*/  FSEL R3, R7, 1.875, !P0 ;  /* 0x3ff0000007037808 */ /* 0x001fe40004000000 */
[----:B------:R-:W-:Y:S02]  /*3c80*/  FSEL R10, R6, RZ, !P0 ;  /* 0x000000ff060a7208 */ /* 0x000fe40004000000 */
[----:B------:R-:W-:Y:S01]  /*3c90*/  LOP3.LUT R11, R3, 0x80000000, R11, 0xb8, !PT ;  /* 0x80000000030b7812 */ /* 0x000fe200078eb80b */
[----:B------:R-:W-:Y:S05]  /*3ca0*/  BRA `(.L_x_2908) ;  /* 0x000000f000007947 */ /* 0x000fea0003800000 */
.L_x_2907:
[----:B------:R-:W3:Y:S01]  /*3cb0*/  DMUL R2, R10, R10 ;  /* 0x0000000a0a027228 */ /* 0x000ee20000000000 */
[----:B------:R-:W-:Y:S02]  /*3cc0*/  IMAD.MOV.U32 R4, RZ, RZ, -0x1d0a169c ;  /* 0xe2f5e964ff047424 */ /* 0x000fe400078e00ff */
[----:B------:R-:W-:-:S06]  /*3cd0*/  IMAD.MOV.U32 R5, RZ, RZ, 0x3ef0bc46 ;  /* 0x3ef0bc46ff057424 */ /* 0x000fcc00078e00ff */
[----:B---3--:R-:W3:-:S06]  /*3ce0*/  DFMA R4, R2, -R4, c[0x2][0x138] ;  /* 0x00804e000204762b */ /* 0x008ecc0000000804 */
[----:B---3--:R-:W3:-:S06]  /*3cf0*/  DFMA R4, R2, R4, c[0x2][0x140] ;  /* 0x008050000204762b */ /* 0x008ecc0000000004 */
        /* <DEDUP_REMOVED lines=8> */
[----:B---3--:R-:W3:-:S06]  /*3d80*/  DFMA R4, R2, R4, RZ ;  /* 0x000000040204722b */ /* 0x008ecc00000000ff */
[----:B---3--:R3:W4:-:S06]  /*3d90*/  DFMA R10, R4, R10, R10 ;  /* 0x0000000a040a722b */ /* 0x00870c000000000a */
.L_x_2908:
[----:B------:R-:W-:Y:S05]  /*3da0*/  BSYNC B0 ;  /* 0x0000000000007941 */ /* 0x000fea0003800000 */
.L_x_2906:
[----:B--2---:R-:W2:Y:S01]  /*3db0*/  DADD R22, R22, 1 ;  /* 0x3ff0000016167429 */ /* 0x004ea20000000000 */
[----:B------:R-:W-:Y:S03]  /*3dc0*/  BSSY B0, `(.L_x_2909) ;  /* 0x0000011000007945 */ /* 0x000fe60003800000 */
[----:B----4-:R-:W-:Y:S02]  /*3dd0*/  DFMA R12, -R10, R10, 1 ;  /* 0x3ff000000a0c742b */ /* 0x010fe4000000010a */
[----:B--2---:R-:W2:Y:S04]  /*3de0*/  MUFU.RCP64H R3, R23 ;  /* 0x0000001700037308 */ /* 0x004ea80000001800 */
[----:B------:R-:W-:-:S04]  /*3df0*/  IADD3 R2, R23, 0x300402, RZ ;  /* 0x0030040217027810 */ /* 0x000fc80007ffe0ff */
[----:B------:R-:W-:Y:S02]  /*3e00*/  FSETP.GEU.AND P0, PT, |R2|, 5.8789094863358348022e-39, PT ;  /* 0x004004020200780b */ /* 0x000fe40003f0e200 */
[----:B--23--:R-:W2:-:S06]  /*3e10*/  DFMA R4, -R22, R2, 1 ;  /* 0x3ff000001604742b */ /* 0x00ce8c0000000102 */
[----:B--2---:R-:W2:-:S06]  /*3e20*/  DFMA R4, R4, R4, R4 ;  /* 0x000000040404722b */ /* 0x004e8c0000000004 */
[----:B--2---:R-:W2:-:S06]  /*3e30*/  DFMA R4, R2, R4, R2 ;  /* 0x000000040204722b */ /* 0x004e8c0000000002 */
[----:B0-2---:R-:W0:-:S06]  /*3e40*/  DFMA R6, -R22, R4, 1 ;  /* 0x3ff000001606742b */ /* 0x005e0c0000000104 */
[----:B0-----:R0:W2:Y:S01]  /*3e50*/  DFMA R4, R4, R6, R4 ;  /* 0x000000060404722b */ /* 0x0010a20000000004 */
[----:B------:R-:W-:Y:S05]  /*3e60*/  @P0 BRA `(.L_x_2910) ;  /* 0x0000006000000947 */ /* 0x000fea0003800000 */
[----:B------:R-:W-:Y:S01]  /*3e70*/  LOP3.LUT R2, R23, 0x7fffffff, RZ, 0xc0, !PT ;  /* 0x7fffffff17027812 */ /* 0x000fe200078ec0ff */
[----:B0-----:R-:W-:Y:S01]  /*3e80*/  IMAD.MOV.U32 R6, RZ, RZ, R22 ;  /* 0x000000ffff067224 */ /* 0x001fe200078e0016 */
[----:B------:R-:W-:Y:S01]  /*3e90*/  MOV R0, 0x3ed0 ;  /* 0x00003ed000007802 */ /* 0x000fe20000000f00 */
[----:B------:R-:W-:Y:S01]  /*3ea0*/  IMAD.MOV.U32 R3, RZ, RZ, R23 ;  /* 0x000000ffff037224 */ /* 0x000fe200078e0017 */
[----:B------:R-:W-:Y:S02]  /*3eb0*/  IADD3 R2, R2, -0x100000, RZ ;  /* 0xfff0000002027810 */ /* 0x000fe40007ffe0ff */
[----:B-12---:R-:W-:Y:S05]  /*3ec0*/  CALL.REL.NOINC `($__internal_0_$__cuda_sm20_dblrcp_rn_slowpath_v3) ;  /* 0x0000fd2000007944 */ /* 0x006fea0003c00000 */
.L_x_2910:
[----:B------:R-:W-:Y:S05]  /*3ed0*/  BSYNC B0 ;  /* 0x0000000000007941 */ /* 0x000fea0003800000 */
.L_x_2909:
[----:B------:R-:W3:Y:S01]  /*3ee0*/  LDC.U8 R2, c[0x0][0x3e1] ;  /* 0x0000f840ff027b82 */ /* 0x000ee20000000000 */
[----:B-12---:R-:W1:-:S06]  /*3ef0*/  DMUL R4, R4, R24 ;  /* 0x0000001804047228 */ /* 0x006e4c0000000000 */
[----:B-1----:R-:W1:-:S06]  /*3f00*/  DFMA R4, R12, R4, R10 ;  /* 0x000000040c04722b */ /* 0x002e4c000000000a */
[----:B-1----:R1:W2:Y:S01]  /*3f10*/  DMUL R4, R4, R16 ;  /* 0x0000001004047228 */ /* 0x0022a20000000000 */
[----:B---3--:R-:W-:-:S04]  /*3f20*/  PRMT R0, R2, 0x9910, RZ ;  /* 0x0000991002007816 */ /* 0x008fc800000000ff */
[----:B------:R-:W-:-:S13]  /*3f30*/  ISETP.GT.AND P0, PT, R0, 0x9, PT ;  /* 0x000000090000780c */ /* 0x000fda0003f04270 */
[----:B------:R-:W-:Y:S05]  /*3f40*/  @P0 BRA `(.L_x_2911) ;  /* 0x0000044000000947 */ /* 0x000fea0003800000 */
[----:B-12---:R-:W-:-:S13]  /*3f50*/  ISETP.GT.AND P0, PT, R0, 0x4, PT ;  /* 0x000000040000780c */ /* 0x006fda0003f04270 */
[----:B------:R-:W-:Y:S05]  /*3f60*/  @P0 BRA `(.L_x_2912) ;  /* 0x000001c000000947 */ /* 0x000fea0003800000 */
[----:B------:R-:W-:-:S13]  /*3f70*/  ISETP.GT.AND P0, PT, R0, 0x1, PT ;  /* 0x000000010000780c */ /* 0x000fda0003f04270 */
[----:B------:R-:W-:Y:S05]  /*3f80*/  @P0 BRA `(.L_x_2913) ;  /* 0x000000b000000947 */ /* 0x000fea0003800000 */
[----:B------:R-:W-:-:S13]  /*3f90*/  ISETP.NE.AND P0, PT, R2, RZ, PT ;  /* 0x000000ff0200720c */ /* 0x000fda0003f05270 */
[----:B------:R-:W-:Y:S05]  /*3fa0*/  @!P0 BRA `(.L_x_2914) ;  /* 0x0000005000008947 */ /* 0x000fea0003800000 */
[----:B------:R-:W-:-:S13]  /*3fb0*/  ISETP.NE.AND P0, PT, R0, 0x1, PT ;  /* 0x000000010000780c */ /* 0x000fda0003f05270 */
[----:B------:R-:W-:Y:S05]  /*3fc0*/  @P0 BRA `(.L_x_2915) ;  /* 0x00000db000000947 */ /* 0x000fea0003800000 */
[----:B------:R-:W1:Y:S02]  /*3fd0*/  F2I.F64.TRUNC R5, R4 ;  /* 0x0000000400057311 */ /* 0x000e64000030d100 */
[----:B-1----:R1:W-:Y:S01]  /*3fe0*/  STG.E.U8 [R18.64], R5 ;  /* 0x0000000512007986 */ /* 0x0023e2000c101124 */
[----:B------:R-:W-:Y:S05]  /*3ff0*/  BRA `(.L_x_2916) ;  /* 0x00000f1000007947 */ /* 0x000fea0003800000 */
.L_x_2914:
[----:B------:R-:W1:Y:S02]  /*4000*/  F2I.S64.F64.TRUNC R4, R4 ;  /* 0x0000000400047311 */ /* 0x000e64000030d900 */
[----:B-1----:R-:W-:-:S05]  /*4010*/  IMAD.MOV.U32 R3, RZ, RZ, R4 ;  /* 0x000000ffff037224 */ /* 0x002fca00078e0004 */
[----:B------:R1:W-:Y:S01]  /*4020*/  STG.E.U8 [R18.64], R3 ;  /* 0x0000000312007986 */ /* 0x0003e2000c101124 */
[----:B------:R-:W-:Y:S05]  /*4030*/  BRA `(.L_x_2916) ;  /* 0x00000ed000007947 */ /* 0x000fea0003800000 */
.L_x_2913:
[----:B------:R-:W-:-:S13]  /*4040*/  ISETP.NE.AND P0, PT, R0, 0x2, PT ;  /* 0x000000020000780c */ /* 0x000fda0003f05270 */
[----:B------:R-:W-:Y:S05]  /*4050*/  @!P0 BRA `(.L_x_2917) ;  /* 0x000000a000008947 */ /* 0x000fea0003800000 */
[----:B------:R-:W-:-:S13]  /*4060*/  ISETP.NE.AND P0, PT, R0, 0x3, PT ;  /* 0x000000030000780c */ /* 0x000fda0003f05270 */
[----:B------:R-:W-:Y:S05]  /*4070*/  @!P0 BRA `(.L_x_2918) ;  /* 0x0000005000008947 */ /* 0x000fea0003800000 */
[----:B------:R-:W-:-:S13]  /*4080*/  ISETP.NE.AND P0, PT, R0, 0x4, PT ;  /* 0x000000040000780c */ /* 0x000fda0003f05270 */
[----:B------:R-:W-:Y:S05]  /*4090*/  @P0 BRA `(.L_x_2915) ;  /* 0x00000ce000000947 */ /* 0x000fea0003800000 */
[----:B------:R-:W1:Y:S02]  /*40a0*/  F2I.S64.F64.TRUNC R4, R4 ;  /* 0x0000000400047311 */ /* 0x000e64000030d900 */
[----:B-1----:R1:W-:Y:S01]  /*40b0*/  STG.E.64 [R18.64], R4 ;  /* 0x0000000412007986 */ /* 0x0023e2000c101b24 */
[----:B------:R-:W-:Y:S05]  /*40c0*/  BRA `(.L_x_2916) ;  /* 0x00000e4000007947 */ /* 0x000fea0003800000 */
.L_x_2918:
[----:B------:R-:W1:Y:S02]  /*40d0*/  F2I.F64.TRUNC R5, R4 ;  /* 0x0000000400057311 */ /* 0x000e64000030d100 */
[----:B-1----:R1:W-:Y:S01]  /*40e0*/  STG.E [R18.64], R5 ;  /* 0x0000000512007986 */ /* 0x0023e2000c101924 */
[----:B------:R-:W-:Y:S05]  /*40f0*/  BRA `(.L_x_2916) ;  /* 0x00000e1000007947 */ /* 0x000fea0003800000 */
.L_x_2917:
[----:B------:R-:W1:Y:S02]  /*4100*/  F2I.F64.TRUNC R5, R4 ;  /* 0x0000000400057311 */ /* 0x000e64000030d100 */
[----:B-1----:R1:W-:Y:S01]  /*4110*/  STG.E.U16 [R18.64], R5 ;  /* 0x0000000512007986 */ /* 0x0023e2000c101524 */
[----:B------:R-:W-:Y:S05]  /*4120*/  BRA `(.L_x_2916) ;  /* 0x00000de000007947 */ /* 0x000fea0003800000 */
.L_x_2912:
[----:B------:R-:W-:-:S13]  /*4130*/  ISETP.GT.AND P0, PT, R0, 0x6, PT ;  /* 0x000000060000780c */ /* 0x000fda0003f04270 */
[----:B------:R-:W-:Y:S05]  /*4140*/  @P0 BRA `(.L_x_2919) ;  /* 0x000000f000000947 */ /* 0x000fea0003800000 */
[----:B------:R-:W-:-:S13]  /*4150*/  ISETP.NE.AND P0, PT, R0, 0x5, PT ;  /* 0x000000050000780c */ /* 0x000fda0003f05270 */
[----:B------:R-:W-:Y:S05]  /*4160*/  @!P0 BRA `(.L_x_2920) ;  /* 0x0000007000008947 */ /* 0x000fea0003800000 */
[----:B------:R-:W-:-:S13]  /*4170*/  ISETP.NE.AND P0, PT, R0, 0x6, PT ;  /* 0x000000060000780c */ /* 0x000fda0003f05270 */
[----:B------:R-:W-:Y:S05]  /*4180*/  @P0 BRA `(.L_x_2915) ;  /* 0x00000bf000000947 */ /* 0x000fea0003800000 */
[----:B------:R-:W1:Y:S01]  /*4190*/  F2F.F32.F64 R3, R4 ;  /* 0x0000000400037310 */ /* 0x000e620000301000 */
[----:B------:R-:W1:-:S14]  /*41a0*/  DSETP.GEU.AND P0, PT, |R4|, c[0x2][0xe8], PT ;  /* 0x00803a000400762a */ /* 0x000e5c0003f0e200 */
[----:B-1----:R-:W-:-:S05]  /*41b0*/  @!P0 FMUL R3, R3, 1.175494350822287508e-38 ;  /* 0x0080000003038820 */ /* 0x002fca0000400000 */
[----:B------:R1:W-:Y:S01]  /*41c0*/  STG.E [R18.64], R3 ;  /* 0x0000000312007986 */ /* 0x0003e2000c101924 */
[----:B------:R-:W-:Y:S05]  /*41d0*/  BRA `(.L_x_2916) ;  /* 0x00000d3000007947 */ /* 0x000fea0003800000 */
.L_x_2920:
[----:B------:R-:W1:Y:S01]  /*41e0*/  F2F.F32.F64 R0, R4 ;  /* 0x0000000400007310 */ /* 0x000e620000301000 */
[----:B------:R-:W1:-:S14]  /*41f0*/  DSETP.GEU.AND P0, PT, |R4|, c[0x2][0xe8], PT ;  /* 0x00803a000400762a */ /* 0x000e5c0003f0e200 */
[----:B-1----:R-:W-:-:S05]  /*4200*/  @!P0 FMUL R0, R0, 1.175494350822287508e-38 ;  /* 0x0080000000008820 */ /* 0x002fca0000400000 */
[----:B------:R-:W-:-:S05]  /*4210*/  F2FP.PACK_AB R0, RZ, R0 ;  /* 0x00000000ff00723e */ /* 0x000fca00000000ff */
[----:B------:R1:W-:Y:S01]  /*4220*/  STG.E.U16 [R18.64], R0 ;  /* 0x0000000012007986 */ /* 0x0003e2000c101524 */
[----:B------:R-:W-:Y:S05]  /*4230*/  BRA `(.L_x_2916) ;  /* 0x00000cd000007947 */ /* 0x000fea0003800000 */
.L_x_2919:
[----:B------:R-:W-:-:S13]  /*4240*/  ISETP.NE.AND P0, PT, R0, 0x7, PT ;  /* 0x000000070000780c */ /* 0x000fda0003f05270 */
[----:B------:R-:W-:Y:S05]  /*4250*/  @!P0 BRA `(.L_x_2921) ;  /* 0x0000011000008947 */ /* 0x000fea0003800000 */
[----:B------:R-:W-:-:S13]  /*4260*/  ISETP.NE.AND P0, PT, R0, 0x8, PT ;  /* 0x000000080000780c */ /* 0x000fda0003f05270 */
[----:B------:R-:W-:Y:S05]  /*4270*/  @!P0 BRA `(.L_x_2922) ;  /* 0x0000008000008947 */ /* 0x000fea0003800000 */
[----:B------:R-:W-:-:S13]  /*4280*/  ISETP.NE.AND P0, PT, R0, 0x9, PT ;  /* 0x000000090000780c */ /* 0x000fda0003f05270 */
[----:B------:R-:W-:Y:S05]  /*4290*/  @P0 BRA `(.L_x_2915) ;  /* 0x00000ae000000947 */ /* 0x000fea0003800000 */
[----:B------:R-:W1:Y:S01]  /*42a0*/  F2F.F32.F64 R2, R4 ;  /* 0x0000000400027310 */ /* 0x000e620000301000 */
[----:B------:R-:W1:Y:S01]  /*42b0*/  DSETP.GEU.AND P0, PT, |R4|, c[0x2][0xe8], PT ;  /* 0x00803a000400762a */ /* 0x000e620003f0e200 */
[----:B------:R-:W-:-:S13]  /*42c0*/  IMAD.MOV.U32 R3, RZ, RZ, RZ ;  /* 0x000000ffff037224 */ /* 0x000fda00078e00ff */
[----:B-1----:R-:W-:-:S05]  /*42d0*/  @!P0 FMUL R2, R2, 1.175494350822287508e-38 ;  /* 0x0080000002028820 */ /* 0x002fca0000400000 */
[----:B------:R1:W-:Y:S01]  /*42e0*/  STG.E.64 [R18.64], R2 ;  /* 0x0000000212007986 */ /* 0x0003e2000c101b24 */
[----:B------:R-:W-:Y:S05]  /*42f0*/  BRA `(.L_x_2916) ;  /* 0x00000c1000007947 */ /* 0x000fea0003800000 */
.L_x_2922:
[----:B------:R-:W1:Y:S01]  /*4300*/  F2F.F32.F64 R0, R4 ;  /* 0x0000000400007310 */ /* 0x000e620000301000 */
[----:B------:R-:W1:-:S14]  /*4310*/  DSETP.GEU.AND P0, PT, |R4|, c[0x2][0xe8], PT ;  /* 0x00803a000400762a */ /* 0x000e5c0003f0e200 */
[----:B-1----:R-:W-:-:S05]  /*4320*/  @!P0 FMUL R0, R0, 1.175494350822287508e-38 ;  /* 0x0080000000008820 */ /* 0x002fca0000400000 */
[----:B------:R-:W-:-:S04]  /*4330*/  F2FP.PACK_AB R3, RZ, R0 ;  /* 0x00000000ff03723e */ /* 0x000fc800000000ff */
[----:B------:R-:W-:-:S05]  /*4340*/  PRMT R3, R3, 0x5410, RZ ;  /* 0x0000541003037816 */ /* 0x000fca00000000ff */
[----:B------:R1:W-:Y:S01]  /*4350*/  STG.E [R18.64], R3 ;  /* 0x0000000312007986 */ /* 0x0003e2000c101924 */
[----:B------:R-:W-:Y:S05]  /*4360*/  BRA `(.L_x_2916) ;  /* 0x00000ba000007947 */ /* 0x000fea0003800000 */
.L_x_2921:
[----:B------:R1:W-:Y:S01]  /*4370*/  STG.E.64 [R18.64], R4 ;  /* 0x0000000412007986 */ /* 0x0003e2000c101b24 */
[----:B------:R-:W-:Y:S05]  /*4380*/  BRA `(.L_x_2916) ;  /* 0x00000b8000007947 */ /* 0x000fea0003800000 */
.L_x_2911:
[----:B-12---:R-:W-:-:S13]  /*4390*/  ISETP.GT.AND P0, PT, R0, 0x18, PT ;  /* 0x000000180000780c */ /* 0x006fda0003f04270 */
[----:B------:R-:W-:Y:S05]  /*43a0*/  @P0 BRA `(.L_x_2923) ;  /* 0x0000046000000947 */ /* 0x000fea0003800000 */
[----:B------:R-:W-:-:S13]  /*43b0*/  ISETP.GT.AND P0, PT, R0, 0xe, PT ;  /* 0x0000000e0000780c */ /* 0x000fda0003f04270 */
[----:B------:R-:W-:Y:S05]  /*43c0*/  @P0 BRA `(.L_x_2924) ;  /* 0x000000b000000947 */ /* 0x000fea0003800000 */
[----:B------:R-:W-:-:S13]  /*43d0*/  ISETP.NE.AND P0, PT, R0, 0xa, PT ;  /* 0x0000000a0000780c */ /* 0x000fda0003f05270 */
[----:B------:R-:W-:Y:S05]  /*43e0*/  @!P0 BRA `(.L_x_2925) ;  /* 0x0000006000008947 */ /* 0x000fea0003800000 */
[----:B------:R-:W-:-:S13]  /*43f0*/  ISETP.NE.AND P0, PT, R0, 0xb, PT ;  /* 0x0000000b0000780c */ /* 0x000fda0003f05270 */
[----:B------:R-:W-:Y:S05]  /*4400*/  @P0 BRA `(.L_x_2915) ;  /* 0x0000097000000947 */ /* 0x000fea0003800000 */
[----:B------:R-:W1:-:S06]  /*4410*/  DSETP.NEU.AND P0, PT, R4, RZ, PT ;  /* 0x000000ff0400722a */ /* 0x000e4c0003f0d000 */
[----:B-1----:R-:W-:-:S05]  /*4420*/  SEL R3, RZ, 0x1, !P0 ;  /* 0x00000001ff037807 */ /* 0x002fca0004000000 */
[----:B------:R1:W-:Y:S01]  /*4430*/  STG.E.U8 [R18.64], R3 ;  /* 0x0000000312007986 */ /* 0x0003e2000c101124 */
[----:B------:R-:W-:Y:S05]  /*4440*/  BRA `(.L_x_2916) ;  /* 0x00000ac000007947 */ /* 0x000fea0003800000 */
.L_x_2925:
[----:B0-----:R-:W-:-:S05]  /*4450*/  CS2R R6, SRZ ;  /* 0x0000000000067805 */ /* 0x001fca000001ff00 */
[----:B------:R0:W-:Y:S01]  /*4460*/  STG.E.128 [R18.64], R4 ;  /* 0x0000000412007986 */ /* 0x0001e2000c101d24 */
[----:B------:R-:W-:Y:S05]  /*4470*/  BRA `(.L_x_2916) ;  /* 0x00000a9000007947 */ /* 0x000fea0003800000 */
.L_x_2924:
[----:B------:R-:W-:-:S13]  /*4480*/  ISETP.NE.AND P0, PT, R0, 0xf, PT ;  /* 0x0000000f0000780c */ /* 0x000fda0003f05270 */
[----:B------:R-:W-:Y:S05]  /*4490*/  @!P0 BRA `(.L_x_2926) ;  /* 0x0000031000008947 */ /* 0x000fea0003800000 */
[----:B------:R-:W-:-:S13]  /*44a0*/  ISETP.NE.AND P0, PT, R0, 0x17, PT ;  /* 0x000000170000780c */ /* 0x000fda0003f05270 */
[----:B------:R-:W-:Y:S05]  /*44b0*/  @!P0 BRA `(.L_x_2927) ;  /* 0x0000017000008947 */ /* 0x000fea0003800000 */
[----:B------:R-:W-:-:S13]  /*44c0*/  ISETP.NE.AND P0, PT, R0, 0x18, PT ;  /* 0x000000180000780c */ /* 0x000fda0003f05270 */
[----:B------:R-:W-:Y:S05]  /*44d0*/  @P0 BRA `(.L_x_2915) ;  /* 0x000008a000000947 */ /* 0x000fea0003800000 */
[----:B0-----:R-:W0:Y:S01]  /*44e0*/  F2F.F32.F64 R7, R4 ;  /* 0x0000000400077310 */ /* 0x001e220000301000 */
[----:B------:R-:W0:Y:S01]  /*44f0*/  DSETP.GEU.AND P0, PT, |R4|, c[0x2][0xe8], PT ;  /* 0x00803a000400762a */ /* 0x000e220003f0e200 */
[----:B------:R-:W-:-:S13]  /*4500*/  BSSY B0, `(.L_x_2928) ;  /* 0x000000f000007945 */ /* 0x000fda0003800000 */
[----:B0-----:R-:W-:-:S05]  /*4510*/  @!P0 FMUL R7, R7, 1.175494350822287508e-38 ;  /* 0x0080000007078820 */ /* 0x001fca0000400000 */
        /* <DEDUP_REMOVED lines=13> */
.L_x_2929:
[----:B------:R-:W-:Y:S05]  /*45f0*/  BSYNC B0 ;  /* 0x0000000000007941 */ /* 0x000fea0003800000 */
.L_x_2928:
[----:B------:R-:W-:-:S05]  /*4600*/  LOP3.LUT R3, R0, R3, RZ, 0xfc, !PT ;  /* 0x0000000300037212 */ /* 0x000fca00078efcff */
[----:B------:R0:W-:Y:S01]  /*4610*/  STG.E.U8 [R18.64], R3 ;  /* 0x0000000312007986 */ /* 0x0001e2000c101124 */
[----:B------:R-:W-:Y:S05]  /*4620*/  BRA `(.L_x_2916) ;  /* 0x000008e000007947 */ /* 0x000fea0003800000 */
.L_x_2927:
[----:B------:R-:W1:Y:S01]  /*4630*/  F2F.F32.F64 R3, R4 ;  /* 0x0000000400037310 */ /* 0x000e620000301000 */
[----:B------:R-:W1:Y:S01]  /*4640*/  DSETP.GEU.AND P0, PT, |R4|, c[0x2][0xe8], PT ;  /* 0x00803a000400762a */ /* 0x000e620003f0e200 */
[----:B------:R-:W-:-:S13]  /*4650*/  BSSY B0, `(.L_x_2930) ;  /* 0x0000010000007945 */ /* 0x000fda0003800000 */
[----:B-1----:R-:W-:-:S05]  /*4660*/  @!P0 FMUL R3, R3, 1.175494350822287508e-38 ;  /* 0x0080000003038820 */ /* 0x002fca0000400000 */
        /* <DEDUP_REMOVED lines=11> */
.L_x_2931:
[----:B------:R-:W-:Y:S01]  /*4720*/  IMAD.MOV.U32 R0, RZ, RZ, 0x7f ;  /* 0x0000007fff007424 */ /* 0x000fe200078e00ff */
[----:B------:R-:W-:-:S04]  /*4730*/  ISETP.GT.U32.AND P0, PT, R2, 0x7f800000, PT ;  /* 0x7f8000000200780c */ /* 0x000fc80003f04070 */
[----:B------:R-:W-:-:S04]  /*4740*/  SEL R0, R0, 0x7c, P0 ;  /* 0x0000007c00007807 */ /* 0x000fc80000000000 */
.L_x_2932:
[----:B------:R-:W-:Y:S05]  /*4750*/  BSYNC B0 ;  /* 0x0000000000007941 */ /* 0x000fea0003800000 */
.L_x_2930:
[----:B------:R-:W-:-:S04]  /*4760*/  LOP3.LUT R2, R3, 0x80000000, RZ, 0xc0, !PT ;  /* 0x8000000003027812 */ /* 0x000fc800078ec0ff */
[----:B------:R-:W-:-:S04]  /*4770*/  SHF.R.U32.HI R3, RZ, 0x18, R2 ;  /* 0x00000018ff037819 */ /* 0x000fc80000011602 */
[----:B------:R-:W-:-:S05]  /*4780*/  LOP3.LUT R3, R0, R3, RZ, 0xfc, !PT ;  /* 0x0000000300037212 */ /* 0x000fca00078efcff */
[----:B------:R1:W-:Y:S01]  /*4790*/  STG.E.U8 [R18.64], R3 ;  /* 0x0000000312007986 */ /* 0x0003e2000c101124 */
[----:B------:R-:W-:Y:S05]  /*47a0*/  BRA `(.L_x_2916) ;  /* 0x0000076000007947 */ /* 0x000fea0003800000 */
.L_x_2926:
[----:B------:R-:W1:Y:S01]  /*47b0*/  F2F.F32.F64 R0, R4 ;  /* 0x0000000400007310 */ /* 0x000e620000301000 */
[----:B------:R-:W1:-:S14]  /*47c0*/  DSETP.GEU.AND P0, PT, |R4|, c[0x2][0xe8], PT ;  /* 0x00803a000400762a */ /* 0x000e5c0003f0e200 */
[----:B-1----:R-:W-:-:S05]  /*47d0*/  @!P0 FMUL R0, R0, 1.175494350822287508e-38 ;  /* 0x0080000000008820 */ /* 0x002fca0000400000 */
[----:B------:R-:W-:-:S05]  /*47e0*/  F2FP.BF16.PACK_AB R0, RZ, R0 ;  /* 0x00000000ff00723e */ /* 0x000fca00000010ff */
[----:B------:R1:W-:Y:S01]  /*47f0*/  STG.E.U16 [R18.64], R0 ;  /* 0x0000000012007986 */ /* 0x0003e2000c101524 */
[----:B------:R-:W-:Y:S05]  /*4800*/  BRA `(.L_x_2916) ;  /* 0x0000070000007947 */ /* 0x000fea0003800000 */
.L_x_2923:
        /* <DEDUP_REMOVED lines=8> */
[----:B------:R-:W1:Y:S02]  /*4890*/  F2I.U32.F64.TRUNC R5, R4 ;  /* 0x0000000400057311 */ /* 0x000e64000030d000 */
[----:B-1----:R1:W-:Y:S01]  /*48a0*/  STG.E.U16 [R18.64], R5 ;  /* 0x0000000512007986 */ /* 0x0023e2000c101524 */
[----:B------:R-:W-:Y:S05]  /*48b0*/  BRA `(.L_x_2916) ;  /* 0x0000065000007947 */ /* 0x000fea0003800000 */
.L_x_2935:
[----:B------:R-:W1:Y:S01]  /*48c0*/  F2F.F32.F64 R3, R4 ;  /* 0x0000000400037310 */ /* 0x000e620000301000 */
[----:B------:R-:W1:Y:S01]  /*48d0*/  DSETP.GEU.AND P0, PT, |R4|, c[0x2][0xe8], PT ;  /* 0x00803a000400762a */ /* 0x000e620003f0e200 */
[----:B------:R-:W-:Y:S01]  /*48e0*/  BSSY B0, `(.L_x_2936) ;  /* 0x0000015000007945 */ /* 0x000fe20003800000 */
[----:B------:R-:W-:-:S12]  /*48f0*/  IMAD.MOV.U32 R9, RZ, RZ, 0x80 ;  /* 0x00000080ff097424 */ /* 0x000fd800078e00ff */
[----:B-1----:R-:W-:-:S05]  /*4900*/  @!P0 FMUL R3, R3, 1.175494350822287508e-38 ;  /* 0x0080000003038820 */ /* 0x002fca0000400000 */
        /* <DEDUP_REMOVED lines=14> */
.L_x_2938:
[----:B------:R-:W-:-:S04]  /*49f0*/  LOP3.LUT R2, R3, 0x80000000, RZ, 0xc0, !PT ;  /* 0x8000000003027812 */ /* 0x000fc800078ec0ff */
[----:B------:R-:W-:-:S04]  /*4a00*/  SHF.R.U32.HI R3, RZ, 0x18, R2 ;  /* 0x00000018ff037819 */ /* 0x000fc80000011602 */
[----:B------:R-:W-:-:S04]  /*4a10*/  LOP3.LUT R0, R0, R3, RZ, 0xfc, !PT ;  /* 0x0000000300007212 */ /* 0x000fc800078efcff */
[----:B------:R-:W-:Y:S02]  /*4a20*/  PRMT R9, R0, 0x7610, R9 ;  /* 0x0000761000097816 */ /* 0x000fe40000000009 */
.L_x_2937:
[----:B------:R-:W-:Y:S05]  /*4a30*/  BSYNC B0 ;  /* 0x0000000000007941 */ /* 0x000fea0003800000 */
.L_x_2936:
[----:B------:R1:W-:Y:S01]  /*4a40*/  STG.E.U8 [R18.64], R9 ;  /* 0x0000000912007986 */ /* 0x0003e2000c101124 */
[----:B------:R-:W-:Y:S05]  /*4a50*/  BRA `(.L_x_2916) ;  /* 0x000004b000007947 */ /* 0x000fea0003800000 */
.L_x_2934:
        /* <DEDUP_REMOVED lines=19> */
.L_x_2941:
[----:B------:R-:W-:-:S04]  /*4b90*/  LOP3.LUT R2, R3, 0x80000000, RZ, 0xc0, !PT ;  /* 0x8000000003027812 */ /* 0x000fc800078ec0ff */
[----:B------:R-:W-:-:S04]  /*4ba0*/  SHF.R.U32.HI R3, RZ, 0x18, R2 ;  /* 0x00000018ff037819 */ /* 0x000fc80000011602 */
[----:B------:R-:W-:-:S04]  /*4bb0*/  LOP3.LUT R0, R0, R3, RZ, 0xfc, !PT ;  /* 0x0000000300007212 */ /* 0x000fc800078efcff */
[----:B------:R-:W-:Y:S02]  /*4bc0*/  PRMT R9, R0, 0x7610, R9 ;  /* 0x0000761000097816 */ /* 0x000fe40000000009 */
.L_x_2940:
[----:B------:R-:W-:Y:S05]  /*4bd0*/  BSYNC B0 ;  /* 0x0000000000007941 */ /* 0x000fea0003800000 */
.L_x_2939:
[----:B------:R1:W-:Y:S01]  /*4be0*/  STG.E.U8 [R18.64], R9 ;  /* 0x0000000912007986 */ /* 0x0003e2000c101124 */
[----:B------:R-:W-:Y:S05]  /*4bf0*/  BRA `(.L_x_2916) ;  /* 0x0000031000007947 */ /* 0x000fea0003800000 */
.L_x_2933:
[----:B------:R-:W-:-:S13]  /*4c00*/  ISETP.NE.AND P0, PT, R0, 0x1c, PT ;  /* 0x0000001c0000780c */ /* 0x000fda0003f05270 */
[----:B------:R-:W-:Y:S05]  /*4c10*/  @!P0 BRA `(.L_x_2942) ;  /* 0x000002d000008947 */ /* 0x000fea0003800000 */
[----:B------:R-:W-:-:S13]  /*4c20*/  ISETP.NE.AND P0, PT, R0, 0x1d, PT ;  /* 0x0000001d0000780c */ /* 0x000fda0003f05270 */
[----:B------:R-:W-:Y:S05]  /*4c30*/  @!P0 BRA `(.L_x_2943) ;  /* 0x0000028000008947 */ /* 0x000fea0003800000 */
[----:B------:R-:W-:-:S13]  /*4c40*/  ISETP.NE.AND P0, PT, R0, 0x2c, PT ;  /* 0x0000002c0000780c */ /* 0x000fda0003f05270 */
[----:B------:R-:W-:Y:S05]  /*4c50*/  @P0 BRA `(.L_x_2915) ;  /* 0x0000012000000947 */ /* 0x000fea0003800000 */
[----:B0-----:R-:W0:Y:S01]  /*4c60*/  F2F.F32.F64 R6, R4 ;  /* 0x0000000400067310 */ /* 0x001e220000301000 */
[----:B------:R-:W0:-:S14]  /*4c70*/  DSETP.GEU.AND P0, PT, |R4|, c[0x2][0xe8], PT ;  /* 0x00803a000400762a */ /* 0x000e1c0003f0e200 */
[----:B0-----:R-:W-:Y:S01]  /*4c80*/  @!P0 FMUL R6, R6, 1.175494350822287508e-38 ;  /* 0x0080000006068820 */ /* 0x001fe20000400000 */
        /* <DEDUP_REMOVED lines=15> */
.L_x_2915:
[----:B------:R-:W-:Y:S01]  /*4d80*/  MOV R0, 0x0 ;  /* 0x0000000000007802 */ /* 0x000fe20000000f00 */
[----:B------:R-:W-:Y:S02]  /*4d90*/  IMAD.MOV.U32 R4, RZ, RZ, c[0x4][0x128] ;  /* 0x01004a00ff047624 */ /* 0x000fe400078e00ff */
[----:B------:R-:W-:Y:S01]  /*4da0*/  IMAD.MOV.U32 R5, RZ, RZ, c[0x4][0x12c] ;  /* 0x01004b00ff057624 */ /* 0x000fe200078e00ff */
[----:B------:R1:W2:Y:S01]  /*4db0*/  LDC.64 R2, c[0x4][R0] ;  /* 0x0100000000027b82 */ /* 0x0002a20000000a00 */
[----:B0-----:R-:W-:Y:S02]  /*4dc0*/  IMAD.MOV.U32 R6, RZ, RZ, c[0x4][0x130] ;  /* 0x01004c00ff067624 */ /* 0x001fe400078e00ff */
[----:B------:R-:W-:Y:S02]  /*4dd0*/  IMAD.MOV.U32 R7, RZ, RZ, c[0x4][0x134] ;  /* 0x01004d00ff077624 */ /* 0x000fe400078e00ff */
[----:B------:R-:W-:-:S02]  /*4de0*/  IMAD.MOV.U32 R8, RZ, RZ, 0x65 ;  /* 0x00000065ff087424 */ /* 0x000fc400078e00ff */
[----:B------:R-:W-:Y:S02]  /*4df0*/  IMAD.MOV.U32 R10, RZ, RZ, c[0x4][0x10] ;  /* 0x01000400ff0a7624 */ /* 0x000fe400078e00ff */
[----:B------:R-:W-:Y:S02]  /*4e00*/  IMAD.MOV.U32 R11, RZ, RZ, c[0x4][0x14] ;  /* 0x01000500ff0b7624 */ /* 0x000fe400078e00ff */
[----:B------:R-:W-:Y:S02]  /*4e10*/  IMAD.MOV.U32 R12, RZ, RZ, 0x1 ;  /* 0x00000001ff0c7424 */ /* 0x000fe400078e00ff */
[----:B------:R-:W-:Y:S02]  /*4e20*/  IMAD.MOV.U32 R13, RZ, RZ, RZ ;  /* 0x000000ffff0d7224 */ /* 0x000fe400078e00ff */
[----:B-1----:R-:W-:Y:S01]  /*4e30*/  LEPC R14 ;  /* 0x00000000000e734e */ /* 0x002fe20000000000 */
[----:B------:R-:W-:Y:S02]  /*4e40*/  MOV R9, 0x4eb0 ;  /* 0x00004eb000097802 */ /* 0x000fe40000000f00 */
[----:B------:R-:W-:Y:S02]  /*4e50*/  MOV R20, 0x4e30 ;  /* 0x00004e3000147802 */ /* 0x000fe40000000f00 */
[----:B------:R-:W-:-:S02]  /*4e60*/  MOV R21, 0x0 ;  /* 0x0000000000157802 */ /* 0x000fc40000000f00 */
[----:B------:R-:W-:Y:S02]  /*4e70*/  MOV R0, 0x0 ;  /* 0x0000000000007802 */ /* 0x000fe40000000f00 */
[----:B------:R-:W-:-:S04]  /*4e80*/  IADD3 R20, P0, P1, -R20, R9, R14 ;  /* 0x0000000914147210 */ /* 0x000fc8000791e10e */
[----:B------:R-:W-:-:S04]  /*4e90*/  IADD3.X R21, ~R0, R21, R15, P0, P1 ;  /* 0x0000001500157210 */ /* 0x000fc800007e250f */
[----:B--2---:R-:W-:Y:S05]  /*4ea0*/  CALL.ABS.NOINC R2 ;  /* 0x0000000002007343 */ /* 0x004fea0003c00000 */
[----:B------:R-:W-:Y:S05]  /*4eb0*/  BRA `(.L_x_2916) ;  /* 0x0000005000007947 */ /* 0x000fea0003800000 */
.L_x_2943:
[----:B------:R-:W1:Y:S02]  /*4ec0*/  F2I.U64.F64.TRUNC R4, R4 ;  /* 0x0000000400047311 */ /* 0x000e64000030d800 */
[----:B-1----:R1:W-:Y:S01]  /*4ed0*/  STG.E.64 [R18.64], R4 ;  /* 0x0000000412007986 */ /* 0x0023e2000c101b24 */
[----:B------:R-:W-:Y:S05]  /*4ee0*/  BRA `(.L_x_2916) ;  /* 0x0000002000007947 */ /* 0x000fea0003800000 */
.L_x_2942:
[----:B------:R-:W1:Y:S02]  /*4ef0*/  F2I.U32.F64.TRUNC R5, R4 ;  /* 0x0000000400057311 */ /* 0x000e64000030d000 */
[----:B-1----:R1:W-:Y:S02]  /*4f00*/  STG.E [R18.64], R5 ;  /* 0x0000000512007986 */ /* 0x0023e4000c101924 */
.L_x_2916:
[----:B-1----:R-:W1:Y:S04]  /*4f10*/  S2R R0, SR_TID.X ;  /* 0x0000000000007919 */ /* 0x002e680000002100 */
[----:B0-----:R-:W1:Y:S02]  /*4f20*/  S2R R3, SR_CTAID.X ;  /* 0x0000000000037919 */ /* 0x001e640000002500 */
[----:B-1----:R-:W-:-:S05]  /*4f30*/  IMAD R0, R3, 0x200, R0 ;  /* 0x0000020003007824 */ /* 0x002fca00078e0200 */
[----:B------:R-:W-:Y:S02]  /*4f40*/  IADD3 R17, R0, 0x80, RZ ;  /* 0x0000008000117810 */ /* 0x000fe40007ffe0ff */
.L_x_2831:
[----:B------:R-:W-:Y:S05]  /*4f50*/  BSYNC B6 ;  /* 0x0000000000067941 */ /* 0x000fea0003800000 */
.L_x_2830:
[----:B------:R-:W-:Y:S01]  /*4f60*/  ISETP.GE.AND P0, PT, R17, c[0x0][0x160], PT ;  /* 0x0000580011007a0c */ /* 0x000fe20003f06270 */
[----:B------:R-:W-:-:S12]  /*4f70*/  BSSY B6, `(.L_x_2944) ;  /* 0x00009da000067945 */ /* 0x000fd80003800000 */
[----:B------:R-:W-:Y:S05]  /*4f80*/  @P0 BRA `(.L_x_2945) ;  /* 0x00009d8000000947 */ /* 0x000fea0003800000 */
[----:B------:R-:W-:Y:S01]  /*4f90*/  ISETP.NE.AND P0, PT, RZ, c[0x0][0x168], PT ;  /* 0x00005a00ff007a0c */ /* 0x000fe20003f05270 */
[----:B------:R-:W-:Y:S02]  /*4fa0*/  IMAD.MOV.U32 R16, RZ, RZ, RZ ;  /* 0x000000ffff107224 */ /* 0x000fe400078e00ff */
[----:B------:R-:W-:Y:S02]  /*4fb0*/  IMAD.MOV.U32 R0, RZ, RZ, RZ ;  /* 0x000000ffff007224 */ /* 0x000fe400078e00ff */
        /* <DEDUP_REMOVED lines=252> */
.L_x_2946:
        /* <DEDUP_REMOVED lines=19> */
.L_x_2950:
[----:B------:R-:W2:Y:S02]  /*60b0*/  LDG.E.U8 R2, [R2.64] ;  /* 0x0000002402027981 */ /* 0x000ea4000c1e1100 */
[----:B--2---:R0:W1:Y:S01]  /*60c0*/  I2F.F64.U16 R18, R2 ;  /* 0x0000000200127312 */ /* 0x0040620000101800 */
[----:B------:R-:W-:Y:S05]  /*60d0*/  BRA `(.L_x_2952) ;  /* 0x00000df000007947 */ /* 0x000fea0003800000 */
.L_x_2949:
        /* <DEDUP_REMOVED lines=9> */
.L_x_2954:
[----:B------:R-:W2:Y:S02]  /*6170*/  LDG.E R2, [R2.64] ;  /* 0x0000002402027981 */ /* 0x000ea4000c1e1900 */
[----:B--2---:R0:W1:Y:S01]  /*6180*/  I2F.F64 R18, R2 ;  /* 0x0000000200127312 */ /* 0x0040620000201c00 */
[----:B------:R-:W-:Y:S05]  /*6190*/  BRA `(.L_x_2952) ;  /* 0x00000d3000007947 */ /* 0x000fea0003800000 */
.L_x_2953:
[----:B------:R-:W2:Y:S02]  /*61a0*/  LDG.E.U16 R2, [R2.64] ;  /* 0x0000002402027981 */ /* 0x000ea4000c1e1500 */
[----:B--2---:R0:W1:Y:S01]  /*61b0*/  I2F.F64.S16 R18, R2 ;  /* 0x0000000200127312 */ /* 0x0040620000101c00 */
[----:B------:R-:W-:Y:S05]  /*61c0*/  BRA `(.L_x_2952) ;  /* 0x00000d0000007947 */ /* 0x000fea0003800000 */
.L_x_2948:
        /* <DEDUP_REMOVED lines=10> */
.L_x_2956:
[----:B------:R-:W2:Y:S02]  /*6270*/  LDG.E.U16 R0, [R2.64] ;  /* 0x0000002402007981 */ /* 0x000ea4000c1e1500 */
[----:B--2---:R-:W-:-:S05]  /*6280*/  HADD2.F32 R0, -RZ, R0.H0_H0 ;  /* 0x20000000ff007230 */ /* 0x004fca0000004100 */
[----:B------:R-:W-:-:S04]  /*6290*/  FMUL.FTZ R0, R0, 1 ;  /* 0x3f80000000007820 */ /* 0x000fc80000410000 */
[----:B------:R0:W1:Y:S01]  /*62a0*/  F2F.F64.F32 R18, R0 ;  /* 0x0000000000127310 */ /* 0x0000620000201800 */
[----:B------:R-:W-:Y:S05]  /*62b0*/  BRA `(.L_x_2952) ;  /* 0x00000c1000007947 */ /* 0x000fea0003800000 */
.L_x_2955:
        /* <DEDUP_REMOVED lines=10> */
.L_x_2958:
[----:B------:R-:W2:Y:S02]  /*6360*/  LDG.E.U16 R2, [R2.64] ;  /* 0x0000002402027981 */ /* 0x000ea4000c1e1500 */
[----:B--2---:R-:W-:-:S05]  /*6370*/  HADD2.F32 R0, -RZ, R2.H0_H0 ;  /* 0x20000002ff007230 */ /* 0x004fca0000004100 */
[----:B------:R-:W-:-:S04]  /*6380*/  FMUL.FTZ R0, R0, 1 ;  /* 0x3f80000000007820 */ /* 0x000fc80000410000 */
[----:B------:R0:W1:Y:S01]  /*6390*/  F2F.F64.F32 R18, R0 ;  /* 0x0000000000127310 */ /* 0x0000620000201800 */
[----:B------:R-:W-:Y:S05]  /*63a0*/  BRA `(.L_x_2952) ;  /* 0x00000b2000007947 */ /* 0x000fea0003800000 */
.L_x_2957:
[----:B------:R0:W5:Y:S01]  /*63b0*/  LDG.E.64 R18, [R2.64] ;  /* 0x0000002402127981 */ /* 0x000162000c1e1b00 */
[----:B------:R-:W-:Y:S05]  /*63c0*/  BRA `(.L_x_2952) ;  /* 0x00000b0000007947 */ /* 0x000fea0003800000 */
.L_x_2947:
        /* <DEDUP_REMOVED lines=13> */
.L_x_2961:
[----:B------:R0:W5:Y:S01]  /*64a0*/  LDG.E.64 R18, [R2.64] ;  /* 0x0000002402127981 */ /* 0x000162000c1e1b00 */
[----:B------:R-:W-:Y:S05]  /*64b0*/  BRA `(.L_x_2952) ;  /* 0x00000a1000007947 */ /* 0x000fea0003800000 */
.L_x_2960:
        /* <DEDUP_REMOVED lines=28> */
.L_x_2963:
        /* <DEDUP_REMOVED lines=15> */
.L_x_2962:
[----:B------:R-:W2:Y:S02]  /*6770*/  LDG.E.U16 R0, [R2.64] ;  /* 0x0000002402007981 */ /* 0x000ea4000c1e1500 */
[----:B--2---:R-:W-:-:S05]  /*6780*/  PRMT R0, RZ, 0x5410, R0 ;  /* 0x00005410ff007816 */ /* 0x004fca0000000000 */
[----:B------:R-:W-:-:S04]  /*6790*/  FMUL.FTZ R0, R0, 1 ;  /* 0x3f80000000007820 */ /* 0x000fc80000410000 */
[----:B------:R0:W1:Y:S01]  /*67a0*/  F2F.F64.F32 R18, R0 ;  /* 0x0000000000127310 */ /* 0x0000620000201800 */
[----:B------:R-:W-:Y:S05]  /*67b0*/  BRA `(.L_x_2952) ;  /* 0x0000071000007947 */ /* 0x000fea0003800000 */
.L_x_2959:
        /* <DEDUP_REMOVED lines=11> */
.L_x_2966:
        /* <DEDUP_REMOVED lines=21> */
.L_x_2970:
[----:B------:R-:W-:Y:S05]  /*69c0*/  BSYNC B1 ;  /* 0x0000000000017941 */ /* 0x000fea0003800000 */
.L_x_2969:
[----:B------:R-:W-:Y:S01]  /*69d0*/  LEA R3, R0, 0x3b800000, 0x17 ;  /* 0x3b80000000037811 */ /* 0x000fe200078eb8ff */
[----:B------:R-:W-:-:S05]  /*69e0*/  IMAD.SHL.U32 R0, R2, 0x100000, RZ ;  /* 0x0010000002007824 */ /* 0x000fca00078e00ff */
[----:B------:R-:W-:Y:S02]  /*69f0*/  LOP3.LUT R0, R3, R0, R4, 0xfe, !PT ;  /* 0x0000000003007212 */ /* 0x000fe400078efe04 */
.L_x_2968:
[----:B------:R-:W-:Y:S05]  /*6a00*/  BSYNC B0 ;  /* 0x0000000000007941 */ /* 0x000fea0003800000 */
.L_x_2967:
[----:B------:R-:W-:-:S04]  /*6a10*/  FMUL.FTZ R0, R0, 1 ;  /* 0x3f80000000007820 */ /* 0x000fc80000410000 */
[----:B------:R0:W1:Y:S01]  /*6a20*/  F2F.F64.F32 R18, R0 ;  /* 0x0000000000127310 */ /* 0x0000620000201800 */
[----:B------:R-:W-:Y:S05]  /*6a30*/  BRA `(.L_x_2952) ;  /* 0x0000049000007947 */ /* 0x000fea0003800000 */
.L_x_2965:
        /* <DEDUP_REMOVED lines=21> */
.L_x_2974:
[----:B------:R-:W-:Y:S05]  /*6b90*/  BSYNC B1 ;  /* 0x0000000000017941 */ /* 0x000fea0003800000 */
.L_x_2973:
[----:B------:R-:W-:Y:S01]  /*6ba0*/  LEA R3, R0, 0x37800000, 0x17 ;  /* 0x3780000000037811 */ /* 0x000fe200078eb8ff */
[----:B------:R-:W-:-:S05]  /*6bb0*/  IMAD.SHL.U32 R0, R2, 0x200000, RZ ;  /* 0x0020000002007824 */ /* 0x000fca00078e00ff */
[----:B------:R-:W-:Y:S02]  /*6bc0*/  LOP3.LUT R0, R3, R0, R4, 0xfe, !PT ;  /* 0x0000000003007212 */ /* 0x000fe400078efe04 */
.L_x_2972:
[----:B------:R-:W-:Y:S05]  /*6bd0*/  BSYNC B0 ;  /* 0x0000000000007941 */ /* 0x000fea0003800000 */
.L_x_2971:
[----:B------:R-:W-:-:S04]  /*6be0*/  FMUL.FTZ R0, R0, 1 ;  /* 0x3f80000000007820 */ /* 0x000fc80000410000 */
[----:B------:R0:W1:Y:S01]  /*6bf0*/  F2F.F64.F32 R18, R0 ;  /* 0x0000000000127310 */ /* 0x0000620000201800 */
[----:B------:R-:W-:Y:S05]  /*6c00*/  BRA `(.L_x_2952) ;  /* 0x000002c000007947 */ /* 0x000fea0003800000 */
.L_x_2964:
        /* <DEDUP_REMOVED lines=14> */
.L_x_2978:
[----:B------:R-:W-:Y:S05]  /*6cf0*/  BSYNC B0 ;  /* 0x0000000000007941 */ /* 0x000fea0003800000 */
.L_x_2977:
[----:B------:R-:W-:-:S04]  /*6d00*/  FMUL.FTZ R0, R0, 1 ;  /* 0x3f80000000007820 */ /* 0x000fc80000410000 */
[----:B------:R0:W1:Y:S01]  /*6d10*/  F2F.F64.F32 R18, R0 ;  /* 0x0000000000127310 */ /* 0x0000620000201800 */
[----:B------:R-:W-:Y:S05]  /*6d20*/  BRA `(.L_x_2952) ;  /* 0x000001a000007947 */ /* 0x000fea0003800000 */
.L_x_2951:
        /* <DEDUP_REMOVED lines=21> */
.L_x_2976:
[----:B------:R-:W2:Y:S02]  /*6e80*/  LDG.E.64 R18, [R2.64] ;  /* 0x0000002402127981 */ /* 0x000ea4000c1e1b00 */
[----:B--2---:R-:W0:Y:S01]  /*6e90*/  I2F.F64.U64 R18, R18 ;  /* 0x0000001200127312 */ /* 0x004e220000301800 */
[----:B------:R-:W-:Y:S05]  /*6ea0*/  BRA `(.L_x_2952) ;  /* 0x0000002000007947 */ /* 0x000fea0003800000 */
.L_x_2975:
[----:B------:R-:W2:Y:S02]  /*6eb0*/  LDG.E R2, [R2.64] ;  /* 0x0000002402027981 */ /* 0x000ea4000c1e1900 */
[----:B--2---:R0:W1:Y:S02]  /*6ec0*/  I2F.F64.U32 R18, R2 ;  /* 0x0000000200127312 */ /* 0x0040640000201800 */
.L_x_2952:
        /* <DEDUP_REMOVED lines=17> */
.L_x_2982:
[----:B------:R-:W2:Y:S02]  /*6fe0*/  LDG.E.U8 R2, [R2.64] ;  /* 0x0000002402027981 */ /* 0x000ea4000c1e1100 */
[----:B--2---:R0:W2:Y:S01]  /*6ff0*/  I2F.F64.U16 R20, R2 ;  /* 0x0000000200147312 */ /* 0x0040a20000101800 */
[----:B------:R-:W-:Y:S05]  /*7000*/  BRA `(.L_x_2984) ;  /* 0x00000df000007947 */ /* 0x000fea0003800000 */
.L_x_2981:
        /* <DEDUP_REMOVED lines=9> */
.L_x_2986:
[----:B------:R-:W2:Y:S02]  /*70a0*/  LDG.E R2, [R2.64] ;  /* 0x0000002402027981 */ /* 0x000ea4000c1e1900 */
[----:B--2---:R0:W2:Y:S01]  /*70b0*/  I2F.F64 R20, R2 ;  /* 0x0000000200147312 */ /* 0x0040a20000201c00 */
[----:B------:R-:W-:Y:S05]  /*70c0*/  BRA `(.L_x_2984) ;  /* 0x00000d3000007947 */ /* 0x000fea0003800000 */
.L_x_2985:
[----:B------:R-:W2:Y:S02]  /*70d0*/  LDG.E.U16 R2, [R2.64] ;  /* 0x0000002402027981 */ /* 0x000ea4000c1e1500 */
[----:B--2---:R0:W2:Y:S01]  /*70e0*/  I2F.F64.S16 R20, R2 ;  /* 0x0000000200147312 */ /* 0x0040a20000101c00 */
[----:B------:R-:W-:Y:S05]  /*70f0*/  BRA `(.L_x_2984) ;  /* 0x00000d0000007947 */ /* 0x000fea0003800000 */
.L_x_2980:
        /* <DEDUP_REMOVED lines=10> */
.L_x_2988:
[----:B------:R-:W2:Y:S02]  /*71a0*/  LDG.E.U16 R0, [R2.64] ;  /* 0x0000002402007981 */ /* 0x000ea4000c1e1500 */
[----:B--2---:R-:W-:-:S05]  /*71b0*/  HADD2.F32 R0, -RZ, R0.H0_H0 ;  /* 0x20000000ff007230 */ /* 0x004fca0000004100 */
[----:B------:R-:W-:-:S04]  /*71c0*/  FMUL.FTZ R0, R0, 1 ;  /* 0x3f80000000007820 */ /* 0x000fc80000410000 */
[----:B------:R0:W2:Y:S01]  /*71d0*/  F2F.F64.F32 R20, R0 ;  /* 0x0000000000147310 */ /* 0x0000a20000201800 */
[----:B------:R-:W-:Y:S05]  /*71e0*/  BRA `(.L_x_2984) ;  /* 0x00000c1000007947 */ /* 0x000fea0003800000 */
.L_x_2987:
        /* <DEDUP_REMOVED lines=10> */
.L_x_2990:
[----:B------:R-:W2:Y:S02]  /*7290*/  LDG.E.U16 R2, [R2.64] ;  /* 0x0000002402027981 */ /* 0x000ea4000c1e1500 */
[----:B--2---:R-:W-:-:S05]  /*72a0*/  HADD2.F32 R0, -RZ, R2.H0_H0 ;  /* 0x20000002ff007230 */ /* 0x004fca0000004100 */
[----:B------:R-:W-:-:S04]  /*72b0*/  FMUL.FTZ R0, R0, 1 ;  /* 0x3f80000000007820 */ /* 0x000fc80000410000 */
[----:B------:R0:W2:Y:S01]  /*72c0*/  F2F.F64.F32 R20, R0 ;  /* 0x0000000000147310 */ /* 0x0000a20000201800 */
[----:B------:R-:W-:Y:S05]  /*72d0*/  BRA `(.L_x_2984) ;  /* 0x00000b2000007947 */ /* 0x000fea0003800000 */
.L_x_2989:
[----:B------:R0:W5:Y:S01]  /*72e0*/  LDG.E.64 R20, [R2.64] ;  /* 0x0000002402147981 */ /* 0x000162000c1e1b00 */
[----:B------:R-:W-:Y:S05]  /*72f0*/  BRA `(.L_x_2984) ;  /* 0x00000b0000007947 */ /* 0x000fea0003800000 */
.L_x_2979:
        /* <DEDUP_REMOVED lines=13> */
.L_x_2993:
[----:B------:R0:W5:Y:S01]  /*73d0*/  LDG.E.64 R20, [R2.64] ;  /* 0x0000002402147981 */ /* 0x000162000c1e1b00 */
[----:B------:R-:W-:Y:S05]  /*73e0*/  BRA `(.L_x_2984) ;  /* 0x00000a1000007947 */ /* 0x000fea0003800000 */
.L_x_2992:
        /* <DEDUP_REMOVED lines=26> */
[----:B------:R0:W2:Y:S01]  /*7590*/  F2F.F64.F32 R20, R5 ;  /* 0x0000000500147310 */ /* 0x0000a20000201800 */
[----:B------:R-:W-:Y:S05]  /*75a0*/  BRA `(.L_x_2984) ;  /* 0x0000085000007947 */ /* 0x000fea0003800000 */
.L_x_2995:
        /* <DEDUP_REMOVED lines=15> */
.L_x_2994:
[----:B------:R-:W2:Y:S02]  /*76a0*/  LDG.E.U16 R0, [R2.64] ;  /* 0x0000002402007981 */ /* 0x000ea4000c1e1500 */
[----:B--2---:R-:W-:-:S05]  /*76b0*/  PRMT R0, RZ, 0x5410, R0 ;  /* 0x00005410ff007816 */ /* 0x004fca0000000000 */
[----:B------:R-:W-:-:S04]  /*76c0*/  FMUL.FTZ R0, R0, 1 ;  /* 0x3f80000000007820 */ /* 0x000fc80000410000 */
[----:B------:R0:W2:Y:S01]  /*76d0*/  F2F.F64.F32 R20, R0 ;  /* 0x0000000000147310 */ /* 0x0000a20000201800 */
[----:B------:R-:W-:Y:S05]  /*76e0*/  BRA `(.L_x_2984) ;  /* 0x0000071000007947 */ /* 0x000fea0003800000 */
.L_x_2991:
        /* <DEDUP_REMOVED lines=11> */
.L_x_2998:
        /* <DEDUP_REMOVED lines=21> */
.L_x_3002:
[----:B------:R-:W-:Y:S05]  /*78f0*/  BSYNC B1 ;  /* 0x0000000000017941 */ /* 0x000fea0003800000 */
.L_x_3001:
[----:B------:R-:W-:Y:S01]  /*7900*/  LEA R3, R0, 0x3b800000, 0x17 ;  /* 0x3b80000000037811 */ /* 0x000fe200078eb8ff */
[----:B------:R-:W-:-:S05]  /*7910*/  IMAD.SHL.U32 R0, R2, 0x100000, RZ ;  /* 0x0010000002007824 */ /* 0x000fca00078e00ff */
[----:B------:R-:W-:Y:S02]  /*7920*/  LOP3.LUT R0, R3, R0, R4, 0xfe, !PT ;  /* 0x0000000003007212 */ /* 0x000fe400078efe04 */
.L_x_3000:
[----:B------:R-:W-:Y:S05]  /*7930*/  BSYNC B0 ;  /* 0x0000000000007941 */ /* 0x000fea0003800000 */
.L_x_2999:
[----:B------:R-:W-:-:S04]  /*7940*/  FMUL.FTZ R0, R0, 1 ;  /* 0x3f80000000007820 */ /* 0x000fc80000410000 */
[----:B------:R0:W2:Y:S01]  /*7950*/  F2F.F64.F32 R20, R0 ;  /* 0x0000000000147310 */ /* 0x0000a20000201800 */
[----:B------:R-:W-:Y:S05]  /*7960*/  BRA `(.L_x_2984) ;  /* 0x0000049000007947 */ /* 0x000fea0003800000 */
.L_x_2997:
        /* <DEDUP_REMOVED lines=21> */
.L_x_3006:
[----:B------:R-:W-:Y:S05]  /*7ac0*/  BSYNC B1 ;  /* 0x0000000000017941 */ /* 0x000fea0003800000 */
.L_x_3005:
[----:B------:R-:W-:Y:S01]  /*7ad0*/  LEA R3, R0, 0x37800000, 0x17 ;  /* 0x3780000000037811 */ /* 0x000fe200078eb8ff */
[----:B------:R-:W-:-:S05]  /*7ae0*/  IMAD.SHL.U32 R0, R2, 0x200000, RZ ;  /* 0x0020000002007824 */ /* 0x000fca00078e00ff */
[----:B------:R-:W-:Y:S02]  /*7af0*/  LOP3.LUT R0, R3, R0, R4, 0xfe, !PT ;  /* 0x0000000003007212 */ /* 0x000fe400078efe04 */
.L_x_3004:
[----:B------:R-:W-:Y:S05]  /*7b00*/  BSYNC B0 ;  /* 0x0000000000007941 */ /* 0x000fea0003800000 */
.L_x_3003:
[----:B------:R-:W-:-:S04]  /*7b10*/  FMUL.FTZ R0, R0, 1 ;  /* 0x3f80000000007820 */ /* 0x000fc80000410000 */
[----:B------:R0:W2:Y:S01]  /*7b20*/  F2F.F64.F32 R20, R0 ;  /* 0x0000000000147310 */ /* 0x0000a20000201800 */
[----:B------:R-:W-:Y:S05]  /*7b30*/  BRA `(.L_x_2984) ;  /* 0x000002c000007947 */ /* 0x000fea0003800000 */
.L_x_2996:
        /* <DEDUP_REMOVED lines=14> */
.L_x_3010:
[----:B------:R-:W-:Y:S05]  /*7c20*/  BSYNC B0 ;  /* 0x0000000000007941 */ /* 0x000fea0003800000 */
.L_x_3009:
[----:B------:R-:W-:-:S04]  /*7c30*/  FMUL.FTZ R0, R0, 1 ;  /* 0x3f80000000007820 */ /* 0x000fc80000410000 */
[----:B------:R0:W2:Y:S01]  /*7c40*/  F2F.F64.F32 R20, R0 ;  /* 0x0000000000147310 */ /* 0x0000a20000201800 */
[----:B------:R-:W-:Y:S05]  /*7c50*/  BRA `(.L_x_2984) ;  /* 0x000001a000007947 */ /* 0x000fea0003800000 */
.L_x_2983:
        /* <DEDUP_REMOVED lines=21> */
.L_x_3008:
[----:B------:R-:W2:Y:S02]  /*7db0*/  LDG.E.64 R20, [R2.64] ;  /* 0x0000002402147981 */ /* 0x000ea4000c1e1b00 */
[----:B--2---:R-:W0:Y:S01]  /*7dc0*/  I2F.F64.U64 R20, R20 ;  /* 0x0000001400147312 */ /* 0x004e220000301800 */
[----:B------:R-:W-:Y:S05]  /*7dd0*/  BRA `(.L_x_2984) ;  /* 0x0000002000007947 */ /* 0x000fea0003800000 */
.L_x_3007:
[----:B------:R-:W2:Y:S02]  /*7de0*/  LDG.E R2, [R2.64] ;  /* 0x0000002402027981 */ /* 0x000ea4000c1e1900 */
[----:B--2---:R0:W2:Y:S02]  /*7df0*/  I2F.F64.U32 R20, R2 ;  /* 0x0000000200147312 */ /* 0x0040a40000201800 */
.L_x_2984:
        /* <DEDUP_REMOVED lines=56> */
.L_x_3012:
[----:B------:R-:W-:Y:S05]  /*8180*/  BSYNC B0 ;  /* 0x0000000000007941 */ /* 0x000fea0003800000 */
.L_x_3011:
        /* <DEDUP_REMOVED lines=15> */
.L_x_3014:
[----:B------:R-:W-:Y:S05]  /*8280*/  BSYNC B0 ;  /* 0x0000000000007941 */ /* 0x000fea0003800000 */
.L_x_3013:
[C---:B---3--:R-:W-:Y:S01]  /*8290*/  FSETP.GEU.FTZ.AND P1, PT, R27.reuse, 1.7916666269302368164, PT ;  /* 0x3fe555551b00780b */ /* 0x048fe20003f3e000 */
[----:B------:R-:W-:Y:S01]  /*82a0*/  BSSY B0, `(.L_x_3015) ;  /* 0x0000064000007945 */ /* 0x000fe20003800000 */
[----:B------:R-:W-:-:S13]  /*82b0*/  FSETP.GT.FTZ.AND P0, PT, R27, -1.6999999284744262695, PT ;  /* 0xbfd999991b00780b */ /* 0x000fda0003f14000 */
[----:B------:R-:W-:Y:S05]  /*82c0*/  @P0 BRA !P1, `(.L_x_3016) ;  /* 0x000003d000000947 */ /* 0x000fea0004800000 */
[----:B------:R-:W3:-:S10]  /*82d0*/  DADD R12, R26, 1 ;  /* 0x3ff000001a0c7429 */ /* 0x000ed40000000000 */
[----:B---3--:R-:W-:Y:S01]  /*82e0*/  ISETP.GT.AND P0, PT, R13, 0xfffff, PT ;  /* 0x000fffff0d00780c */ /* 0x008fe20003f04270 */
[----:B0-----:R-:W-:Y:S02]  /*82f0*/  IMAD.MOV.U32 R2, RZ, RZ, R12 ;  /* 0x000000ffff027224 */ /* 0x001fe400078e000c */
[----:B------:R-:W-:-:S10]  /*8300*/  IMAD.MOV.U32 R3, RZ, RZ, R13 ;  /* 0x000000ffff037224 */ /* 0x000fd400078e000d */
        /* <DEDUP_REMOVED lines=19> */
[----:B------:R-:W-:Y:S02]  /*8440*/  IMAD.MOV.U32 R2, RZ, RZ, R12 ;  /* 0x000000ffff027224 */ /* 0x000fe400078e000c */
[----:B------:R-:W-:Y:S01]  /*8450*/  IMAD.MOV.U32 R15, RZ, RZ, 0x3eb1380b ;  /* 0x3eb1380bff0f7424 */ /* 0x000fe200078e00ff */
[----:B------:R-:W-:-:S13]  /*8460*/  ISETP.GE.AND P0, PT, R3, 0x3ff6a09f, PT ;  /* 0x3ff6a09f0300780c */ /* 0x000fda0003f06270 */
[----:B------:R-:W-:Y:S02]  /*8470*/  @P0 IADD3 R5, R3, -0x100000, RZ ;  /* 0xfff0000003050810 */ /* 0x000fe40007ffe0ff */
[----:B------:R-:W-:-:S03]  /*8480*/  @P0 IADD3 R0, R0, 0x1, RZ ;  /* 0x0000000100000810 */ /* 0x000fc60007ffe0ff */
[----:B------:R-:W-:-:S06]  /*8490*/  @P0 IMAD.MOV.U32 R3, RZ, RZ, R5 ;  /* 0x000000ffff030224 */ /* 0x000fcc00078e0005 */
[----:B------:R-:W0:-:S04]  /*84a0*/  DADD R10, R2, 1 ;  /* 0x3ff00000020a7429 */ /* 0x000e080000000000 */
[----:B------:R-:W-:Y:S02]  /*84b0*/  DADD R2, R2, -1 ;  /* 0xbff0000002027429 */ /* 0x000fe40000000000 */
[----:B0-----:R-:W0:Y:S02]  /*84c0*/  MUFU.RCP64H R5, R11 ;  /* 0x0000000b00057308 */ /* 0x001e240000001800 */
[----:B0-----:R0:W3:Y:S02]  /*84d0*/  DFMA R6, -R10, R4, 1 ;  /* 0x3ff000000a06742b */ /* 0x0010e40000000104 */
[----:B0-----:R-:W-:Y:S01]  /*84e0*/  LOP3.LUT R10, R0, 0x80000000, RZ, 0x3c, !PT ;  /* 0x80000000000a7812 */ /* 0x001fe200078e3cff */
[----:B------:R-:W-:-:S03]  /*84f0*/  IMAD.MOV.U32 R11, RZ, RZ, 0x43300000 ;  /* 0x43300000ff0b7424 */ /* 0x000fc600078e00ff */
[----:B---3--:R-:W0:-:S04]  /*8500*/  DFMA R6, R6, R6, R6 ;  /* 0x000000060606722b */ /* 0x008e080000000006 */
[----:B------:R-:W-:-:S04]  /*8510*/  DADD R10, R10, c[0x2][0x90] ;  /* 0x008024000a0a7629 */ /* 0x000fc80000000000 */
        /* <DEDUP_REMOVED lines=24> */
.L_x_3016:
        /* <DEDUP_REMOVED lines=20> */
.L_x_3019:
[----:B------:R-:W-:Y:S05]  /*87e0*/  BSYNC B1 ;  /* 0x0000000000017941 */ /* 0x000fea0003800000 */
.L_x_3018:
        /* <DEDUP_REMOVED lines=15> */
.L_x_3017:
[----:B------:R-:W-:Y:S05]  /*88e0*/  BSYNC B0 ;  /* 0x0000000000007941 */ /* 0x000fea0003800000 */
.L_x_3015:
[----:B0--3--:R-:W-:Y:S01]  /*88f0*/  LOP3.LUT R3, R11, 0x7fffffff, RZ, 0xc0, !PT ;  /* 0x7fffffff0b037812 */ /* 0x009fe200078ec0ff */
[----:B------:R-:W-:Y:S01]  /*8900*/  IMAD.MOV.U32 R2, RZ, RZ, R10 ;  /* 0x000000ffff027224 */ /* 0x000fe200078e000a */
[----:B------:R-:W-:Y:S05]  /*8910*/  BSSY B0, `(.L_x_3020) ;  /* 0x000003b000007945 */ /* 0x000fea0003800000 */
[----:B------:R-:W0:-:S14]  /*8920*/  DSETP.GE.AND P0, PT, R2, c[0x2][0xe0], PT ;  /* 0x008038000200762a */ /* 0x000e1c0003f06000 */
[----:B0-----:R-:W-:Y:S05]  /*8930*/  @!P0 BRA `(.L_x_3021) ;  /* 0x0000029000008947 */ /* 0x001fea0003800000 */
[----:B------:R-:W0:Y:S01]  /*8940*/  DADD R6, R2, R2 ;  /* 0x0000000002067229 */ /* 0x000e220000000002 */
        /* <DEDUP_REMOVED lines=40> */
.L_x_3021:
[----:B------:R-:W0:Y:S01]  /*8bd0*/  DMUL R2, R10, R10 ;  /* 0x0000000a0a027228 */ /* 0x000e220000000000 */
[----:B------:R-:W-:Y:S02]  /*8be0*/  IMAD.MOV.U32 R4, RZ, RZ, -0x1d0a169c ;  /* 0xe2f5e964ff047424 */ /* 0x000fe400078e00ff */
[----:B------:R-:W-:-:S06]  /*8bf0*/  IMAD.MOV.U32 R5, RZ, RZ, 0x3ef0bc46 ;  /* 0x3ef0bc46ff057424 */ /* 0x000fcc00078e00ff */
[----:B0-----:R-:W0:-:S06]  /*8c00*/  DFMA R4, R2, -R4, c[0x2][0x138] ;  /* 0x00804e000204762b */ /* 0x001e0c0000000804 */
[----:B0-----:R-:W0:-:S06]  /*8c10*/  DFMA R4, R2, R4, c[0x2][0x140] ;  /* 0x008050000204762b */ /* 0x001e0c0000000004 */
        /* <DEDUP_REMOVED lines=8> */
[----:B0-----:R-:W0:-:S06]  /*8ca0*/  DFMA R4, R2, R4, RZ ;  /* 0x000000040204722b */ /* 0x001e0c00000000ff */
[----:B0-----:R0:W3:-:S06]  /*8cb0*/  DFMA R10, R4, R10, R10 ;  /* 0x0000000a040a722b */ /* 0x0010cc000000000a */
.L_x_3022:
[----:B------:R-:W-:Y:S05]  /*8cc0*/  BSYNC B0 ;  /* 0x0000000000007941 */ /* 0x000fea0003800000 */
.L_x_3020:
[----:B--2---:R-:W2:Y:S01]  /*8cd0*/  DADD R24, R24, 1 ;  /* 0x3ff0000018187429 */ /* 0x004ea20000000000 */
[----:B------:R-:W-:Y:S03]  /*8ce0*/  BSSY B0, `(.L_x_3023) ;  /* 0x0000011000007945 */ /* 0x000fe60003800000 */
[----:B---3--:R-:W-:Y:S02]  /*8cf0*/  DFMA R12, -R10, R10, 1 ;  /* 0x3ff000000a0c742b */ /* 0x008fe4000000010a */
[----:B--2---:R-:W2:Y:S04]  /*8d00*/  MUFU.RCP64H R3, R25 ;  /* 0x0000001900037308 */ /* 0x004ea80000001800 */
[----:B------:R-:W-:-:S04]  /*8d10*/  IADD3 R2, R25, 0x300402, RZ ;  /* 0x0030040219027810 */ /* 0x000fc80007ffe0ff */
[----:B------:R-:W-:Y:S02]  /*8d20*/  FSETP.GEU.AND P0, PT, |R2|, 5.8789094863358348022e-39, PT ;  /* 0x004004020200780b */ /* 0x000fe40003f0e200 */
[----:B0-2---:R-:W0:-:S06]  /*8d30*/  DFMA R4, -R24, R2, 1 ;  /* 0x3ff000001804742b */ /* 0x005e0c0000000102 */
[----:B0-----:R-:W0:-:S06]  /*8d40*/  DFMA R4, R4, R4, R4 ;  /* 0x000000040404722b */ /* 0x001e0c0000000004 */
[----:B0-----:R-:W0:-:S06]  /*8d50*/  DFMA R4, R2, R4, R2 ;  /* 0x000000040204722b */ /* 0x001e0c0000000002 */
[----:B0-----:R-:W0:-:S06]  /*8d60*/  DFMA R6, -R24, R4, 1 ;  /* 0x3ff000001806742b */ /* 0x001e0c0000000104 */
        /* <DEDUP_REMOVED lines=8> */
.L_x_3024:
[----:B------:R-:W-:Y:S05]  /*8df0*/  BSYNC B0 ;  /* 0x0000000000007941 */ /* 0x000fea0003800000 */
.L_x_3023:
        /* <DEDUP_REMOVED lines=18> */
.L_x_3028:
[----:B------:R-:W1:Y:S02]  /*8f20*/  F2I.S64.F64.TRUNC R4, R4 ;  /* 0x0000000400047311 */ /* 0x000e64000030d900 */
[----:B-1----:R-:W-:-:S05]  /*8f30*/  IMAD.MOV.U32 R3, RZ, RZ, R4 ;  /* 0x000000ffff037224 */ /* 0x002fca00078e0004 */
[----:B------:R1:W-:Y:S01]  /*8f40*/  STG.E.U8 [R22.64], R3 ;  /* 0x0000000316007986 */ /* 0x0003e2000c101124 */
[----:B------:R-:W-:Y:S05]  /*8f50*/  BRA `(.L_x_3030) ;  /* 0x00000ed000007947 */ /* 0x000fea0003800000 */
.L_x_3027:
        /* <DEDUP_REMOVED lines=9> */
.L_x_3032:
[----:B------:R-:W1:Y:S02]  /*8ff0*/  F2I.F64.TRUNC R5, R4 ;  /* 0x0000000400057311 */ /* 0x000e64000030d100 */
[----:B-1----:R1:W-:Y:S01]  /*9000*/  STG.E [R22.64], R5 ;  /* 0x0000000516007986 */ /* 0x0023e2000c101924 */
[----:B------:R-:W-:Y:S05]  /*9010*/  BRA `(.L_x_3030) ;  /* 0x00000e1000007947 */ /* 0x000fea0003800000 */
.L_x_3031:
[----:B------:R-:W1:Y:S02]  /*9020*/  F2I.F64.TRUNC R5, R4 ;  /* 0x0000000400057311 */ /* 0x000e64000030d100 */
[----:B-1----:R1:W-:Y:S01]  /*9030*/  STG.E.U16 [R22.64], R5 ;  /* 0x0000000516007986 */ /* 0x0023e2000c101524 */
[----:B------:R-:W-:Y:S05]  /*9040*/  BRA `(.L_x_3030) ;  /* 0x00000de000007947 */ /* 0x000fea0003800000 */
.L_x_3026:
        /* <DEDUP_REMOVED lines=11> */
.L_x_3034:
[----:B------:R-:W1:Y:S01]  /*9100*/  F2F.F32.F64 R0, R4 ;  /* 0x0000000400007310 */ /* 0x000e620000301000 */
[----:B------:R-:W1:-:S14]  /*9110*/  DSETP.GEU.AND P0, PT, |R4|, c[0x2][0xe8], PT ;  /* 0x00803a000400762a */ /* 0x000e5c0003f0e200 */
[----:B-1----:R-:W-:-:S05]  /*9120*/  @!P0 FMUL R0, R0, 1.175494350822287508e-38 ;  /* 0x0080000000008820 */ /* 0x002fca0000400000 */
[----:B------:R-:W-:-:S05]  /*9130*/  F2FP.PACK_AB R0, RZ, R0 ;  /* 0x00000000ff00723e */ /* 0x000fca00000000ff */
[----:B------:R1:W-:Y:S01]  /*9140*/  STG.E.U16 [R22.64], R0 ;  /* 0x0000000016007986 */ /* 0x0003e2000c101524 */
[----:B------:R-:W-:Y:S05]  /*9150*/  BRA `(.L_x_3030) ;  /* 0x00000cd000007947 */ /* 0x000fea0003800000 */
.L_x_3033:
        /* <DEDUP_REMOVED lines=12> */
.L_x_3036:
[----:B------:R-:W1:Y:S01]  /*9220*/  F2F.F32.F64 R0, R4 ;  /* 0x0000000400007310 */ /* 0x000e620000301000 */
[----:B------:R-:W1:-:S14]  /*9230*/  DSETP.GEU.AND P0, PT, |R4|, c[0x2][0xe8], PT ;  /* 0x00803a000400762a */ /* 0x000e5c0003f0e200 */
[----:B-1----:R-:W-:-:S05]  /*9240*/  @!P0 FMUL R0, R0, 1.175494350822287508e-38 ;  /* 0x0080000000008820 */ /* 0x002fca0000400000 */
[----:B------:R-:W-:-:S04]  /*9250*/  F2FP.PACK_AB R3, RZ, R0 ;  /* 0x00000000ff03723e */ /* 0x000fc800000000ff */
[----:B------:R-:W-:-:S05]  /*9260*/  PRMT R3, R3, 0x5410, RZ ;  /* 0x0000541003037816 */ /* 0x000fca00000000ff */
[----:B------:R1:W-:Y:S01]  /*9270*/  STG.E [R22.64], R3 ;  /* 0x0000000316007986 */ /* 0x0003e2000c101924 */
[----:B------:R-:W-:Y:S05]  /*9280*/  BRA `(.L_x_3030) ;  /* 0x00000ba000007947 */ /* 0x000fea0003800000 */
.L_x_3035:
[----:B------:R1:W-:Y:S01]  /*9290*/  STG.E.64 [R22.64], R4 ;  /* 0x0000000416007986 */ /* 0x0003e2000c101b24 */
[----:B------:R-:W-:Y:S05]  /*92a0*/  BRA `(.L_x_3030) ;  /* 0x00000b8000007947 */ /* 0x000fea0003800000 */
.L_x_3025:
        /* <DEDUP_REMOVED lines=12> */
.L_x_3039:
[----:B0-----:R-:W-:-:S05]  /*9370*/  CS2R R6, SRZ ;  /* 0x0000000000067805 */ /* 0x001fca000001ff00 */
[----:B------:R0:W-:Y:S01]  /*9380*/  STG.E.128 [R22.64], R4 ;  /* 0x0000000416007986 */ /* 0x0001e2000c101d24 */
[----:B------:R-:W-:Y:S05]  /*9390*/  BRA `(.L_x_3030) ;  /* 0x00000a9000007947 */ /* 0x000fea0003800000 */
.L_x_3038:
        /* <DEDUP_REMOVED lines=23> */
.L_x_3043:
[----:B------:R-:W-:Y:S05]  /*9510*/  BSYNC B0 ;  /* 0x0000000000007941 */ /* 0x000fea0003800000 */
.L_x_3042:
[----:B------:R-:W-:-:S05]  /*9520*/  LOP3.LUT R3, R0, R3, RZ, 0xfc, !PT ;  /* 0x0000000300037212 */ /* 0x000fca00078efcff */
[----:B------:R0:W-:Y:S01]  /*9530*/  STG.E.U8 [R22.64], R3 ;  /* 0x0000000316007986 */ /* 0x0001e2000c101124 */
[----:B------:R-:W-:Y:S05]  /*9540*/  BRA `(.L_x_3030) ;  /* 0x000008e000007947 */ /* 0x000fea0003800000 */
.L_x_3041:
        /* <DEDUP_REMOVED lines=15> */
.L_x_3045:
[----:B------:R-:W-:Y:S01]  /*9640*/  IMAD.MOV.U32 R0, RZ, RZ, 0x7f ;  /* 0x0000007fff007424 */ /* 0x000fe200078e00ff */
[----:B------:R-:W-:-:S04]  /*9650*/  ISETP.GT.U32.AND P0, PT, R2, 0x7f800000, PT ;  /* 0x7f8000000200780c */ /* 0x000fc80003f04070 */
[----:B------:R-:W-:-:S04]  /*9660*/  SEL R0, R0, 0x7c, P0 ;  /* 0x0000007c00007807 */ /* 0x000fc80000000000 */
.L_x_3046:
[----:B------:R-:W-:Y:S05]  /*9670*/  BSYNC B0 ;  /* 0x0000000000007941 */ /* 0x000fea0003800000 */
.L_x_3044:
[----:B------:R-:W-:-:S04]  /*9680*/  LOP3.LUT R2, R3, 0x80000000, RZ, 0xc0, !PT ;  /* 0x8000000003027812 */ /* 0x000fc800078ec0ff */
[----:B------:R-:W-:-:S04]  /*9690*/  SHF.R.U32.HI R3, RZ, 0x18, R2 ;  /* 0x00000018ff037819 */ /* 0x000fc80000011602 */
[----:B------:R-:W-:-:S05]  /*96a0*/  LOP3.LUT R3, R0, R3, RZ, 0xfc, !PT ;  /* 0x0000000300037212 */ /* 0x000fca00078efcff */
[----:B------:R1:W-:Y:S01]  /*96b0*/  STG.E.U8 [R22.64], R3 ;  /* 0x0000000316007986 */ /* 0x0003e2000c101124 */
[----:B------:R-:W-:Y:S05]  /*96c0*/  BRA `(.L_x_3030) ;  /* 0x0000076000007947 */ /* 0x000fea0003800000 */
.L_x_3040:
[----:B------:R-:W1:Y:S01]  /*96d0*/  F2F.F32.F64 R0, R4 ;  /* 0x0000000400007310 */ /* 0x000e620000301000 */
[----:B------:R-:W1:-:S14]  /*96e0*/  DSETP.GEU.AND P0, PT, |R4|, c[0x2][0xe8], PT ;  /* 0x00803a000400762a */ /* 0x000e5c0003f0e200 */
[----:B-1----:R-:W-:-:S05]  /*96f0*/  @!P0 FMUL R0, R0, 1.175494350822287508e-38 ;  /* 0x0080000000008820 */ /* 0x002fca0000400000 */
[----:B------:R-:W-:-:S05]  /*9700*/  F2FP.BF16.PACK_AB R0, RZ, R0 ;  /* 0x00000000ff00723e */ /* 0x000fca00000010ff */
[----:B------:R1:W-:Y:S01]  /*9710*/  STG.E.U16 [R22.64], R0 ;  /* 0x0000000016007986 */ /* 0x0003e2000c101524 */
[----:B------:R-:W-:Y:S05]  /*9720*/  BRA `(.L_x_3030) ;  /* 0x0000070000007947 */ /* 0x000fea0003800000 */
.L_x_3037:
        /* <DEDUP_REMOVED lines=11> */
.L_x_3049:
        /* <DEDUP_REMOVED lines=19> */
.L_x_3052:
[----:B------:R-:W-:-:S04]  /*9910*/  LOP3.LUT R2, R3, 0x80000000, RZ, 0xc0, !PT ;  /* 0x8000000003027812 */ /* 0x000fc800078ec0ff */
[----:B------:R-:W-:-:S04]  /*9920*/  SHF.R.U32.HI R3, RZ, 0x18, R2 ;  /* 0x00000018ff037819 */ /* 0x000fc80000011602 */
[----:B------:R-:W-:-:S04]  /*9930*/  LOP3.LUT R0, R0, R3, RZ, 0xfc, !PT ;  /* 0x0000000300007212 */ /* 0x000fc800078efcff */
[----:B------:R-:W-:Y:S02]  /*9940*/  PRMT R11, R0, 0x7610, R11 ;  /* 0x00007610000b7816 */ /* 0x000fe4000000000b */
.L_x_3051:
[----:B------:R-:W-:Y:S05]  /*9950*/  BSYNC B0 ;  /* 0x0000000000007941 */ /* 0x000fea0003800000 */
.L_x_3050:
[----:B------:R1:W-:Y:S01]  /*9960*/  STG.E.U8 [R22.64], R11 ;  /* 0x0000000b16007986 */ /* 0x0003e2000c101124 */
[----:B------:R-:W-:Y:S05]  /*9970*/  BRA `(.L_x_3030) ;  /* 0x000004b000007947 */ /* 0x000fea0003800000 */
.L_x_3048:
        /* <DEDUP_REMOVED lines=19> */
.L_x_3055:
[----:B------:R-:W-:-:S04]  /*9ab0*/  LOP3.LUT R2, R3, 0x80000000, RZ, 0xc0, !PT ;  /* 0x8000000003027812 */ /* 0x000fc800078ec0ff */
[----:B------:R-:W-:-:S04]  /*9ac0*/  SHF.R.U32.HI R3, RZ, 0x18, R2 ;  /* 0x00000018ff037819 */ /* 0x000fc80000011602 */
[----:B------:R-:W-:-:S04]  /*9ad0*/  LOP3.LUT R0, R0, R3, RZ, 0xfc, !PT ;  /* 0x0000000300007212 */ /* 0x000fc800078efcff */
[----:B------:R-:W-:Y:S02]  /*9ae0*/  PRMT R11, R0, 0x7610, R11 ;  /* 0x00007610000b7816 */ /* 0x000fe4000000000b */
.L_x_3054:
[----:B------:R-:W-:Y:S05]  /*9af0*/  BSYNC B0 ;  /* 0x0000000000007941 */ /* 0x000fea0003800000 */
.L_x_3053:
[----:B------:R1:W-:Y:S01]  /*9b00*/  STG.E.U8 [R22.64], R11 ;  /* 0x0000000b16007986 */ /* 0x0003e2000c101124 */
[----:B------:R-:W-:Y:S05]  /*9b10*/  BRA `(.L_x_3030) ;  /* 0x0000031000007947 */ /* 0x000fea0003800000 */
.L_x_3047:
        /* <DEDUP_REMOVED lines=24> */
.L_x_3029:
        /* <DEDUP_REMOVED lines=20> */
.L_x_3057:
[----:B------:R-:W1:Y:S02]  /*9de0*/  F2I.U64.F64.TRUNC R4, R4 ;  /* 0x0000000400047311 */ /* 0x000e64000030d800 */
[----:B-1----:R1:W-:Y:S01]  /*9df0*/  STG.E.64 [R22.64], R4 ;  /* 0x0000000416007986 */ /* 0x0023e2000c101b24 */
[----:B------:R-:W-:Y:S05]  /*9e00*/  BRA `(.L_x_3030) ;  /* 0x0000002000007947 */ /* 0x000fea0003800000 */
.L_x_3056:
[----:B------:R-:W1:Y:S02]  /*9e10*/  F2I.U32.F64.TRUNC R5, R4 ;  /* 0x0000000400057311 */ /* 0x000e64000030d000 */
[----:B-1----:R1:W-:Y:S02]  /*9e20*/  STG.E [R22.64], R5 ;  /* 0x0000000516007986 */ /* 0x0023e4000c101924 */
.L_x_3030:
[----:B------:R-:W-:-:S04]  /*9e30*/  IADD3 R17, R17, 0x80, RZ ;  /* 0x0000008011117810 */ /* 0x000fc80007ffe0ff */
[----:B------:R-:W-:-:S13]  /*9e40*/  ISETP.GE.AND P0, PT, R17, c[0x0][0x160], PT ;  /* 0x0000580011007a0c */ /* 0x000fda0003f06270 */
[----:B------:R-:W-:Y:S05]  /*9e50*/  @P0 BRA `(.L_x_2945) ;  /* 0x00004eb000000947 */ /* 0x000fea0003800000 */
[----:B------:R-:W-:Y:S01]  /*9e60*/  ISETP.NE.AND P0, PT, RZ, c[0x0][0x168], PT ;  /* 0x00005a00ff007a0c */ /* 0x000fe20003f05270 */
[----:B------:R-:W-:Y:S02]  /*9e70*/  IMAD.MOV.U32 R16, RZ, RZ, RZ ;  /* 0x000000ffff107224 */ /* 0x000fe400078e00ff */
[----:B-1----:R-:W-:Y:S02]  /*9e80*/  IMAD.MOV.U32 R0, RZ, RZ, RZ ;  /* 0x000000ffff007224 */ /* 0x002fe400078e00ff */
        /* <DEDUP_REMOVED lines=252> */
.L_x_3058:
        /* <DEDUP_REMOVED lines=19> */
.L_x_3062:
[----:B------:R-:W2:Y:S02]  /*af80*/  LDG.E.U8 R2, [R2.64] ;  /* 0x0000002402027981 */ /* 0x000ea4000c1e1100 */
[----:B--2---:R0:W1:Y:S01]  /*af90*/  I2F.F64.U16 R18, R2 ;  /* 0x0000000200127312 */ /* 0x0040620000101800 */
[----:B------:R-:W-:Y:S05]  /*afa0*/  BRA `(.L_x_3064) ;  /* 0x00000df000007947 */ /* 0x000fea0003800000 */
.L_x_3061:
        /* <DEDUP_REMOVED lines=9> */
.L_x_3066:
[----:B------:R-:W2:Y:S02]  /*b040*/  LDG.E R2, [R2.64] ;  /* 0x0000002402027981 */ /* 0x000ea4000c1e1900 */
[----:B--2---:R0:W1:Y:S01]  /*b050*/  I2F.F64 R18, R2 ;  /* 0x0000000200127312 */ /* 0x0040620000201c00 */
[----:B------:R-:W-:Y:S05]  /*b060*/  BRA `(.L_x_3064) ;  /* 0x00000d3000007947 */ /* 0x000fea0003800000 */
.L_x_3065:
[----:B------:R-:W2:Y:S02]  /*b070*/  LDG.E.U16 R2, [R2.64] ;  /* 0x0000002402027981 */ /* 0x000ea4000c1e1500 */
[----:B--2---:R0:W1:Y:S01]  /*b080*/  I2F.F64.S16 R18, R2 ;  /* 0x0000000200127312 */ /* 0x0040620000101c00 */
[----:B------:R-:W-:Y:S05]  /*b090*/  BRA `(.L_x_3064) ;  /* 0x00000d0000007947 */ /* 0x000fea0003800000 */
.L_x_3060:
        /* <DEDUP_REMOVED lines=10> */
.L_x_3068:
[----:B------:R-:W2:Y:S02]  /*b140*/  LDG.E.U16 R0, [R2.64] ;  /* 0x0000002402007981 */ /* 0x000ea4000c1e1500 */
[----:B--2---:R-:W-:-:S05]  /*b150*/  HADD2.F32 R0, -RZ, R0.H0_H0 ;  /* 0x20000000ff007230 */ /* 0x004fca0000004100 */
[----:B------:R-:W-:-:S04]  /*b160*/  FMUL.FTZ R0, R0, 1 ;  /* 0x3f80000000007820 */ /* 0x000fc80000410000 */
[----:B------:R0:W1:Y:S01]  /*b170*/  F2F.F64.F32 R18, R0 ;  /* 0x0000000000127310 */ /* 0x0000620000201800 */
[----:B------:R-:W-:Y:S05]  /*b180*/  BRA `(.L_x_3064) ;  /* 0x00000c1000007947 */ /* 0x000fea0003800000 */
.L_x_3067:
        /* <DEDUP_REMOVED lines=10> */
.L_x_3070:
[----:B------:R-:W2:Y:S02]  /*b230*/  LDG.E.U16 R2, [R2.64] ;  /* 0x0000002402027981 */ /* 0x000ea4000c1e1500 */
[----:B--2---:R-:W-:-:S05]  /*b240*/  HADD2.F32 R0, -RZ, R2.H0_H0 ;  /* 0x20000002ff007230 */ /* 0x004fca0000004100 */
[----:B------:R-:W-:-:S04]  /*b250*/  FMUL.FTZ R0, R0, 1 ;  /* 0x3f80000000007820 */ /* 0x000fc80000410000 */
[----:B------:R0:W1:Y:S01]  /*b260*/  F2F.F64.F32 R18, R0 ;  /* 0x0000000000127310 */ /* 0x0000620000201800 */
[----:B------:R-:W-:Y:S05]  /*b270*/  BRA `(.L_x_3064) ;  /* 0x00000b2000007947 */ /* 0x000fea0003800000 */
.L_x_3069:
[----:B------:R0:W5:Y:S01]  /*b280*/  LDG.E.64 R18, [R2.64] ;  /* 0x0000002402127981 */ /* 0x000162000c1e1b00 */
[----:B------:R-:W-:Y:S05]  /*b290*/  BRA `(.L_x_3064) ;  /* 0x00000b0000007947 */ /* 0x000fea0003800000 */
.L_x_3059:
        /* <DEDUP_REMOVED lines=13> */
.L_x_3073:
[----:B------:R0:W5:Y:S01]  /*b370*/  LDG.E.64 R18, [R2.64] ;  /* 0x0000002402127981 */ /* 0x000162000c1e1b00 */
[----:B------:R-:W-:Y:S05]  /*b380*/  BRA `(.L_x_3064) ;  /* 0x00000a1000007947 */ /* 0x000fea0003800000 */
.L_x_3072:
        /* <DEDUP_REMOVED lines=28> */
.L_x_3075:
        /* <DEDUP_REMOVED lines=15> */
.L_x_3074:
[----:B------:R-:W2:Y:S02]  /*b640*/  LDG.E.U16 R0, [R2.64] ;  /* 0x0000002402007981 */ /* 0x000ea4000c1e1500 */
[----:B--2---:R-:W-:-:S05]  /*b650*/  PRMT R0, RZ, 0x5410, R0 ;  /* 0x00005410ff007816 */ /* 0x004fca0000000000 */
[----:B------:R-:W-:-:S04]  /*b660*/  FMUL.FTZ R0, R0, 1 ;  /* 0x3f80000000007820 */ /* 0x000fc80000410000 */
[----:B------:R0:W1:Y:S01]  /*b670*/  F2F.F64.F32 R18, R0 ;  /* 0x0000000000127310 */ /* 0x0000620000201800 */
[----:B------:R-:W-:Y:S05]  /*b680*/  BRA `(.L_x_3064) ;  /* 0x0000071000007947 */ /* 0x000fea0003800000 */
.L_x_3071:
        /* <DEDUP_REMOVED lines=11> */
.L_x_3078:
        /* <DEDUP_REMOVED lines=21> */
.L_x_3082:
[----:B------:R-:W-:Y:S05]  /*b890*/  BSYNC B1 ;  /* 0x0000000000017941 */ /* 0x000fea0003800000 */
.L_x_3081:
[----:B------:R-:W-:Y:S01]  /*b8a0*/  LEA R3, R0, 0x3b800000, 0x17 ;  /* 0x3b80000000037811 */ /* 0x000fe200078eb8ff */
[----:B------:R-:W-:-:S05]  /*b8b0*/  IMAD.SHL.U32 R0, R2, 0x100000, RZ ;  /* 0x0010000002007824 */ /* 0x000fca00078e00ff */
[----:B------:R-:W-:Y:S02]  /*b8c0*/  LOP3.LUT R0, R3, R0, R4, 0xfe, !PT ;  /* 0x0000000003007212 */ /* 0x000fe400078efe04 */
.L_x_3080:
[----:B------:R-:W-:Y:S05]  /*b8d0*/  BSYNC B0 ;  /* 0x0000000000007941 */ /* 0x000fea0003800000 */
.L_x_3079:
[----:B------:R-:W-:-:S04]  /*b8e0*/  FMUL.FTZ R0, R0, 1 ;  /* 0x3f80000000007820 */ /* 0x000fc80000410000 */
[----:B------:R0:W1:Y:S01]  /*b8f0*/  F2F.F64.F32 R18, R0 ;  /* 0x0000000000127310 */ /* 0x0000620000201800 */
[----:B------:R-:W-:Y:S05]  /*b900*/  BRA `(.L_x_3064) ;  /* 0x0000049000007947 */ /* 0x000fea0003800000 */
.L_x_3077:
        /* <DEDUP_REMOVED lines=21> */
.L_x_3086:
[----:B------:R-:W-:Y:S05]  /*ba60*/  BSYNC B1 ;  /* 0x0000000000017941 */ /* 0x000fea0003800000 */
.L_x_3085:
[----:B------:R-:W-:Y:S01]  /*ba70*/  LEA R3, R0, 0x37800000, 0x17 ;  /* 0x3780000000037811 */ /* 0x000fe200078eb8ff */
[----:B------:R-:W-:-:S05]  /*ba80*/  IMAD.SHL.U32 R0, R2, 0x200000, RZ ;  /* 0x0020000002007824 */ /* 0x000fca00078e00ff */
[----:B------:R-:W-:Y:S02]  /*ba90*/  LOP3.LUT R0, R3, R0, R4, 0xfe, !PT ;  /* 0x0000000003007212 */ /* 0x000fe400078efe04 */
.L_x_3084:
[----:B------:R-:W-:Y:S05]  /*baa0*/  BSYNC B0 ;  /* 0x0000000000007941 */ /* 0x000fea0003800000 */
.L_x_3083:
[----:B------:R-:W-:-:S04]  /*bab0*/  FMUL.FTZ R0, R0, 1 ;  /* 0x3f80000000007820 */ /* 0x000fc80000410000 */
[----:B------:R0:W1:Y:S01]  /*bac0*/  F2F.F64.F32 R18, R0 ;  /* 0x0000000000127310 */ /* 0x0000620000201800 */
[----:B------:R-:W-:Y:S05]  /*bad0*/  BRA `(.L_x_3064) ;  /* 0x000002c000007947 */ /* 0x000fea0003800000 */
.L_x_3076:
        /* <DEDUP_REMOVED lines=14> */
.L_x_3090:
[----:B------:R-:W-:Y:S05]  /*bbc0*/  BSYNC B0 ;  /* 0x0000000000007941 */ /* 0x000fea0003800000 */
.L_x_3089:
[----:B------:R-:W-:-:S04]  /*bbd0*/  FMUL.FTZ R0, R0, 1 ;  /* 0x3f80000000007820 */ /* 0x000fc80000410000 */
[----:B------:R0:W1:Y:S01]  /*bbe0*/  F2F.F64.F32 R18, R0 ;  /* 0x0000000000127310 */ /* 0x0000620000201800 */
[----:B------:R-:W-:Y:S05]  /*bbf0*/  BRA `(.L_x_3064) ;  /* 0x000001a000007947 */ /* 0x000fea0003800000 */
.L_x_3063:
        /* <DEDUP_REMOVED lines=21> */
.L_x_3088:
[----:B------:R-:W2:Y:S02]  /*bd50*/  LDG.E.64 R18, [R2.64] ;  /* 0x0000002402127981 */ /* 0x000ea4000c1e1b00 */
[----:B--2---:R-:W0:Y:S01]  /*bd60*/  I2F.F64.U64 R18, R18 ;  /* 0x0000001200127312 */ /* 0x004e220000301800 */
[----:B------:R-:W-:Y:S05]  /*bd70*/  BRA `(.L_x_3064) ;  /* 0x0000002000007947 */ /* 0x000fea0003800000 */
.L_x_3087:
[----:B------:R-:W2:Y:S02]  /*bd80*/  LDG.E R2, [R2.64] ;  /* 0x0000002402027981 */ /* 0x000ea4000c1e1900 */
[----:B--2---:R0:W1:Y:S02]  /*bd90*/  I2F.F64.U32 R18, R2 ;  /* 0x0000000200127312 */ /* 0x0040640000201800 */
.L_x_3064:
        /* <DEDUP_REMOVED lines=17> */
.L_x_3094:
[----:B------:R-:W2:Y:S02]  /*beb0*/  LDG.E.U8 R2, [R2.64] ;  /* 0x0000002402027981 */ /* 0x000ea4000c1e1100 */
[----:B--2---:R0:W2:Y:S01]  /*bec0*/  I2F.F64.U16 R20, R2 ;  /* 0x0000000200147312 */ /* 0x0040a20000101800 */
[----:B------:R-:W-:Y:S05]  /*bed0*/  BRA `(.L_x_3096) ;  /* 0x00000df000007947 */ /* 0x000fea0003800000 */
.L_x_3093:
        /* <DEDUP_REMOVED lines=9> */
.L_x_3098:
[----:B------:R-:W2:Y:S02]  /*bf70*/  LDG.E R2, [R2.64] ;  /* 0x0000002402027981 */ /* 0x000ea4000c1e1900 */
[----:B--2---:R0:W2:Y:S01]  /*bf80*/  I2F.F64 R20, R2 ;  /* 0x0000000200147312 */ /* 0x0040a20000201c00 */
[----:B------:R-:W-:Y:S05]  /*bf90*/  BRA `(.L_x_3096) ;  /* 0x00000d3000007947 */ /* 0x000fea0003800000 */
.L_x_3097:
[----:B------:R-:W2:Y:S02]  /*bfa0*/  LDG.E.U16 R2, [R2.64] ;  /* 0x0000002402027981 */ /* 0x000ea4000c1e1500 */
[----:B--2---:R0:W2:Y:S01]  /*bfb0*/  I2F.F64.S16 R20, R2 ;  /* 0x0000000200147312 */ /* 0x0040a20000101c00 */
[----:B------:R-:W-:Y:S05]  /*bfc0*/  BRA `(.L_x_3096) ;  /* 0x00000d0000007947 */ /* 0x000fea0003800000 */
.L_x_3092:
        /* <DEDUP_REMOVED lines=10> */
.L_x_3100:
[----:B------:R-:W2:Y:S02]  /*c070*/  LDG.E.U16 R0, [R2.64] ;  /* 0x0000002402007981 */ /* 0x000ea4000c1e1500 */
[----:B--2---:R-:W-:-:S05]  /*c080*/  HADD2.F32 R0, -RZ, R0.H0_H0 ;  /* 0x20000000ff007230 */ /* 0x004fca0000004100 */
[----:B------:R-:W-:-:S04]  /*c090*/  FMUL.FTZ R0, R0, 1 ;  /* 0x3f80000000007820 */ /* 0x000fc80000410000 */
[----:B------:R0:W2:Y:S01]  /*c0a0*/  F2F.F64.F32 R20, R0 ;  /* 0x0000000000147310 */ /* 0x0000a20000201800 */
[----:B------:R-:W-:Y:S05]  /*c0b0*/  BRA `(.L_x_3096) ;  /* 0x00000c1000007947 */ /* 0x000fea0003800000 */
.L_x_3099:
        /* <DEDUP_REMOVED lines=10> */
.L_x_3102:
[----:B------:R-:W2:Y:S02]  /*c160*/  LDG.E.U16 R2, [R2.64] ;  /* 0x0000002402027981 */ /* 0x000ea4000c1e1500 */
[----:B--2---:R-:W-:-:S05]  /*c170*/  HADD2.F32 R0, -RZ, R2.H0_H0 ;  /* 0x20000002ff007230 */ /* 0x004fca0000004100 */
[----:B------:R-:W-:-:S04]  /*c180*/  FMUL.FTZ R0, R0, 1 ;  /* 0x3f80000000007820 */ /* 0x000fc80000410000 */
[----:B------:R0:W2:Y:S01]  /*c190*/  F2F.F64.F32 R20, R0 ;  /* 0x0000000000147310 */ /* 0x0000a20000201800 */
[----:B------:R-:W-:Y:S05]  /*c1a0*/  BRA `(.L_x_3096) ;  /* 0x00000b2000007947 */ /* 0x000fea0003800000 */
.L_x_3101:
[----:B------:R0:W5:Y:S01]  /*c1b0*/  LDG.E.64 R20, [R2.64] ;  /* 0x0000002402147981 */ /* 0x000162000c1e1b00 */
[----:B------:R-:W-:Y:S05]  /*c1c0*/  BRA `(.L_x_3096) ;  /* 0x00000b0000007947 */ /* 0x000fea0003800000 */
.L_x_3091:
        /* <DEDUP_REMOVED lines=13> */
.L_x_3105:
[----:B------:R0:W5:Y:S01]  /*c2a0*/  LDG.E.64 R20, [R2.64] ;  /* 0x0000002402147981 */ /* 0x000162000c1e1b00 */
[----:B------:R-:W-:Y:S05]  /*c2b0*/  BRA `(.L_x_3096) ;  /* 0x00000a1000007947 */ /* 0x000fea0003800000 */
.L_x_3104:
        /* <DEDUP_REMOVED lines=28> */
.L_x_3107:
        /* <DEDUP_REMOVED lines=15> */
.L_x_3106:
[----:B------:R-:W2:Y:S02]  /*c570*/  LDG.E.U16 R0, [R2.64] ;  /* 0x0000002402007981 */ /* 0x000ea4000c1e1500 */
[----:B--2---:R-:W-:-:S05]  /*c580*/  PRMT R0, RZ, 0x5410, R0 ;  /* 0x00005410ff007816 */ /* 0x004fca0000000000 */
[----:B------:R-:W-:-:S04]  /*c590*/  FMUL.FTZ R0, R0, 1 ;  /* 0x3f80000000007820 */ /* 0x000fc80000410000 */
[----:B------:R0:W2:Y:S01]  /*c5a0*/  F2F.F64.F32 R20, R0 ;  /* 0x0000000000147310 */ /* 0x0000a20000201800 */
[----:B------:R-:W-:Y:S05]  /*c5b0*/  BRA `(.L_x_3096) ;  /* 0x0000071000007947 */ /* 0x000fea0003800000 */
.L_x_3103:
        /* <DEDUP_REMOVED lines=11> */
.L_x_3110:
        /* <DEDUP_REMOVED lines=21> */
.L_x_3114:
[----:B------:R-:W-:Y:S05]  /*c7c0*/  BSYNC B1 ;  /* 0x0000000000017941 */ /* 0x000fea0003800000 */
.L_x_3113:
[----:B------:R-:W-:Y:S01]  /*c7d0*/  LEA R3, R0, 0x3b800000, 0x17 ;  /* 0x3b80000000037811 */ /* 0x000fe200078eb8ff */
[----:B------:R-:W-:-:S05]  /*c7e0*/  IMAD.SHL.U32 R0, R2, 0x100000, RZ ;  /* 0x0010000002007824 */ /* 0x000fca00078e00ff */
[----:B------:R-:W-:Y:S02]  /*c7f0*/  LOP3.LUT R0, R3, R0, R4, 0xfe, !PT ;  /* 0x0000000003007212 */ /* 0x000fe400078efe04 */
.L_x_3112:
[----:B------:R-:W-:Y:S05]  /*c800*/  BSYNC B0 ;  /* 0x0000000000007941 */ /* 0x000fea0003800000 */
.L_x_3111:
[----:B------:R-:W-:-:S04]  /*c810*/  FMUL.FTZ R0, R0, 1 ;  /* 0x3f80000000007820 */ /* 0x000fc80000410000 */
[----:B------:R0:W2:Y:S01]  /*c820*/  F2F.F64.F32 R20, R0 ;  /* 0x0000000000147310 */ /* 0x0000a20000201800 */
[----:B------:R-:W-:Y:S05]  /*c830*/  BRA `(.L_x_3096) ;  /* 0x0000049000007947 */ /* 0x000fea0003800000 */
.L_x_3109:
        /* <DEDUP_REMOVED lines=21> */
.L_x_3118:
[----:B------:R-:W-:Y:S05]  /*c990*/  BSYNC B1 ;  /* 0x0000000000017941 */ /* 0x000fea0003800000 */
.L_x_3117:
[----:B------:R-:W-:Y:S01]  /*c9a0*/  LEA R3, R0, 0x37800000, 0x17 ;  /* 0x3780000000037811 */ /* 0x000fe200078eb8ff */
[----:B------:R-:W-:-:S05]  /*c9b0*/  IMAD.SHL.U32 R0, R2, 0x200000, RZ ;  /* 0x0020000002007824 */ /* 0x000fca00078e00ff */
[----:B------:R-:W-:Y:S02]  /*c9c0*/  LOP3.LUT R0, R3, R0, R4, 0xfe, !PT ;  /* 0x0000000003007212 */ /* 0x000fe400078efe04 */
.L_x_3116:
[----:B------:R-:W-:Y:S05]  /*c9d0*/  BSYNC B0 ;  /* 0x0000000000007941 */ /* 0x000fea0003800000 */
.L_x_3115:
[----:B------:R-:W-:-:S04]  /*c9e0*/  FMUL.FTZ R0, R0, 1 ;  /* 0x3f80000000007820 */ /* 0x000fc80000410000 */
[----:B------:R0:W2:Y:S01]  /*c9f0*/  F2F.F64.F32 R20, R0 ;  /* 0x0000000000147310 */ /* 0x0000a20000201800 */
[----:B------:R-:W-:Y:S05]  /*ca00*/  BRA `(.L_x_3096) ;  /* 0x000002c000007947 */ /* 0x000fea0003800000 */
.L_x_3108:
        /* <DEDUP_REMOVED lines=14> */
.L_x_3122:
[----:B------:R-:W-:Y:S05]  /*caf0*/  BSYNC B0 ;  /* 0x0000000000007941 */ /* 0x000fea0003800000 */
.L_x_3121:
[----:B------:R-:W-:-:S04]  /*cb00*/  FMUL.FTZ R0, R0, 1 ;  /* 0x3f80000000007820 */ /* 0x000fc80000410000 */
[----:B------:R0:W2:Y:S01]  /*cb10*/  F2F.F64.F32 R20, R0 ;  /* 0x0000000000147310 */ /* 0x0000a20000201800 */
[----:B------:R-:W-:Y:S05]  /*cb20*/  BRA `(.L_x_3096) ;  /* 0x000001a000007947 */ /* 0x000fea0003800000 */
.L_x_3095:
        /* <DEDUP_REMOVED lines=21> */
.L_x_3120:
[----:B------:R-:W2:Y:S02]  /*cc80*/  LDG.E.64 R20, [R2.64] ;  /* 0x0000002402147981 */ /* 0x000ea4000c1e1b00 */
[----:B--2---:R-:W0:Y:S01]  /*cc90*/  I2F.F64.U64 R20, R20 ;  /* 0x0000001400147312 */ /* 0x004e220000301800 */
[----:B------:R-:W-:Y:S05]  /*cca0*/  BRA `(.L_x_3096) ;  /* 0x0000002000007947 */ /* 0x000fea0003800000 */
.L_x_3119:
[----:B------:R-:W2:Y:S02]  /*ccb0*/  LDG.E R2, [R2.64] ;  /* 0x0000002402027981 */ /* 0x000ea4000c1e1900 */
[----:B--2---:R0:W2:Y:S02]  /*ccc0*/  I2F.F64.U32 R20, R2 ;  /* 0x0000000200147312 */ /* 0x0040a40000201800 */
.L_x_3096:
        /* <DEDUP_REMOVED lines=56> */
.L_x_3124:
[----:B------:R-:W-:Y:S05]  /*d050*/  BSYNC B0 ;  /* 0x0000000000007941 */ /* 0x000fea0003800000 */
.L_x_3123:
        /* <DEDUP_REMOVED lines=15> */
.L_x_3126:
[----:B------:R-:W-:Y:S05]  /*d150*/  BSYNC B0 ;  /* 0x0000000000007941 */ /* 0x000fea0003800000 */
.L_x_3125:
        /* <DEDUP_REMOVED lines=65> */
.L_x_3128:
        /* <DEDUP_REMOVED lines=20> */
.L_x_3131:
[----:B------:R-:W-:Y:S05]  /*d6b0*/  BSYNC B1 ;  /* 0x0000000000017941 */ /* 0x000fea0003800000 */
.L_x_3130:
        /* <DEDUP_REMOVED lines=15> */
.L_x_3129:
[----:B------:R-:W-:Y:S05]  /*d7b0*/  BSYNC B0 ;  /* 0x0000000000007941 */ /* 0x000fea0003800000 */
.L_x_3127:
        /* <DEDUP_REMOVED lines=46> */
.L_x_3133:
        /* <DEDUP_REMOVED lines=15> */
.L_x_3134:
[----:B------:R-:W-:Y:S05]  /*db90*/  BSYNC B0 ;  /* 0x0000000000007941 */ /* 0x000fea0003800000 */
.L_x_3132:
        /* <DEDUP_REMOVED lines=18> */
.L_x_3136:
[----:B------:R-:W-:Y:S05]  /*dcc0*/  BSYNC B0 ;  /* 0x0000000000007941 */ /* 0x000fea0003800000 */
.L_x_3135:
        /* <DEDUP_REMOVED lines=18> */
.L_x_3140:
[----:B------:R-:W1:Y:S02]  /*ddf0*/  F2I.S64.F64.TRUNC R4, R4 ;  /* 0x0000000400047311 */ /* 0x000e64000030d900 */
[----:B-1----:R-:W-:-:S05]  /*de00*/  IMAD.MOV.U32 R3, RZ, RZ, R4 ;  /* 0x000000ffff037224 */ /* 0x002fca00078e0004 */
[----:B------:R1:W-:Y:S01]  /*de10*/  STG.E.U8 [R22.64], R3 ;  /* 0x0000000316007986 */ /* 0x0003e2000c101124 */
[----:B------:R-:W-:Y:S05]  /*de20*/  BRA `(.L_x_3142) ;  /* 0x00000ed000007947 */ /* 0x000fea0003800000 */
.L_x_3139:
        /* <DEDUP_REMOVED lines=9> */
.L_x_3144:
[----:B------:R-:W1:Y:S02]  /*dec0*/  F2I.F64.TRUNC R5, R4 ;  /* 0x0000000400057311 */ /* 0x000e64000030d100 */
[----:B-1----:R1:W-:Y:S01]  /*ded0*/  STG.E [R22.64], R5 ;  /* 0x0000000516007986 */ /* 0x0023e2000c101924 */
[----:B------:R-:W-:Y:S05]  /*dee0*/  BRA `(.L_x_3142) ;  /* 0x00000e1000007947 */ /* 0x000fea0003800000 */
.L_x_3143:
[----:B------:R-:W1:Y:S02]  /*def0*/  F2I.F64.TRUNC R5, R4 ;  /* 0x0000000400057311 */ /* 0x000e64000030d100 */
[----:B-1----:R1:W-:Y:S01]  /*df00*/  STG.E.U16 [R22.64], R5 ;  /* 0x0000000516007986 */ /* 0x0023e2000c101524 */
[----:B------:R-:W-:Y:S05]  /*df10*/  BRA `(.L_x_3142) ;  /* 0x00000de000007947 */ /* 0x000fea0003800000 */
.L_x_3138:
        /* <DEDUP_REMOVED lines=11> */
.L_x_3146:
[----:B------:R-:W1:Y:S01]  /*dfd0*/  F2F.F32.F64 R0, R4 ;  /* 0x0000000400007310 */ /* 0x000e620000301000 */
[----:B------:R-:W1:-:S14]  /*dfe0*/  DSETP.GEU.AND P0, PT, |R4|, c[0x2][0xe8], PT ;  /* 0x00803a000400762a */ /* 0x000e5c0003f0e200 */
[----:B-1----:R-:W-:-:S05]  /*dff0*/  @!P0 FMUL R0, R0, 1.175494350822287508e-38 ;  /* 0x0080000000008820 */ /* 0x002fca0000400000 */
[----:B------:R-:W-:-:S05]  /*e000*/  F2FP.PACK_AB R0, RZ, R0 ;  /* 0x00000000ff00723e */ /* 0x000fca00000000ff */
[----:B------:R1:W-:Y:S01]  /*e010*/  STG.E.U16 [R22.64], R0 ;  /* 0x0000000016007986 */ /* 0x0003e2000c101524 */
[----:B------:R-:W-:Y:S05]  /*e020*/  BRA `(.L_x_3142) ;  /* 0x00000cd000007947 */ /* 0x000fea0003800000 */
.L_x_3145:
        /* <DEDUP_REMOVED lines=12> */
.L_x_3148:
[----:B------:R-:W1:Y:S01]  /*e0f0*/  F2F.F32.F64 R0, R4 ;  /* 0x0000000400007310 */ /* 0x000e620000301000 */
[----:B------:R-:W1:-:S14]  /*e100*/  DSETP.GEU.AND P0, PT, |R4|, c[0x2][0xe8], PT ;  /* 0x00803a000400762a */ /* 0x000e5c0003f0e200 */
[----:B-1----:R-:W-:-:S05]  /*e110*/  @!P0 FMUL R0, R0, 1.175494350822287508e-38 ;  /* 0x0080000000008820 */ /* 0x002fca0000400000 */
[----:B------:R-:W-:-:S04]  /*e120*/  F2FP.PACK_AB R3, RZ, R0 ;  /* 0x00000000ff03723e */ /* 0x000fc800000000ff */
[----:B------:R-:W-:-:S05]  /*e130*/  PRMT R3, R3, 0x5410, RZ ;  /* 0x0000541003037816 */ /* 0x000fca00000000ff */
[----:B------:R1:W-:Y:S01]  /*e140*/  STG.E [R22.64], R3 ;  /* 0x0000000316007986 */ /* 0x0003e2000c101924 */
[----:B------:R-:W-:Y:S05]  /*e150*/  BRA `(.L_x_3142) ;  /* 0x00000ba000007947 */ /* 0x000fea0003800000 */
.L_x_3147:
[----:B------:R1:W-:Y:S01]  /*e160*/  STG.E.64 [R22.64], R4 ;  /* 0x0000000416007986 */ /* 0x0003e2000c101b24 */
[----:B------:R-:W-:Y:S05]  /*e170*/  BRA `(.L_x_3142) ;  /* 0x00000b8000007947 */ /* 0x000fea0003800000 */
.L_x_3137:
        /* <DEDUP_REMOVED lines=12> */
.L_x_3151:
[----:B0-----:R-:W-:-:S05]  /*e240*/  CS2R R6, SRZ ;  /* 0x0000000000067805 */ /* 0x001fca000001ff00 */
[----:B------:R0:W-:Y:S01]  /*e250*/  STG.E.128 [R22.64], R4 ;  /* 0x0000000416007986 */ /* 0x0001e2000c101d24 */
[----:B------:R-:W-:Y:S05]  /*e260*/  BRA `(.L_x_3142) ;  /* 0x00000a9000007947 */ /* 0x000fea0003800000 */
.L_x_3150:
        /* <DEDUP_REMOVED lines=23> */
.L_x_3155:
[----:B------:R-:W-:Y:S05]  /*e3e0*/  BSYNC B0 ;  /* 0x0000000000007941 */ /* 0x000fea0003800000 */
.L_x_3154:
[----:B------:R-:W-:-:S05]  /*e3f0*/  LOP3.LUT R3, R0, R3, RZ, 0xfc, !PT ;  /* 0x0000000300037212 */ /* 0x000fca00078efcff */
[----:B------:R0:W-:Y:S01]  /*e400*/  STG.E.U8 [R22.64], R3 ;  /* 0x0000000316007986 */ /* 0x0001e2000c101124 */
[----:B------:R-:W-:Y:S05]  /*e410*/  BRA `(.L_x_3142) ;  /* 0x000008e000007947 */ /* 0x000fea0003800000 */
.L_x_3153:
        /* <DEDUP_REMOVED lines=15> */
.L_x_3157:
[----:B------:R-:W-:Y:S01]  /*e510*/  IMAD.MOV.U32 R0, RZ, RZ, 0x7f ;  /* 0x0000007fff007424 */ /* 0x000fe200078e00ff */
[----:B------:R-:W-:-:S04]  /*e520*/  ISETP.GT.U32.AND P0, PT, R2, 0x7f800000, PT ;  /* 0x7f8000000200780c */ /* 0x000fc80003f04070 */
[----:B------:R-:W-:-:S04]  /*e530*/  SEL R0, R0, 0x7c, P0 ;  /* 0x0000007c00007807 */ /* 0x000fc80000000000 */
.L_x_3158:
[----:B------:R-:W-:Y:S05]  /*e540*/  BSYNC B0 ;  /* 0x0000000000007941 */ /* 0x000fea0003800000 */
.L_x_3156:
[----:B------:R-:W-:-:S04]  /*e550*/  LOP3.LUT R2, R3, 0x80000000, RZ, 0xc0, !PT ;  /* 0x8000000003027812 */ /* 0x000fc800078ec0ff */
[----:B------:R-:W-:-:S04]  /*e560*/  SHF.R.U32.HI R3, RZ, 0x18, R2 ;  /* 0x00000018ff037819 */ /* 0x000fc80000011602 */
[----:B------:R-:W-:-:S05]  /*e570*/  LOP3.LUT R3, R0, R3, RZ, 0xfc, !PT ;  /* 0x0000000300037212 */ /* 0x000fca00078efcff */
[----:B------:R1:W-:Y:S01]  /*e580*/  STG.E.U8 [R22.64], R3 ;  /* 0x0000000316007986 */ /* 0x0003e2000c101124 */
[----:B------:R-:W-:Y:S05]  /*e590*/  BRA `(.L_x_3142) ;  /* 0x0000076000007947 */ /* 0x000fea0003800000 */
.L_x_3152:
[----:B------:R-:W1:Y:S01]  /*e5a0*/  F2F.F32.F64 R0, R4 ;  /* 0x0000000400007310 */ /* 0x000e620000301000 */
[----:B------:R-:W1:-:S14]  /*e5b0*/  DSETP.GEU.AND P0, PT, |R4|, c[0x2][0xe8], PT ;  /* 0x00803a000400762a */ /* 0x000e5c0003f0e200 */
[----:B-1----:R-:W-:-:S05]  /*e5c0*/  @!P0 FMUL R0, R0, 1.175494350822287508e-38 ;  /* 0x0080000000008820 */ /* 0x002fca0000400000 */
[----:B------:R-:W-:-:S05]  /*e5d0*/  F2FP.BF16.PACK_AB R0, RZ, R0 ;  /* 0x00000000ff00723e */ /* 0x000fca00000010ff */
[----:B------:R1:W-:Y:S01]  /*e5e0*/  STG.E.U16 [R22.64], R0 ;  /* 0x0000000016007986 */ /* 0x0003e2000c101524 */
[----:B------:R-:W-:Y:S05]  /*e5f0*/  BRA `(.L_x_3142) ;  /* 0x0000070000007947 */ /* 0x000fea0003800000 */
.L_x_3149:
        /* <DEDUP_REMOVED lines=11> */
.L_x_3161:
        /* <DEDUP_REMOVED lines=19> */
.L_x_3164:
[----:B------:R-:W-:-:S04]  /*e7e0*/  LOP3.LUT R2, R3, 0x80000000, RZ, 0xc0, !PT ;  /* 0x8000000003027812 */ /* 0x000fc800078ec0ff */
[----:B------:R-:W-:-:S04]  /*e7f0*/  SHF.R.U32.HI R3, RZ, 0x18, R2 ;  /* 0x00000018ff037819 */ /* 0x000fc80000011602 */
[----:B------:R-:W-:-:S04]  /*e800*/  LOP3.LUT R0, R0, R3, RZ, 0xfc, !PT ;  /* 0x0000000300007212 */ /* 0x000fc800078efcff */
[----:B------:R-:W-:Y:S02]  /*e810*/  PRMT R11, R0, 0x7610, R11 ;  /* 0x00007610000b7816 */ /* 0x000fe4000000000b */
.L_x_3163:
[----:B------:R-:W-:Y:S05]  /*e820*/  BSYNC B0 ;  /* 0x0000000000007941 */ /* 0x000fea0003800000 */
.L_x_3162:
[----:B------:R1:W-:Y:S01]  /*e830*/  STG.E.U8 [R22.64], R11 ;  /* 0x0000000b16007986 */ /* 0x0003e2000c101124 */
[----:B------:R-:W-:Y:S05]  /*e840*/  BRA `(.L_x_3142) ;  /* 0x000004b000007947 */ /* 0x000fea0003800000 */
.L_x_3160:
        /* <DEDUP_REMOVED lines=19> */
.L_x_3167:
[----:B------:R-:W-:-:S04]  /*e980*/  LOP3.LUT R2, R3, 0x80000000, RZ, 0xc0, !PT ;  /* 0x8000000003027812 */ /* 0x000fc800078ec0ff */
[----:B------:R-:W-:-:S04]  /*e990*/  SHF.R.U32.HI R3, RZ, 0x18, R2 ;  /* 0x00000018ff037819 */ /* 0x000fc80000011602 */
[----:B------:R-:W-:-:S04]  /*e9a0*/  LOP3.LUT R0, R0, R3, RZ, 0xfc, !PT ;  /* 0x0000000300007212 */ /* 0x000fc800078efcff */
[----:B------:R-:W-:Y:S02]  /*e9b0*/  PRMT R11, R0, 0x7610, R11 ;  /* 0x00007610000b7816 */ /* 0x000fe4000000000b */
.L_x_3166:
[----:B------:R-:W-:Y:S05]  /*e9c0*/  BSYNC B0 ;  /* 0x0000000000007941 */ /* 0x000fea0003800000 */
.L_x_3165:
[----:B------:R1:W-:Y:S01]  /*e9d0*/  STG.E.U8 [R22.64], R11 ;  /* 0x0000000b16007986 */ /* 0x0003e2000c101124 */
[----:B------:R-:W-:Y:S05]  /*e9e0*/  BRA `(.L_x_3142) ;  /* 0x0000031000007947 */ /* 0x000fea0003800000 */
.L_x_3159:
        /* <DEDUP_REMOVED lines=24> */
.L_x_3141:
        /* <DEDUP_REMOVED lines=20> */
.L_x_3169:
[----:B------:R-:W1:Y:S02]  /*ecb0*/  F2I.U64.F64.TRUNC R4, R4 ;  /* 0x0000000400047311 */ /* 0x000e64000030d800 */
[----:B-1----:R1:W-:Y:S01]  /*ecc0*/  STG.E.64 [R22.64], R4 ;  /* 0x0000000416007986 */ /* 0x0023e2000c101b24 */
[----:B------:R-:W-:Y:S05]  /*ecd0*/  BRA `(.L_x_3142) ;  /* 0x0000002000007947 */ /* 0x000fea0003800000 */
.L_x_3168:
[----:B------:R-:W1:Y:S02]  /*ece0*/  F2I.U32.F64.TRUNC R5, R4 ;  /* 0x0000000400057311 */ /* 0x000e64000030d000 */
[----:B-1----:R1:W-:Y:S02]  /*ecf0*/  STG.E [R22.64], R5 ;  /* 0x0000000516007986 */ /* 0x0023e4000c101924 */
.L_x_3142:
[----:B------:R-:W-:Y:S02]  /*ed00*/  IADD3 R17, R17, 0x80, RZ ;  /* 0x0000008011117810 */ /* 0x000fe40007ffe0ff */
.L_x_2945:
[----:B------:R-:W-:Y:S05]  /*ed10*/  BSYNC B6 ;  /* 0x0000000000067941 */ /* 0x000fea0003800000 */
.L_x_2944:
[----:B------:R-:W-:-:S13]  /*ed20*/  ISETP.GE.AND P0, PT, R17, c[0x0][0x160], PT ;  /* 0x0000580011007a0c */ /* 0x000fda0003f06270 */
[----:B------:R-:W-:Y:S05]  /*ed30*/  @P0 EXIT ;  /* 0x000000000000094d */ /* 0x000fea0003800000 */
[----:B------:R-:W-:Y:S01]  /*ed40*/  ISETP.NE.AND P0, PT, RZ, c[0x0][0x168], PT ;  /* 0x00005a00ff007a0c */ /* 0x000fe20003f05270 */
[----:B01----:R-:W-:Y:S02]  /*ed50*/  IMAD.MOV.U32 R22, RZ, RZ, RZ ;  /* 0x000000ffff167224 */ /* 0x003fe400078e00ff */
        /* <DEDUP_REMOVED lines=253> */
.L_x_3170:
        /* <DEDUP_REMOVED lines=19> */
.L_x_3174:
[----:B------:R-:W2:Y:S02]  /*fe60*/  LDG.E.U8 R2, [R2.64] ;  /* 0x0000002402027981 */ /* 0x000ea4000c1e1100 */
[----:B--2---:R0:W1:Y:S01]  /*fe70*/  I2F.F64.U16 R16, R2 ;  /* 0x0000000200107312 */ /* 0x0040620000101800 */
[----:B------:R-:W-:Y:S05]  /*fe80*/  BRA `(.L_x_3176) ;  /* 0x00000df000007947 */ /* 0x000fea0003800000 */
.L_x_3173:
        /* <DEDUP_REMOVED lines=9> */
.L_x_3178:
[----:B------:R-:W2:Y:S02]  /*ff20*/  LDG.E R2, [R2.64] ;  /* 0x0000002402027981 */ /* 0x000ea4000c1e1900 */
[----:B--2---:R0:W1:Y:S01]  /*ff30*/  I2F.F64 R16, R2 ;  /* 0x0000000200107312 */ /* 0x0040620000201c00 */
[----:B------:R-:W-:Y:S05]  /*ff40*/  BRA `(.L_x_3176) ;  /* 0x00000d3000007947 */ /* 0x000fea0003800000 */
.L_x_3177:
[----:B------:R-:W2:Y:S02]  /*ff50*/  LDG.E.U16 R2, [R2.64] ;  /* 0x0000002402027981 */ /* 0x000ea4000c1e1500 */
[----:B--2---:R0:W1:Y:S01]  /*ff60*/  I2F.F64.S16 R16, R2 ;  /* 0x0000000200107312 */ /* 0x0040620000101c00 */
[----:B------:R-:W-:Y:S05]  /*ff70*/  BRA `(.L_x_3176) ;  /* 0x00000d0000007947 */ /* 0x000fea0003800000 */
.L_x_3172:
        /* <DEDUP_REMOVED lines=10> */
.L_x_3180:
[----:B------:R-:W2:Y:S02]  /*10020*/  LDG.E.U16 R0, [R2.64] ;  /* 0x0000002402007981 */ /* 0x000ea4000c1e1500 */
[----:B--2---:R-:W-:-:S05]  /*10030*/  HADD2.F32 R0, -RZ, R0.H0_H0 ;  /* 0x20000000ff007230 */ /* 0x004fca0000004100 */
[----:B------:R-:W-:-:S04]  /*10040*/  FMUL.FTZ R0, R0, 1 ;  /* 0x3f80000000007820 */ /* 0x000fc80000410000 */
[----:B------:R0:W1:Y:S01]  /*10050*/  F2F.F64.F32 R16, R0 ;  /* 0x0000000000107310 */ /* 0x0000620000201800 */
[----:B------:R-:W-:Y:S05]  /*10060*/  BRA `(.L_x_3176) ;  /* 0x00000c1000007947 */ /* 0x000fea0003800000 */
.L_x_3179:
        /* <DEDUP_REMOVED lines=10> */
.L_x_3182:
[----:B------:R-:W2:Y:S02]  /*10110*/  LDG.E.U16 R2, [R2.64] ;  /* 0x0000002402027981 */ /* 0x000ea4000c1e1500 */
[----:B--2---:R-:W-:-:S05]  /*10120*/  HADD2.F32 R0, -RZ, R2.H0_H0 ;  /* 0x20000002ff007230 */ /* 0x004fca0000004100 */
[----:B------:R-:W-:-:S04]  /*10130*/  FMUL.FTZ R0, R0, 1 ;  /* 0x3f80000000007820 */ /* 0x000fc80000410000 */
[----:B------:R0:W1:Y:S01]  /*10140*/  F2F.F64.F32 R16, R0 ;  /* 0x0000000000107310 */ /* 0x0000620000201800 */
[----:B------:R-:W-:Y:S05]  /*10150*/  BRA `(.L_x_3176) ;  /* 0x00000b2000007947 */ /* 0x000fea0003800000 */
.L_x_3181:
[----:B------:R0:W5:Y:S01]  /*10160*/  LDG.E.64 R16, [R2.64] ;  /* 0x0000002402107981 */ /* 0x000162000c1e1b00 */
[----:B------:R-:W-:Y:S05]  /*10170*/  BRA `(.L_x_3176) ;  /* 0x00000b0000007947 */ /* 0x000fea0003800000 */
.L_x_3171:
        /* <DEDUP_REMOVED lines=13> */
.L_x_3185:
[----:B------:R0:W5:Y:S01]  /*10250*/  LDG.E.64 R16, [R2.64] ;  /* 0x0000002402107981 */ /* 0x000162000c1e1b00 */
[----:B------:R-:W-:Y:S05]  /*10260*/  BRA `(.L_x_3176) ;  /* 0x00000a1000007947 */ /* 0x000fea0003800000 */
.L_x_3184:
        /* <DEDUP_REMOVED lines=28> */
.L_x_3187:
        /* <DEDUP_REMOVED lines=15> */
.L_x_3186:
[----:B------:R-:W2:Y:S02]  /*10520*/  LDG.E.U16 R0, [R2.64] ;  /* 0x0000002402007981 */ /* 0x000ea4000c1e1500 */
[----:B--2---:R-:W-:-:S05]  /*10530*/  PRMT R0, RZ, 0x5410, R0 ;  /* 0x00005410ff007816 */ /* 0x004fca0000000000 */
[----:B------:R-:W-:-:S04]  /*10540*/  FMUL.FTZ R0, R0, 1 ;  /* 0x3f80000000007820 */ /* 0x000fc80000410000 */
[----:B------:R0:W1:Y:S01]  /*10550*/  F2F.F64.F32 R16, R0 ;  /* 0x0000000000107310 */ /* 0x0000620000201800 */
[----:B------:R-:W-:Y:S05]  /*10560*/  BRA `(.L_x_3176) ;  /* 0x0000071000007947 */ /* 0x000fea0003800000 */
.L_x_3183:
        /* <DEDUP_REMOVED lines=11> */
.L_x_3190:
        /* <DEDUP_REMOVED lines=21> */
.L_x_3194:
[----:B------:R-:W-:Y:S05]  /*10770*/  BSYNC B1 ;  /* 0x0000000000017941 */ /* 0x000fea0003800000 */
.L_x_3193:
[----:B------:R-:W-:Y:S01]  /*10780*/  LEA R3, R0, 0x3b800000, 0x17 ;  /* 0x3b80000000037811 */ /* 0x000fe200078eb8ff */
[----:B------:R-:W-:-:S05]  /*10790*/  IMAD.SHL.U32 R0, R2, 0x100000, RZ ;  /* 0x0010000002007824 */ /* 0x000fca00078e00ff */
[----:B------:R-:W-:Y:S02]  /*107a0*/  LOP3.LUT R0, R3, R0, R4, 0xfe, !PT ;  /* 0x0000000003007212 */ /* 0x000fe400078efe04 */
.L_x_3192:
[----:B------:R-:W-:Y:S05]  /*107b0*/  BSYNC B0 ;  /* 0x0000000000007941 */ /* 0x000fea0003800000 */
.L_x_3191:
[----:B------:R-:W-:-:S04]  /*107c0*/  FMUL.FTZ R0, R0, 1 ;  /* 0x3f80000000007820 */ /* 0x000fc80000410000 */
[----:B------:R0:W1:Y:S01]  /*107d0*/  F2F.F64.F32 R16, R0 ;  /* 0x0000000000107310 */ /* 0x0000620000201800 */
[----:B------:R-:W-:Y:S05]  /*107e0*/  BRA `(.L_x_3176) ;  /* 0x0000049000007947 */ /* 0x000fea0003800000 */
.L_x_3189:
        /* <DEDUP_REMOVED lines=21> */
.L_x_3198:
[----:B------:R-:W-:Y:S05]  /*10940*/  BSYNC B1 ;  /* 0x0000000000017941 */ /* 0x000fea0003800000 */
.L_x_3197:
[----:B------:R-:W-:Y:S01]  /*10950*/  LEA R3, R0, 0x37800000, 0x17 ;  /* 0x3780000000037811 */ /* 0x000fe200078eb8ff */
[----:B------:R-:W-:-:S05]  /*10960*/  IMAD.SHL.U32 R0, R2, 0x200000, RZ ;  /* 0x0020000002007824 */ /* 0x000fca00078e00ff */
[----:B------:R-:W-:Y:S02]  /*10970*/  LOP3.LUT R0, R3, R0, R4, 0xfe, !PT ;  /* 0x0000000003007212 */ /* 0x000fe400078efe04 */
.L_x_3196:
[----:B------:R-:W-:Y:S05]  /*10980*/  BSYNC B0 ;  /* 0x0000000000007941 */ /* 0x000fea0003800000 */
.L_x_3195:
[----:B------:R-:W-:-:S04]  /*10990*/  FMUL.FTZ R0, R0, 1 ;  /* 0x3f80000000007820 */ /* 0x000fc80000410000 */
[----:B------:R0:W1:Y:S01]  /*109a0*/  F2F.F64.F32 R16, R0 ;  /* 0x0000000000107310 */ /* 0x0000620000201800 */
[----:B------:R-:W-:Y:S05]  /*109b0*/  BRA `(.L_x_3176) ;  /* 0x000002c000007947 */ /* 0x000fea0003800000 */
.L_x_3188:
        /* <DEDUP_REMOVED lines=14> */
.L_x_3202:
[----:B------:R-:W-:Y:S05]  /*10aa0*/  BSYNC B0 ;  /* 0x0000000000007941 */ /* 0x000fea0003800000 */
.L_x_3201:
[----:B------:R-:W-:-:S04]  /*10ab0*/  FMUL.FTZ R0, R0, 1 ;  /* 0x3f80000000007820 */ /* 0x000fc80000410000 */
[----:B------:R0:W1:Y:S01]  /*10ac0*/  F2F.F64.F32 R16, R0 ;  /* 0x0000000000107310 */ /* 0x0000620000201800 */
[----:B------:R-:W-:Y:S05]  /*10ad0*/  BRA `(.L_x_3176) ;  /* 0x000001a000007947 */ /* 0x000fea0003800000 */
.L_x_3175:
        /* <DEDUP_REMOVED lines=21> */
.L_x_3200:
[----:B------:R-:W2:Y:S02]  /*10c30*/  LDG.E.64 R16, [R2.64] ;  /* 0x0000002402107981 */ /* 0x000ea4000c1e1b00 */
[----:B--2---:R-:W0:Y:S01]  /*10c40*/  I2F.F64.U64 R16, R16 ;  /* 0x0000001000107312 */ /* 0x004e220000301800 */
[----:B------:R-:W-:Y:S05]  /*10c50*/  BRA `(.L_x_3176) ;  /* 0x0000002000007947 */ /* 0x000fea0003800000 */
.L_x_3199:
[----:B------:R-:W2:Y:S02]  /*10c60*/  LDG.E R2, [R2.64] ;  /* 0x0000002402027981 */ /* 0x000ea4000c1e1900 */
[----:B--2---:R0:W1:Y:S02]  /*10c70*/  I2F.F64.U32 R16, R2 ;  /* 0x0000000200107312 */ /* 0x0040640000201800 */
.L_x_3176:
        /* <DEDUP_REMOVED lines=17> */
.L_x_3206:
[----:B------:R-:W2:Y:S02]  /*10d90*/  LDG.E.U8 R22, [R22.64] ;  /* 0x0000002416167981 */ /* 0x000ea4000c1e1100 */
[----:B--2---:R0:W2:Y:S01]  /*10da0*/  I2F.F64.U16 R24, R22 ;  /* 0x0000001600187312 */ /* 0x0040a20000101800 */
[----:B------:R-:W-:Y:S05]  /*10db0*/  BRA `(.L_x_3208) ;  /* 0x00000df000007947 */ /* 0x000fea0003800000 */
.L_x_3205:
        /* <DEDUP_REMOVED lines=9> */
.L_x_3210:
[----:B------:R-:W2:Y:S02]  /*10e50*/  LDG.E R22, [R22.64] ;  /* 0x0000002416167981 */ /* 0x000ea4000c1e1900 */
[----:B--2---:R0:W2:Y:S01]  /*10e60*/  I2F.F64 R24, R22 ;  /* 0x0000001600187312 */ /* 0x0040a20000201c00 */
[----:B------:R-:W-:Y:S05]  /*10e70*/  BRA `(.L_x_3208) ;  /* 0x00000d3000007947 */ /* 0x000fea0003800000 */
.L_x_3209:
[----:B------:R-:W2:Y:S02]  /*10e80*/  LDG.E.U16 R22, [R22.64] ;  /* 0x0000002416167981 */ /* 0x000ea4000c1e1500 */
[----:B--2---:R0:W2:Y:S01]  /*10e90*/  I2F.F64.S16 R24, R22 ;  /* 0x0000001600187312 */ /* 0x0040a20000101c00 */
[----:B------:R-:W-:Y:S05]  /*10ea0*/  BRA `(.L_x_3208) ;  /* 0x00000d0000007947 */ /* 0x000fea0003800000 */
.L_x_3204:
        /* <DEDUP_REMOVED lines=10> */
.L_x_3212:
[----:B------:R-:W2:Y:S02]  /*10f50*/  LDG.E.U16 R0, [R22.64] ;  /* 0x0000002416007981 */ /* 0x000ea4000c1e1500 */
[----:B--2---:R-:W-:-:S05]  /*10f60*/  HADD2.F32 R0, -RZ, R0.H0_H0 ;  /* 0x20000000ff007230 */ /* 0x004fca0000004100 */
[----:B------:R-:W-:-:S04]  /*10f70*/  FMUL.FTZ R0, R0, 1 ;  /* 0x3f80000000007820 */ /* 0x000fc80000410000 */
[----:B------:R0:W2:Y:S01]  /*10f80*/  F2F.F64.F32 R24, R0 ;  /* 0x0000000000187310 */ /* 0x0000a20000201800 */
[----:B------:R-:W-:Y:S05]  /*10f90*/  BRA `(.L_x_3208) ;  /* 0x00000c1000007947 */ /* 0x000fea0003800000 */
.L_x_3211:
        /* <DEDUP_REMOVED lines=10> */
.L_x_3214:
[----:B------:R-:W2:Y:S02]  /*11040*/  LDG.E.U16 R22, [R22.64] ;  /* 0x0000002416167981 */ /* 0x000ea4000c1e1500 */
[----:B--2---:R-:W-:-:S05]  /*11050*/  HADD2.F32 R0, -RZ, R22.H0_H0 ;  /* 0x20000016ff007230 */ /* 0x004fca0000004100 */
[----:B------:R-:W-:-:S04]  /*11060*/  FMUL.FTZ R0, R0, 1 ;  /* 0x3f80000000007820 */ /* 0x000fc80000410000 */
[----:B------:R0:W2:Y:S01]  /*11070*/  F2F.F64.F32 R24, R0 ;  /* 0x0000000000187310 */ /* 0x0000a20000201800 */
[----:B------:R-:W-:Y:S05]  /*11080*/  BRA `(.L_x_3208) ;  /* 0x00000b2000007947 */ /* 0x000fea0003800000 */
.L_x_3213:
[----:B------:R0:W5:Y:S01]  /*11090*/  LDG.E.64 R24, [R22.64] ;  /* 0x0000002416187981 */ /* 0x000162000c1e1b00 */
[----:B------:R-:W-:Y:S05]  /*110a0*/  BRA `(.L_x_3208) ;  /* 0x00000b0000007947 */ /* 0x000fea0003800000 */
.L_x_3203:
        /* <DEDUP_REMOVED lines=13> */
.L_x_3217:
[----:B------:R0:W5:Y:S01]  /*11180*/  LDG.E.64 R24, [R22.64] ;  /* 0x0000002416187981 */ /* 0x000162000c1e1b00 */
[----:B------:R-:W-:Y:S05]  /*11190*/  BRA `(.L_x_3208) ;  /* 0x00000a1000007947 */ /* 0x000fea0003800000 */
.L_x_3216:
        /* <DEDUP_REMOVED lines=28> */
.L_x_3219:
        /* <DEDUP_REMOVED lines=15> */
.L_x_3218:
[----:B------:R-:W2:Y:S02]  /*11450*/  LDG.E.U16 R0, [R22.64] ;  /* 0x0000002416007981 */ /* 0x000ea4000c1e1500 */
[----:B--2---:R-:W-:-:S05]  /*11460*/  PRMT R0, RZ, 0x5410, R0 ;  /* 0x00005410ff007816 */ /* 0x004fca0000000000 */
[----:B------:R-:W-:-:S04]  /*11470*/  FMUL.FTZ R0, R0, 1 ;  /* 0x3f80000000007820 */ /* 0x000fc80000410000 */
[----:B------:R0:W2:Y:S01]  /*11480*/  F2F.F64.F32 R24, R0 ;  /* 0x0000000000187310 */ /* 0x0000a20000201800 */
[----:B------:R-:W-:Y:S05]  /*11490*/  BRA `(.L_x_3208) ;  /* 0x0000071000007947 */ /* 0x000fea0003800000 */
.L_x_3215:
        /* <DEDUP_REMOVED lines=11> */
.L_x_3222:
        /* <DEDUP_REMOVED lines=21> */
.L_x_3226:
[----:B------:R-:W-:Y:S05]  /*116a0*/  BSYNC B1 ;  /* 0x0000000000017941 */ /* 0x000fea0003800000 */
.L_x_3225:
[----:B------:R-:W-:Y:S01]  /*116b0*/  LEA R3, R0, 0x3b800000, 0x17 ;  /* 0x3b80000000037811 */ /* 0x000fe200078eb8ff */
[----:B------:R-:W-:-:S05]  /*116c0*/  IMAD.SHL.U32 R0, R2, 0x100000, RZ ;  /* 0x0010000002007824 */ /* 0x000fca00078e00ff */
[----:B------:R-:W-:Y:S02]  /*116d0*/  LOP3.LUT R0, R3, R0, R4, 0xfe, !PT ;  /* 0x0000000003007212 */ /* 0x000fe400078efe04 */
.L_x_3224:
[----:B------:R-:W-:Y:S05]  /*116e0*/  BSYNC B0 ;  /* 0x0000000000007941 */ /* 0x000fea0003800000 */
.L_x_3223:
[----:B------:R-:W-:-:S04]  /*116f0*/  FMUL.FTZ R0, R0, 1 ;  /* 0x3f80000000007820 */ /* 0x000fc80000410000 */
[----:B------:R0:W2:Y:S01]  /*11700*/  F2F.F64.F32 R24, R0 ;  /* 0x0000000000187310 */ /* 0x0000a20000201800 */
[----:B------:R-:W-:Y:S05]  /*11710*/  BRA `(.L_x_3208) ;  /* 0x0000049000007947 */ /* 0x000fea0003800000 */
.L_x_3221:
        /* <DEDUP_REMOVED lines=21> */
.L_x_3230:
[----:B------:R-:W-:Y:S05]  /*11870*/  BSYNC B1 ;  /* 0x0000000000017941 */ /* 0x000fea0003800000 */
.L_x_3229:
[----:B------:R-:W-:Y:S01]  /*11880*/  LEA R3, R0, 0x37800000, 0x17 ;  /* 0x3780000000037811 */ /* 0x000fe200078eb8ff */
[----:B------:R-:W-:-:S05]  /*11890*/  IMAD.SHL.U32 R0, R2, 0x200000, RZ ;  /* 0x0020000002007824 */ /* 0x000fca00078e00ff */
[----:B------:R-:W-:Y:S02]  /*118a0*/  LOP3.LUT R0, R3, R0, R4, 0xfe, !PT ;  /* 0x0000000003007212 */ /* 0x000fe400078efe04 */
.L_x_3228:
[----:B------:R-:W-:Y:S05]  /*118b0*/  BSYNC B0 ;  /* 0x0000000000007941 */ /* 0x000fea0003800000 */
.L_x_3227:
[----:B------:R-:W-:-:S04]  /*118c0*/  FMUL.FTZ R0, R0, 1 ;  /* 0x3f80000000007820 */ /* 0x000fc80000410000 */
[----:B------:R0:W2:Y:S01]  /*118d0*/  F2F.F64.F32 R24, R0 ;  /* 0x0000000000187310 */ /* 0x0000a20000201800 */
[----:B------:R-:W-:Y:S05]  /*118e0*/  BRA `(.L_x_3208) ;  /* 0x000002c000007947 */ /* 0x000fea0003800000 */
.L_x_3220:
        /* <DEDUP_REMOVED lines=14> */
.L_x_3234:
[----:B------:R-:W-:Y:S05]  /*119d0*/  BSYNC B0 ;  /* 0x0000000000007941 */ /* 0x000fea0003800000 */
.L_x_3233:
[----:B------:R-:W-:-:S04]  /*119e0*/  FMUL.FTZ R0, R0, 1 ;  /* 0x3f80000000007820 */ /* 0x000fc80000410000 */
[----:B------:R0:W2:Y:S01]  /*119f0*/  F2F.F64.F32 R24, R0 ;  /* 0x0000000000187310 */ /* 0x0000a20000201800 */
[----:B------:R-:W-:Y:S05]  /*11a00*/  BRA `(.L_x_3208) ;  /* 0x000001a000007947 */ /* 0x000fea0003800000 */
.L_x_3207:
        /* <DEDUP_REMOVED lines=21> */
.L_x_3232:
[----:B------:R-:W2:Y:S02]  /*11b60*/  LDG.E.64 R24, [R22.64] ;  /* 0x0000002416187981 */ /* 0x000ea4000c1e1b00 */
[----:B--2---:R-:W0:Y:S01]  /*11b70*/  I2F.F64.U64 R24, R24 ;  /* 0x0000001800187312 */ /* 0x004e220000301800 */
[----:B------:R-:W-:Y:S05]  /*11b80*/  BRA `(.L_x_3208) ;  /* 0x0000002000007947 */ /* 0x000fea0003800000 */
.L_x_3231:
[----:B------:R-:W2:Y:S02]  /*11b90*/  LDG.E R22, [R22.64] ;  /* 0x0000002416167981 */ /* 0x000ea4000c1e1900 */
[----:B--2---:R0:W2:Y:S02]  /*11ba0*/  I2F.F64.U32 R24, R22 ;  /* 0x0000001600187312 */ /* 0x0040a40000201800 */
.L_x_3208:
        /* <DEDUP_REMOVED lines=56> */
.L_x_3236:
[----:B------:R-:W-:Y:S05]  /*11f30*/  BSYNC B0 ;  /* 0x0000000000007941 */ /* 0x000fea0003800000 */
.L_x_3235:
        /* <DEDUP_REMOVED lines=15> */
.L_x_3238:
[----:B------:R-:W-:Y:S05]  /*12030*/  BSYNC B0 ;  /* 0x0000000000007941 */ /* 0x000fea0003800000 */
.L_x_3237:
        /* <DEDUP_REMOVED lines=65> */
.L_x_3240:
        /* <DEDUP_REMOVED lines=20> */
.L_x_3243:
[----:B------:R-:W-:Y:S05]  /*12590*/  BSYNC B1 ;  /* 0x0000000000017941 */ /* 0x000fea0003800000 */
.L_x_3242:
        /* <DEDUP_REMOVED lines=15> */
.L_x_3241:
[----:B------:R-:W-:Y:S05]  /*12690*/  BSYNC B0 ;  /* 0x0000000000007941 */ /* 0x000fea0003800000 */
.L_x_3239:
        /* <DEDUP_REMOVED lines=46> */
.L_x_3245:
        /* <DEDUP_REMOVED lines=15> */
.L_x_3246:
[----:B------:R-:W-:Y:S05]  /*12a70*/  BSYNC B0 ;  /* 0x0000000000007941 */ /* 0x000fea0003800000 */
.L_x_3244:
        /* <DEDUP_REMOVED lines=18> */
.L_x_3248:
[----:B------:R-:W-:Y:S05]  /*12ba0*/  BSYNC B0 ;  /* 0x0000000000007941 */ /* 0x000fea0003800000 */
.L_x_3247:
        /* <DEDUP_REMOVED lines=16> */
[----:B-1----:R-:W-:Y:S01]  /*12cb0*/  STG.E.U8 [R18.64], R5 ;  /* 0x0000000512007986 */ /* 0x002fe2000c101124 */
[----:B------:R-:W-:Y:S05]  /*12cc0*/  EXIT ;  /* 0x000000000000794d */ /* 0x000fea0003800000 */
.L_x_3252:
[----:B------:R-:W1:Y:S02]  /*12cd0*/  F2I.S64.F64.TRUNC R4, R4 ;  /* 0x0000000400047311 */ /* 0x000e64000030d900 */
[----:B-1----:R-:W-:-:S05]  /*12ce0*/  IMAD.MOV.U32 R3, RZ, RZ, R4 ;  /* 0x000000ffff037224 */ /* 0x002fca00078e0004 */
[----:B------:R-:W-:Y:S01]  /*12cf0*/  STG.E.U8 [R18.64], R3 ;  /* 0x0000000312007986 */ /* 0x000fe2000c101124 */
[----:B------:R-:W-:Y:S05]  /*12d00*/  EXIT ;  /* 0x000000000000794d */ /* 0x000fea0003800000 */
.L_x_3251:
[----:B------:R-:W-:-:S13]  /*12d10*/  ISETP.NE.AND P0, PT, R0, 0x2, PT ;  /* 0x000000020000780c */ /* 0x000fda0003f05270 */
[----:B------:R-:W-:Y:S05]  /*12d20*/  @!P0 BRA `(.L_x_3254) ;  /* 0x000000a000008947 */ /* 0x000fea0003800000 */
[----:B------:R-:W-:-:S13]  /*12d30*/  ISETP.NE.AND P0, PT, R0, 0x3, PT ;  /* 0x000000030000780c */ /* 0x000fda0003f05270 */
[----:B------:R-:W-:Y:S05]  /*12d40*/  @!P0 BRA `(.L_x_3255) ;  /* 0x0000005000008947 */ /* 0x000fea0003800000 */
[----:B------:R-:W-:-:S13]  /*12d50*/  ISETP.NE.AND P0, PT, R0, 0x4, PT ;  /* 0x000000040000780c */ /* 0x000fda0003f05270 */
[----:B------:R-:W-:Y:S05]  /*12d60*/  @P0 BRA `(.L_x_3253) ;  /* 0x00000ce000000947 */ /* 0x000fea0003800000 */
[----:B------:R-:W1:Y:S02]  /*12d70*/  F2I.S64.F64.TRUNC R4, R4 ;  /* 0x0000000400047311 */ /* 0x000e64000030d900 */
[----:B-1----:R-:W-:Y:S01]  /*12d80*/  STG.E.64 [R18.64], R4 ;  /* 0x0000000412007986 */ /* 0x002fe2000c101b24 */
[----:B------:R-:W-:Y:S05]  /*12d90*/  EXIT ;  /* 0x000000000000794d */ /* 0x000fea0003800000 */
.L_x_3255:
[----:B------:R-:W1:Y:S02]  /*12da0*/  F2I.F64.TRUNC R5, R4 ;  /* 0x0000000400057311 */ /* 0x000e64000030d100 */
[----:B-1----:R-:W-:Y:S01]  /*12db0*/  STG.E [R18.64], R5 ;  /* 0x0000000512007986 */ /* 0x002fe2000c101924 */
[----:B------:R-:W-:Y:S05]  /*12dc0*/  EXIT ;  /* 0x000000000000794d */ /* 0x000fea0003800000 */
.L_x_3254:
[----:B------:R-:W1:Y:S02]  /*12dd0*/  F2I.F64.TRUNC R5, R4 ;  /* 0x0000000400057311 */ /* 0x000e64000030d100 */
[----:B-1----:R-:W-:Y:S01]  /*12de0*/  STG.E.U16 [R18.64], R5 ;  /* 0x0000000512007986 */ /* 0x002fe2000c101524 */
[----:B------:R-:W-:Y:S05]  /*12df0*/  EXIT ;  /* 0x000000000000794d */ /* 0x000fea0003800000 */
.L_x_3250:
        /* <DEDUP_REMOVED lines=9> */
[----:B------:R-:W-:Y:S01]  /*12e90*/  STG.E [R18.64], R3 ;  /* 0x0000000312007986 */ /* 0x000fe2000c101924 */
[----:B------:R-:W-:Y:S05]  /*12ea0*/  EXIT ;  /* 0x000000000000794d */ /* 0x000fea0003800000 */
.L_x_3257:
[----:B------:R-:W1:Y:S01]  /*12eb0*/  F2F.F32.F64 R0, R4 ;  /* 0x0000000400007310 */ /* 0x000e620000301000 */
[----:B------:R-:W1:-:S14]  /*12ec0*/  DSETP.GEU.AND P0, PT, |R4|, c[0x2][0xe8], PT ;  /* 0x00803a000400762a */ /* 0x000e5c0003f0e200 */
[----:B-1----:R-:W-:-:S05]  /*12ed0*/  @!P0 FMUL R0, R0, 1.175494350822287508e-38 ;  /* 0x0080000000008820 */ /* 0x002fca0000400000 */
[----:B------:R-:W-:-:S05]  /*12ee0*/  F2FP.PACK_AB R0, RZ, R0 ;  /* 0x00000000ff00723e */ /* 0x000fca00000000ff */
[----:B------:R-:W-:Y:S01]  /*12ef0*/  STG.E.U16 [R18.64], R0 ;  /* 0x0000000012007986 */ /* 0x000fe2000c101524 */
[----:B------:R-:W-:Y:S05]  /*12f00*/  EXIT ;  /* 0x000000000000794d */ /* 0x000fea0003800000 */
.L_x_3256:
        /* <DEDUP_REMOVED lines=10> */
[----:B------:R-:W-:Y:S01]  /*12fb0*/  STG.E.64 [R18.64], R2 ;  /* 0x0000000212007986 */ /* 0x000fe2000c101b24 */
[----:B------:R-:W-:Y:S05]  /*12fc0*/  EXIT ;  /* 0x000000000000794d */ /* 0x000fea0003800000 */
.L_x_3259:
[----:B------:R-:W1:Y:S01]  /*12fd0*/  F2F.F32.F64 R0, R4 ;  /* 0x0000000400007310 */ /* 0x000e620000301000 */
[----:B------:R-:W1:-:S14]  /*12fe0*/  DSETP.GEU.AND P0, PT, |R4|, c[0x2][0xe8], PT ;  /* 0x00803a000400762a */ /* 0x000e5c0003f0e200 */
[----:B-1----:R-:W-:-:S05]  /*12ff0*/  @!P0 FMUL R0, R0, 1.175494350822287508e-38 ;  /* 0x0080000000008820 */ /* 0x002fca0000400000 */
[----:B------:R-:W-:-:S04]  /*13000*/  F2FP.PACK_AB R3, RZ, R0 ;  /* 0x00000000ff03723e */ /* 0x000fc800000000ff */
[----:B------:R-:W-:-:S05]  /*13010*/  PRMT R3, R3, 0x5410, RZ ;  /* 0x0000541003037816 */ /* 0x000fca00000000ff */
[----:B------:R-:W-:Y:S01]  /*13020*/  STG.E [R18.64], R3 ;  /* 0x0000000312007986 */ /* 0x000fe2000c101924 */
[----:B------:R-:W-:Y:S05]  /*13030*/  EXIT ;  /* 0x000000000000794d */ /* 0x000fea0003800000 */
.L_x_3258:
[----:B------:R-:W-:Y:S01]  /*13040*/  STG.E.64 [R18.64], R4 ;  /* 0x0000000412007986 */ /* 0x000fe2000c101b24 */
[----:B------:R-:W-:Y:S05]  /*13050*/  EXIT ;  /* 0x000000000000794d */ /* 0x000fea0003800000 */
.L_x_3249:
        /* <DEDUP_REMOVED lines=10> */
[----:B------:R-:W-:Y:S01]  /*13100*/  STG.E.U8 [R18.64], R3 ;  /* 0x0000000312007986 */ /* 0x000fe2000c101124 */
[----:B------:R-:W-:Y:S05]  /*13110*/  EXIT ;  /* 0x000000000000794d */ /* 0x000fea0003800000 */
.L_x_3262:
[----:B0-----:R-:W-:-:S05]  /*13120*/  CS2R R6, SRZ ;  /* 0x0000000000067805 */ /* 0x001fca000001ff00 */
[----:B------:R-:W-:Y:S01]  /*13130*/  STG.E.128 [R18.64], R4 ;  /* 0x0000000412007986 */ /* 0x000fe2000c101d24 */
[----:B------:R-:W-:Y:S05]  /*13140*/  EXIT ;  /* 0x000000000000794d */ /* 0x000fea0003800000 */
.L_x_3261:
        /* <DEDUP_REMOVED lines=23> */
.L_x_3266:
[----:B------:R-:W-:Y:S05]  /*132c0*/  BSYNC B0 ;  /* 0x0000000000007941 */ /* 0x000fea0003800000 */
.L_x_3265:
[----:B------:R-:W-:-:S05]  /*132d0*/  LOP3.LUT R3, R0, R3, RZ, 0xfc, !PT ;  /* 0x0000000300037212 */ /* 0x000fca00078efcff */
[----:B------:R-:W-:Y:S01]  /*132e0*/  STG.E.U8 [R18.64], R3 ;  /* 0x0000000312007986 */ /* 0x000fe2000c101124 */
[----:B------:R-:W-:Y:S05]  /*132f0*/  EXIT ;  /* 0x000000000000794d */ /* 0x000fea0003800000 */
.L_x_3264:
        /* <DEDUP_REMOVED lines=15> */
.L_x_3268:
[----:B------:R-:W-:Y:S01]  /*133f0*/  IMAD.MOV.U32 R0, RZ, RZ, 0x7f ;  /* 0x0000007fff007424 */ /* 0x000fe200078e00ff */
[----:B------:R-:W-:-:S04]  /*13400*/  ISETP.GT.U32.AND P0, PT, R2, 0x7f800000, PT ;  /* 0x7f8000000200780c */ /* 0x000fc80003f04070 */
[----:B------:R-:W-:-:S04]  /*13410*/  SEL R0, R0, 0x7c, P0 ;  /* 0x0000007c00007807 */ /* 0x000fc80000000000 */
.L_x_3269:
[----:B------:R-:W-:Y:S05]  /*13420*/  BSYNC B0 ;  /* 0x0000000000007941 */ /* 0x000fea0003800000 */
.L_x_3267:
[----:B------:R-:W-:-:S04]  /*13430*/  LOP3.LUT R2, R3, 0x80000000, RZ, 0xc0, !PT ;  /* 0x8000000003027812 */ /* 0x000fc800078ec0ff */
[----:B------:R-:W-:-:S04]  /*13440*/  SHF.R.U32.HI R3, RZ, 0x18, R2 ;  /* 0x00000018ff037819 */ /* 0x000fc80000011602 */
[----:B------:R-:W-:-:S05]  /*13450*/  LOP3.LUT R3, R0, R3, RZ, 0xfc, !PT ;  /* 0x0000000300037212 */ /* 0x000fca00078efcff */
[----:B------:R-:W-:Y:S01]  /*13460*/  STG.E.U8 [R18.64], R3 ;  /* 0x0000000312007986 */ /* 0x000fe2000c101124 */
[----:B------:R-:W-:Y:S05]  /*13470*/  EXIT ;  /* 0x000000000000794d */ /* 0x000fea0003800000 */
.L_x_3263:
[----:B------:R-:W1:Y:S01]  /*13480*/  F2F.F32.F64 R0, R4 ;  /* 0x0000000400007310 */ /* 0x000e620000301000 */
[----:B------:R-:W1:-:S14]  /*13490*/  DSETP.GEU.AND P0, PT, |R4|, c[0x2][0xe8], PT ;  /* 0x00803a000400762a */ /* 0x000e5c0003f0e200 */
[----:B-1----:R-:W-:-:S05]  /*134a0*/  @!P0 FMUL R0, R0, 1.175494350822287508e-38 ;  /* 0x0080000000008820 */ /* 0x002fca0000400000 */
[----:B------:R-:W-:-:S05]  /*134b0*/  F2FP.BF16.PACK_AB R0, RZ, R0 ;  /* 0x00000000ff00723e */ /* 0x000fca00000010ff */
[----:B------:R-:W-:Y:S01]  /*134c0*/  STG.E.U16 [R18.64], R0 ;  /* 0x0000000012007986 */ /* 0x000fe2000c101524 */
[----:B------:R-:W-:Y:S05]  /*134d0*/  EXIT ;  /* 0x000000000000794d */ /* 0x000fea0003800000 */
.L_x_3260:
        /* <DEDUP_REMOVED lines=9> */
[----:B-1----:R-:W-:Y:S01]  /*13570*/  STG.E.U16 [R18.64], R5 ;  /* 0x0000000512007986 */ /* 0x002fe2000c101524 */
[----:B------:R-:W-:Y:S05]  /*13580*/  EXIT ;  /* 0x000000000000794d */ /* 0x000fea0003800000 */
.L_x_3272:
        /* <DEDUP_REMOVED lines=19> */
.L_x_3275:
[----:B------:R-:W-:-:S04]  /*136c0*/  LOP3.LUT R2, R3, 0x80000000, RZ, 0xc0, !PT ;  /* 0x8000000003027812 */ /* 0x000fc800078ec0ff */
[----:B------:R-:W-:-:S04]  /*136d0*/  SHF.R.U32.HI R3, RZ, 0x18, R2 ;  /* 0x00000018ff037819 */ /* 0x000fc80000011602 */
[----:B------:R-:W-:-:S04]  /*136e0*/  LOP3.LUT R0, R0, R3, RZ, 0xfc, !PT ;  /* 0x0000000300007212 */ /* 0x000fc800078efcff */
[----:B------:R-:W-:Y:S02]  /*136f0*/  PRMT R9, R0, 0x7610, R9 ;  /* 0x0000761000097816 */ /* 0x000fe40000000009 */
.L_x_3274:
[----:B------:R-:W-:Y:S05]  /*13700*/  BSYNC B0 ;  /* 0x0000000000007941 */ /* 0x000fea0003800000 */
.L_x_3273:
[----:B------:R-:W-:Y:S01]  /*13710*/  STG.E.U8 [R18.64], R9 ;  /* 0x0000000912007986 */ /* 0x000fe2000c101124 */
[----:B------:R-:W-:Y:S05]  /*13720*/  EXIT ;  /* 0x000000000000794d */ /* 0x000fea0003800000 */
.L_x_3271:
        /* <DEDUP_REMOVED lines=19> */
.L_x_3278:
[----:B------:R-:W-:-:S04]  /*13860*/  LOP3.LUT R2, R3, 0x80000000, RZ, 0xc0, !PT ;  /* 0x8000000003027812 */ /* 0x000fc800078ec0ff */
[----:B------:R-:W-:-:S04]  /*13870*/  SHF.R.U32.HI R3, RZ, 0x18, R2 ;  /* 0x00000018ff037819 */ /* 0x000fc80000011602 */
[----:B------:R-:W-:-:S04]  /*13880*/  LOP3.LUT R0, R0, R3, RZ, 0xfc, !PT ;  /* 0x0000000300007212 */ /* 0x000fc800078efcff */
[----:B------:R-:W-:Y:S02]  /*13890*/  PRMT R9, R0, 0x7610, R9 ;  /* 0x0000761000097816 */ /* 0x000fe40000000009 */
.L_x_3277:
[----:B------:R-:W-:Y:S05]  /*138a0*/  BSYNC B0 ;  /* 0x0000000000007941 */ /* 0x000fea0003800000 */
.L_x_3276:
[----:B------:R-:W-:Y:S01]  /*138b0*/  STG.E.U8 [R18.64], R9 ;  /* 0x0000000912007986 */ /* 0x000fe2000c101124 */
[----:B------:R-:W-:Y:S05]  /*138c0*/  EXIT ;  /* 0x000000000000794d */ /* 0x000fea0003800000 */
.L_x_3270:
        /* <DEDUP_REMOVED lines=24> */
.L_x_3253:
        /* <DEDUP_REMOVED lines=19> */
[----:B------:R-:W-:Y:S05]  /*13b80*/  EXIT ;  /* 0x000000000000794d */ /* 0x000fea0003800000 */
.L_x_3280:
[----:B------:R-:W1:Y:S02]  /*13b90*/  F2I.U64.F64.TRUNC R4, R4 ;  /* 0x0000000400047311 */ /* 0x000e64000030d800 */
[----:B-1----:R-:W-:Y:S01]  /*13ba0*/  STG.E.64 [R18.64], R4 ;  /* 0x0000000412007986 */ /* 0x002fe2000c101b24 */
[----:B------:R-:W-:Y:S05]  /*13bb0*/  EXIT ;  /* 0x000000000000794d */ /* 0x000fea0003800000 */
.L_x_3279:
[----:B------:R-:W1:Y:S02]  /*13bc0*/  F2I.U32.F64.TRUNC R5, R4 ;  /* 0x0000000400057311 */ /* 0x000e64000030d000 */
[----:B-1----:R-:W-:Y:S01]  /*13bd0*/  STG.E [R18.64], R5 ;  /* 0x0000000512007986 */ /* 0x002fe2000c101924 */
[----:B------:R-:W-:Y:S05]  /*13be0*/  EXIT ;  /* 0x000000000000794d */ /* 0x000fea0003800000 */
        .weak           $__internal_0_$__cuda_sm20_dblrcp_rn_slowpath_v3
        .type           $__internal_0_$__cuda_sm20_dblrcp_rn_slowpath_v3,@function
        .size           $__internal_0_$__cuda_sm20_dblrcp_rn_slowpath_v3,($__internal_1_$__cuda_sm20_div_rn_f64_full - $__internal_0_$__cuda_sm20_dblrcp_rn_slowpath_v3)
$__internal_0_$__cuda_sm20_dblrcp_rn_slowpath_v3:
[----:B------:R-:W-:Y:S01]  /*13bf0*/  IMAD.MOV.U32 R7, RZ, RZ, R3 ;  /* 0x000000ffff077224 */ /* 0x000fe200078e0003 */
[----:B------:R-:W-:Y:S05]  /*13c00*/  BSSY B1, `(.L_x_3281) ;  /* 0x0000023000017945 */ /* 0x000fea0003800000 */
[----:B------:R-:W0:-:S14]  /*13c10*/  DSETP.GTU.AND P0, PT, |R6|, +INF , PT ;  /* 0x7ff000000600742a */ /* 0x000e1c0003f0c200 */
[----:B0-----:R-:W-:Y:S05]  /*13c20*/  @P0 BRA `(.L_x_3282) ;  /* 0x000001e000000947 */ /* 0x001fea0003800000 */
[----:B------:R-:W-:-:S04]  /*13c30*/  LOP3.LUT R3, R3, 0x7fffffff, RZ, 0xc0, !PT ;  /* 0x7fffffff03037812 */ /* 0x000fc800078ec0ff */
[----:B------:R-:W-:-:S04]  /*13c40*/  IADD3 R4, R3, -0x1, RZ ;  /* 0xffffffff03047810 */ /* 0x000fc80007ffe0ff */
[----:B------:R-:W-:-:S13]  /*13c50*/  ISETP.GE.U32.AND P0, PT, R4, 0x7fefffff, PT ;  /* 0x7fefffff0400780c */ /* 0x000fda0003f06070 */
[----:B------:R-:W-:Y:S01]  /*13c60*/  @P0 LOP3.LUT R5, R7, 0x7ff00000, RZ, 0x3c, !PT ;  /* 0x7ff0000007050812 */ /* 0x000fe200078e3cff */
[----:B------:R-:W-:Y:S01]  /*13c70*/  @P0 IMAD.MOV.U32 R4, RZ, RZ, RZ ;  /* 0x000000ffff040224 */ /* 0x000fe200078e00ff */
[----:B------:R-:W-:Y:S05]  /*13c80*/  @P0 BRA `(.L_x_3283) ;  /* 0x000001a000000947 */ /* 0x000fea0003800000 */
[----:B------:R-:W-:-:S13]  /*13c90*/  ISETP.GE.U32.AND P0, PT, R3, 0x1000001, PT ;  /* 0x010000010300780c */ /* 0x000fda0003f06070 */
[----:B------:R-:W-:Y:S05]  /*13ca0*/  @!P0 BRA `(.L_x_3284) ;  /* 0x000000d000008947 */ /* 0x000fea0003800000 */
[----:B------:R-:W-:Y:S01]  /*13cb0*/  IADD3 R5, R7, -0x3fe00000, RZ ;  /* 0xc020000007057810 */ /* 0x000fe20007ffe0ff */
[----:B------:R-:W-:-:S03]  /*13cc0*/  IMAD.MOV.U32 R4, RZ, RZ, R6 ;  /* 0x000000ffff047224 */ /* 0x000fc600078e0006 */
[----:B------:R-:W0:Y:S03]  /*13cd0*/  MUFU.RCP64H R3, R5 ;  /* 0x0000000500037308 */ /* 0x000e260000001800 */
[----:B0-----:R-:W0:-:S06]  /*13ce0*/  DFMA R8, -R4, R2, 1 ;  /* 0x3ff000000408742b */ /* 0x001e0c0000000102 */
[----:B0-----:R-:W0:-:S06]  /*13cf0*/  DFMA R8, R8, R8, R8 ;  /* 0x000000080808722b */ /* 0x001e0c0000000008 */
[----:B0-----:R-:W0:-:S06]  /*13d00*/  DFMA R8, R2, R8, R2 ;  /* 0x000000080208722b */ /* 0x001e0c0000000002 */
[----:B0-----:R-:W0:-:S06]  /*13d10*/  DFMA R2, -R4, R8, 1 ;  /* 0x3ff000000402742b */ /* 0x001e0c0000000108 */
[----:B0-----:R-:W0:-:S06]  /*13d20*/  DFMA R2, R8, R2, R8 ;  /* 0x000000020802722b */ /* 0x001e0c0000000008 */
[----:B0-----:R-:W0:-:S06]  /*13d30*/  DMUL R2, R2, 2.2250738585072013831e-308 ;  /* 0x0010000002027828 */ /* 0x001e0c0000000000 */
[----:B0-----:R-:W0:-:S06]  /*13d40*/  DFMA R6, -R6, R2, 1 ;  /* 0x3ff000000606742b */ /* 0x001e0c0000000102 */
[----:B0-----:R-:W0:-:S06]  /*13d50*/  DFMA R6, R6, R6, R6 ;  /* 0x000000060606722b */ /* 0x001e0c0000000006 */
[----:B0-----:R0:W1:Y:S01]  /*13d60*/  DFMA R4, R2, R6, R2 ;  /* 0x000000060204722b */ /* 0x0010620000000002 */
[----:B------:R-:W-:Y:S05]  /*13d70*/  BRA `(.L_x_3283) ;  /* 0x000000b000007947 */ /* 0x000fea0003800000 */
.L_x_3284:
[----:B------:R-:W0:-:S06]  /*13d80*/  DMUL R6, R6, 8.11296384146066816958e+31 ;  /* 0x4690000006067828 */ /* 0x000e0c0000000000 */
[----:B0-----:R-:W0:Y:S02]  /*13d90*/  MUFU.RCP64H R3, R7 ;  /* 0x0000000700037308 */ /* 0x001e240000001800 */
[----:B0-----:R-:W0:-:S06]  /*13da0*/  DFMA R4, -R6, R2, 1 ;  /* 0x3ff000000604742b */ /* 0x001e0c0000000102 */
[----:B0-----:R-:W0:-:S06]  /*13db0*/  DFMA R4, R4, R4, R4 ;  /* 0x000000040404722b */ /* 0x001e0c0000000004 */
[----:B0-----:R-:W0:-:S06]  /*13dc0*/  DFMA R4, R2, R4, R2 ;  /* 0x000000040204722b */ /* 0x001e0c0000000002 */
[----:B0-----:R-:W0:-:S06]  /*13dd0*/  DFMA R2, -R6, R4, 1 ;  /* 0x3ff000000602742b */ /* 0x001e0c0000000104 */
[----:B0-----:R-:W0:-:S06]  /*13de0*/  DFMA R2, R4, R2, R4 ;  /* 0x000000020402722b */ /* 0x001e0c0000000004 */
[----:B0-----:R0:W1:Y:S01]  /*13df0*/  DMUL R4, R2, 8.11296384146066816958e+31 ;  /* 0x4690000002047828 */ /* 0x0010620000000000 */
[----:B------:R-:W-:Y:S05]  /*13e00*/  BRA `(.L_x_3283) ;  /* 0x0000002000007947 */ /* 0x000fea0003800000 */
.L_x_3282:
[----:B------:R-:W-:Y:S01]  /*13e10*/  LOP3.LUT R5, R7, 0x80000, RZ, 0xfc, !PT ;  /* 0x0008000007057812 */ /* 0x000fe200078efcff */
[----:B------:R-:W-:Y:S02]  /*13e20*/  IMAD.MOV.U32 R4, RZ, RZ, R6 ;  /* 0x000000ffff047224 */ /* 0x000fe400078e0006 */
.L_x_3283:
[----:B------:R-:W-:Y:S05]  /*13e30*/  BSYNC B1 ;  /* 0x0000000000017941 */ /* 0x000fea0003800000 */
.L_x_3281:
[----:B0-----:R-:W-:Y:S02]  /*13e40*/  IMAD.MOV.U32 R2, RZ, RZ, R0 ;  /* 0x000000ffff027224 */ /* 0x001fe400078e0000 */
[----:B------:R-:W-:-:S04]  /*13e50*/  IMAD.MOV.U32 R3, RZ, RZ, 0x0 ;  /* 0x00000000ff037424 */ /* 0x000fc800078e00ff */
[----:B------:R-:W-:Y:S05]  /*13e60*/  RET.REL.NODEC R2 `(_ZN2at6native18elementwise_kernelILi128ELi4EZNS0_15gpu_kernel_implIZZZNS0_61_GLOBAL__N__b29612f4_23_ActivationMishKernel_cu_9e10b42f_310820mish_backward_kernelERNS_14TensorIteratorEENKUlvE_clEvENKUlvE_clEvEUlddE_EEvRNS_18TensorIteratorBaseERKT_EUliE_EEviT1_) ;  /* 0xfffec19002007950 */ /* 0x000fea0003c3ffff */
        .weak           $__internal_1_$__cuda_sm20_div_rn_f64_full
        .type           $__internal_1_$__cuda_sm20_div_rn_f64_full,@function
        .size           $__internal_1_$__cuda_sm20_div_rn_f64_full,(.L_x_7593 - $__internal_1_$__cuda_sm20_div_rn_f64_full)
$__internal_1_$__cuda_sm20_div_rn_f64_full:
[C---:B------:R-:W-:Y:S01]  /*13e70*/  FSETP.GEU.AND P0, PT, |R11|.reuse, 1.469367938527859385e-39, PT ;  /* 0x001000000b00780b */ /* 0x040fe20003f0e200 */
[----:B------:R-:W-:Y:S01]  /*13e80*/  IMAD.MOV.U32 R28, RZ, RZ, 0x1 ;  /* 0x00000001ff1c7424 */ /* 0x000fe200078e00ff */
[----:B------:R-:W-:Y:S01]  /*13e90*/  LOP3.LUT R8, R11, 0x800fffff, RZ, 0xc0, !PT ;  /* 0x800fffff0b087812 */ /* 0x000fe200078ec0ff */
[----:B------:R-:W-:Y:S01]  /*13ea0*/  IMAD.MOV.U32 R12, RZ, RZ, R14 ;  /* 0x000000ffff0c7224 */ /* 0x000fe200078e000e */
[C---:B------:R-:W-:Y:S01]  /*13eb0*/  FSETP.GEU.AND P2, PT, |R15|.reuse, 1.469367938527859385e-39, PT ;  /* 0x001000000f00780b */ /* 0x040fe20003f4e200 */
[----:B------:R-:W-:Y:S01]  /*13ec0*/  BSSY B2, `(.L_x_3285) ;  /* 0x0000054000027945 */ /* 0x000fe20003800000 */
[----:B------:R-:W-:Y:S01]  /*13ed0*/  LOP3.LUT R9, R8, 0x3ff00000, RZ, 0xfc, !PT ;  /* 0x3ff0000008097812 */ /* 0x000fe200078efcff */
[----:B------:R-:W-:Y:S01]  /*13ee0*/  IMAD.MOV.U32 R8, RZ, RZ, R10 ;  /* 0x000000ffff087224 */ /* 0x000fe200078e000a */
[----:B------:R-:W-:Y:S02]  /*13ef0*/  LOP3.LUT R2, R15, 0x7ff00000, RZ, 0xc0, !PT ;  /* 0x7ff000000f027812 */ /* 0x000fe400078ec0ff */
[----:B------:R-:W-:-:S03]  /*13f00*/  LOP3.LUT R5, R11, 0x7ff00000, RZ, 0xc0, !PT ;  /* 0x7ff000000b057812 */ /* 0x000fc600078ec0ff */
[----:B------:R-:W0:Y:S01]  /*13f10*/  @!P0 DMUL R8, R10, 8.98846567431157953865e+307 ;  /* 0x7fe000000a088828 */ /* 0x000e220000000000 */
[----:B------:R-:W-:-:S03]  /*13f20*/  ISETP.GE.U32.AND P1, PT, R2, R5, PT ;  /* 0x000000050200720c */ /* 0x000fc60003f26070 */
[----:B------:R-:W-:Y:S01]  /*13f30*/  @!P2 LOP3.LUT R3, R11, 0x7ff00000, RZ, 0xc0, !PT ;  /* 0x7ff000000b03a812 */ /* 0x000fe200078ec0ff */
[----:B------:R-:W-:Y:S01]  /*13f40*/  @!P2 IMAD.MOV.U32 R6, RZ, RZ, RZ ;  /* 0x000000ffff06a224 */ /* 0x000fe200078e00ff */
[----:B0-----:R-:W0:Y:S02]  /*13f50*/  MUFU.RCP64H R29, R9 ;  /* 0x00000009001d7308 */ /* 0x001e240000001800 */
[----:B------:R-:W-:Y:S01]  /*13f60*/  @!P2 ISETP.GE.U32.AND P3, PT, R2, R3, PT ;  /* 0x000000030200a20c */ /* 0x000fe20003f66070 */
[----:B------:R-:W-:Y:S01]  /*13f70*/  IMAD.MOV.U32 R3, RZ, RZ, 0x1ca00000 ;  /* 0x1ca00000ff037424 */ /* 0x000fe200078e00ff */
[----:B------:R-:W-:-:S04]  /*13f80*/  @!P0 LOP3.LUT R5, R9, 0x7ff00000, RZ, 0xc0, !PT ;  /* 0x7ff0000009058812 */ /* 0x000fc800078ec0ff */
[C---:B------:R-:W-:Y:S02]  /*13f90*/  @!P2 SEL R7, R3.reuse, 0x63400000, !P3 ;  /* 0x634000000307a807 */ /* 0x040fe40005800000 */
[----:B------:R-:W-:Y:S02]  /*13fa0*/  SEL R13, R3, 0x63400000, !P1 ;  /* 0x63400000030d7807 */ /* 0x000fe40004800000 */
[--C-:B------:R-:W-:Y:S02]  /*13fb0*/  @!P2 LOP3.LUT R4, R7, 0x80000000, R15.reuse, 0xf8, !PT ;  /* 0x800000000704a812 */ /* 0x100fe400078ef80f */
[----:B------:R-:W-:Y:S01]  /*13fc0*/  LOP3.LUT R13, R13, 0x800fffff, R15, 0xf8, !PT ;  /* 0x800fffff0d0d7812 */ /* 0x000fe200078ef80f */
[----:B0-----:R-:W0:Y:S01]  /*13fd0*/  DFMA R30, R28, -R8, 1 ;  /* 0x3ff000001c1e742b */ /* 0x001e220000000808 */
[----:B------:R-:W-:Y:S01]  /*13fe0*/  @!P2 LOP3.LUT R7, R4, 0x100000, RZ, 0xfc, !PT ;  /* 0x001000000407a812 */ /* 0x000fe200078efcff */
[----:B------:R-:W-:-:S04]  /*13ff0*/  IMAD.MOV.U32 R4, RZ, RZ, R2 ;  /* 0x000000ffff047224 */ /* 0x000fc800078e0002 */
[----:B0-----:R-:W0:-:S04]  /*14000*/  DFMA R30, R30, R30, R30 ;  /* 0x0000001e1e1e722b */ /* 0x001e08000000001e */
[----:B------:R-:W-:-:S04]  /*14010*/  @!P2 DFMA R12, R12, 2, -R6 ;  /* 0x400000000c0ca82b */ /* 0x000fc80000000806 */
[----:B0-----:R-:W0:-:S06]  /*14020*/  DFMA R28, R28, R30, R28 ;  /* 0x0000001e1c1c722b */ /* 0x001e0c000000001c */
[----:B0-----:R-:W0:Y:S01]  /*14030*/  DFMA R6, R28, -R8, 1 ;  /* 0x3ff000001c06742b */ /* 0x001e220000000808 */
[----:B------:R-:W-:-:S05]  /*14040*/  @!P2 LOP3.LUT R4, R13, 0x7ff00000, RZ, 0xc0, !PT ;  /* 0x7ff000000d04a812 */ /* 0x000fca00078ec0ff */
[----:B0-----:R0:W1:Y:S02]  /*14050*/  DFMA R28, R28, R6, R28 ;  /* 0x000000061c1c722b */ /* 0x001064000000001c */
[----:B0-----:R-:W-:Y:S02]  /*14060*/  IADD3 R6, R4, -0x1, RZ ;  /* 0xffffffff04067810 */ /* 0x001fe40007ffe0ff */
[----:B------:R-:W-:Y:S02]  /*14070*/  IADD3 R7, R5, -0x1, RZ ;  /* 0xffffffff05077810 */ /* 0x000fe40007ffe0ff */
[----:B------:R-:W-:Y:S01]  /*14080*/  ISETP.GT.U32.AND P0, PT, R6, 0x7feffffe, PT ;  /* 0x7feffffe0600780c */ /* 0x000fe20003f04070 */
[----:B-1----:R-:W0:-:S03]  /*14090*/  DMUL R30, R28, R12 ;  /* 0x0000000c1c1e7228 */ /* 0x002e060000000000 */
[----:B------:R-:W-:-:S03]  /*140a0*/  ISETP.GT.U32.OR P0, PT, R7, 0x7feffffe, P0 ;  /* 0x7feffffe0700780c */ /* 0x000fc60000704470 */
[----:B0-----:R-:W0:-:S06]  /*140b0*/  DFMA R32, R30, -R8, R12 ;  /* 0x800000081e20722b */ /* 0x001e0c000000000c */
[----:B0-----:R0:W1:-:S04]  /*140c0*/  DFMA R6, R28, R32, R30 ;  /* 0x000000201c06722b */ /* 0x001048000000001e */
[----:B------:R-:W-:Y:S05]  /*140d0*/  @P0 BRA `(.L_x_3286) ;  /* 0x000001d000000947 */ /* 0x000fea0003800000 */
[----:B01----:R-:W-:-:S04]  /*140e0*/  LOP3.LUT R5, R11, 0x7ff00000, RZ, 0xc0, !PT ;  /* 0x7ff000000b057812 */ /* 0x003fc800078ec0ff */
[C---:B------:R-:W-:Y:S01]  /*140f0*/  ISETP.GE.U32.AND P0, PT, R2.reuse, R5, PT ;  /* 0x000000050200720c */ /* 0x040fe20003f06070 */
[----:B------:R-:W-:-:S03]  /*14100*/  IMAD.IADD R4, R2, 0x1, -R5 ;  /* 0x0000000102047824 */ /* 0x000fc600078e0a05 */
[----:B------:R-:W-:Y:S02]  /*14110*/  SEL R3, R3, 0x63400000, !P0 ;  /* 0x6340000003037807 */ /* 0x000fe40004000000 */
[----:B------:R-:W-:-:S04]  /*14120*/  IMNMX R4, R4, -0x46a00000, !PT ;  /* 0xb960000004047817 */ /* 0x000fc80007800200 */
[----:B------:R-:W-:-:S05]  /*14130*/  IMNMX R4, R4, 0x46a00000, PT ;  /* 0x46a0000004047817 */ /* 0x000fca0003800200 */
[----:B------:R-:W-:Y:S02]  /*14140*/  IMAD.IADD R3, R4, 0x1, -R3 ;  /* 0x0000000104037824 */ /* 0x000fe400078e0a03 */
[----:B------:R-:W-:-:S03]  /*14150*/  IMAD.MOV.U32 R4, RZ, RZ, RZ ;  /* 0x000000ffff047224 */ /* 0x000fc600078e00ff */
[----:B------:R-:W-:-:S06]  /*14160*/  IADD3 R5, R3, 0x7fe00000, RZ ;  /* 0x7fe0000003057810 */ /* 0x000fcc0007ffe0ff */
[----:B------:R-:W0:-:S10]  /*14170*/  DMUL R28, R6, R4 ;  /* 0x00000004061c7228 */ /* 0x000e140000000000 */
[----:B0-----:R-:W-:-:S13]  /*14180*/  FSETP.GTU.AND P0, PT, |R29|, 1.469367938527859385e-39, PT ;  /* 0x001000001d00780b */ /* 0x001fda0003f0c200 */
[----:B------:R-:W-:Y:S05]  /*14190*/  @P0 BRA `(.L_x_3287) ;  /* 0x0000026000000947 */ /* 0x000fea0003800000 */
[----:B------:R-:W0:-:S06]  /*141a0*/  DFMA R8, R6, -R8, R12 ;  /* 0x800000080608722b */ /* 0x000e0c000000000c */
[----:B0-----:R-:W-:-:S04]  /*141b0*/  IMAD.MOV.U32 R8, RZ, RZ, RZ ;  /* 0x000000ffff087224 */ /* 0x001fc800078e00ff */
[C---:B------:R-:W-:Y:S02]  /*141c0*/  FSETP.NEU.AND P0, PT, R9.reuse, RZ, PT ;  /* 0x000000ff0900720b */ /* 0x040fe40003f0d000 */
[----:B------:R-:W-:-:S04]  /*141d0*/  LOP3.LUT R10, R9, 0x80000000, R11, 0x48, !PT ;  /* 0x80000000090a7812 */ /* 0x000fc800078e480b */
[----:B------:R-:W-:-:S07]  /*141e0*/  LOP3.LUT R9, R10, R5, RZ, 0xfc, !PT ;  /* 0x000000050a097212 */ /* 0x000fce00078efcff */
[----:B------:R-:W-:Y:S05]  /*141f0*/  @!P0 BRA `(.L_x_3287) ;  /* 0x0000020000008947 */ /* 0x000fea0003800000 */
[----:B------:R-:W-:Y:S01]  /*14200*/  IMAD.MOV R5, RZ, RZ, -R3 ;  /* 0x000000ffff057224 */ /* 0x000fe200078e0a03 */
[----:B------:R-:W-:Y:S01]  /*14210*/  IADD3 R3, -R3, -0x43300000, RZ ;  /* 0xbcd0000003037810 */ /* 0x000fe20007ffe1ff */
[----:B------:R-:W-:-:S06]  /*14220*/  IMAD.MOV.U32 R4, RZ, RZ, RZ ;  /* 0x000000ffff047224 */ /* 0x000fcc00078e00ff */
[----:B------:R-:W0:-:S04]  /*14230*/  DFMA R4, R28, -R4, R6 ;  /* 0x800000041c04722b */ /* 0x000e080000000006 */
[----:B------:R-:W1:-:S06]  /*14240*/  DMUL.RP R6, R6, R8 ;  /* 0x0000000806067228 */ /* 0x000e4c0000008000 */
[----:B0-----:R-:W-:-:S04]  /*14250*/  FSETP.NEU.AND P0, PT, |R5|, R3, PT ;  /* 0x000000030500720b */ /* 0x001fc80003f0d200 */
[----:B-1----:R-:W-:Y:S02]  /*14260*/  FSEL R2, R6, R28, !P0 ;  /* 0x0000001c06027208 */ /* 0x002fe40004000000 */
[----:B------:R-:W-:-:S03]  /*14270*/  LOP3.LUT R10, R7, R10, RZ, 0x3c, !PT ;  /* 0x0000000a070a7212 */ /* 0x000fc600078e3cff */
[----:B------:R-:W-:Y:S01]  /*14280*/  IMAD.MOV.U32 R28, RZ, RZ, R2 ;  /* 0x000000ffff1c7224 */ /* 0x000fe200078e0002 */
[----:B------:R-:W-:Y:S01]  /*14290*/  FSEL R29, R10, R29, !P0 ;  /* 0x0000001d0a1d7208 */ /* 0x000fe20004000000 */
[----:B------:R-:W-:Y:S05]  /*142a0*/  BRA `(.L_x_3287) ;  /* 0x0000015000007947 */ /* 0x000fea0003800000 */
.L_x_3286:
[----:B01----:R-:W0:-:S14]  /*142b0*/  DSETP.NAN.AND P0, PT, R14, R14, PT ;  /* 0x0000000e0e00722a */ /* 0x003e1c0003f08000 */
[----:B0-----:R-:W-:Y:S05]  /*142c0*/  @P0 BRA `(.L_x_3288) ;  /* 0x0000011000000947 */ /* 0x001fea0003800000 */
[----:B------:R-:W0:-:S14]  /*142d0*/  DSETP.NAN.AND P0, PT, R10, R10, PT ;  /* 0x0000000a0a00722a */ /* 0x000e1c0003f08000 */
[----:B0-----:R-:W-:Y:S05]  /*142e0*/  @P0 BRA `(.L_x_3289) ;  /* 0x000000c000000947 */ /* 0x001fea0003800000 */
[----:B------:R-:W-:Y:S01]  /*142f0*/  ISETP.NE.AND P0, PT, R4, R5, PT ;  /* 0x000000050400720c */ /* 0x000fe20003f05270 */
[----:B------:R-:W-:Y:S02]  /*14300*/  IMAD.MOV.U32 R28, RZ, RZ, 0x0 ;  /* 0x00000000ff1c7424 */ /* 0x000fe400078e00ff */
[----:B------:R-:W-:-:S10]  /*14310*/  IMAD.MOV.U32 R29, RZ, RZ, -0x80000 ;  /* 0xfff80000ff1d7424 */ /* 0x000fd400078e00ff */
[----:B------:R-:W-:Y:S05]  /*14320*/  @!P0 BRA `(.L_x_3287) ;  /* 0x000000d000008947 */ /* 0x000fea0003800000 */
[----:B------:R-:W-:Y:S02]  /*14330*/  ISETP.NE.AND P0, PT, R4, 0x7ff00000, PT ;  /* 0x7ff000000400780c */ /* 0x000fe40003f05270 */
[----:B------:R-:W-:Y:S02]  /*14340*/  LOP3.LUT R29, R15, 0x80000000, R11, 0x48, !PT ;  /* 0x800000000f1d7812 */ /* 0x000fe400078e480b */
[----:B------:R-:W-:-:S13]  /*14350*/  ISETP.EQ.OR P0, PT, R5, RZ, !P0 ;  /* 0x000000ff0500720c */ /* 0x000fda0004702670 */
[----:B------:R-:W-:Y:S01]  /*14360*/  @P0 LOP3.LUT R2, R29, 0x7ff00000, RZ, 0xfc, !PT ;  /* 0x7ff000001d020812 */ /* 0x000fe200078efcff */
[----:B------:R-:W-:Y:S02]  /*14370*/  @!P0 IMAD.MOV.U32 R28, RZ, RZ, RZ ;  /* 0x000000ffff1c8224 */ /* 0x000fe400078e00ff */
[----:B------:R-:W-:Y:S02]  /*14380*/  @P0 IMAD.MOV.U32 R28, RZ, RZ, RZ ;  /* 0x000000ffff1c0224 */ /* 0x000fe400078e00ff */
[----:B------:R-:W-:Y:S01]  /*14390*/  @P0 IMAD.MOV.U32 R29, RZ, RZ, R2 ;  /* 0x000000ffff1d0224 */ /* 0x000fe200078e0002 */
[----:B------:R-:W-:Y:S05]  /*143a0*/  BRA `(.L_x_3287) ;  /* 0x0000005000007947 */ /* 0x000fea0003800000 */
.L_x_3289:
[----:B------:R-:W-:Y:S01]  /*143b0*/  LOP3.LUT R29, R11, 0x80000, RZ, 0xfc, !PT ;  /* 0x000800000b1d7812 */ /* 0x000fe200078efcff */
[----:B------:R-:W-:Y:S01]  /*143c0*/  IMAD.MOV.U32 R28, RZ, RZ, R10 ;  /* 0x000000ffff1c7224 */ /* 0x000fe200078e000a */
[----:B------:R-:W-:Y:S05]  /*143d0*/  BRA `(.L_x_3287) ;  /* 0x0000002000007947 */ /* 0x000fea0003800000 */
.L_x_3288:
[----:B------:R-:W-:Y:S01]  /*143e0*/  LOP3.LUT R29, R15, 0x80000, RZ, 0xfc, !PT ;  /* 0x000800000f1d7812 */ /* 0x000fe200078efcff */
[----:B------:R-:W-:Y:S02]  /*143f0*/  IMAD.MOV.U32 R28, RZ, RZ, R14 ;  /* 0x000000ffff1c7224 */ /* 0x000fe400078e000e */
.L_x_3287:
[----:B------:R-:W-:Y:S05]  /*14400*/  BSYNC B2 ;  /* 0x0000000000027941 */ /* 0x000fea0003800000 */
.L_x_3285:
[----:B------:R-:W-:Y:S02]  /*14410*/  IMAD.MOV.U32 R2, RZ, RZ, R0 ;  /* 0x000000ffff027224 */ /* 0x000fe400078e0000 */
[----:B------:R-:W-:-:S04]  /*14420*/  IMAD.MOV.U32 R3, RZ, RZ, 0x0 ;  /* 0x00000000ff037424 */ /* 0x000fc800078e00ff */
[----:B------:R-:W-:Y:S05]  /*14430*/  RET.REL.NODEC R2 `(_ZN2at6native18elementwise_kernelILi128ELi4EZNS0_15gpu_kernel_implIZZZNS0_61_GLOBAL__N__b29612f4_23_ActivationMishKernel_cu_9e10b42f_310820mish_backward_kernelERNS_14TensorIteratorEENKUlvE_clEvENKUlvE_clEvEUlddE_EEvRNS_18TensorIteratorBaseERKT_EUliE_EEviT1_) ;  /* 0xfffebbc002007950 */ /* 0x000fea0003c3ffff */
.L_x_3290:
        /* <DEDUP_REMOVED lines=12> */
.L_x_7593:


//--------------------- .text._ZN2at6native27unrolled_elementwise_kernelIZZZNS0_61_GLOBAL__N__b29612f4_23_ActivationMishKernel_cu_9e10b42f_310820mish_backward_kernelERNS_14TensorIteratorEENKUlvE_clEvENKUlvE_clEvEUlddE_St5arrayIPcLm3EELi4E23TrivialOffsetCalculatorILi2EjESB_ILi1EjENS0_6memory12LoadWithCastILi2EEENSE_13StoreWithCastILi1EEEEEviT_T0_T2_T3_T4_T5_ --------------------------
	.section	.text._ZN2at6native27unrolled_elementwise_kernelIZZZNS0_61_GLOBAL__N__b29612f4_23_ActivationMishKernel_cu_9e10b42f_310820mish_backward_kernelERNS_14TensorIteratorEENKUlvE_clEvENKUlvE_clEvEUlddE_St5arrayIPcLm3EELi4E23TrivialOffsetCalculatorILi2EjESB_ILi1EjENS0_6memory12LoadWithCastILi2EEENSE_13StoreWithCastILi1EEEEEviT_T0_T2_T3_T4_T5_,"ax",@progbits
	.sectioninfo	@"SHI_REGISTERS=46"
	.align	128
        .global         _ZN2at6native27unrolled_elementwise_kernelIZZZNS0_61_GLOBAL__N__b29612f4_23_ActivationMishKernel_cu_9e10b42f_310820mish_backward_kernelERNS_14TensorIteratorEENKUlvE_clEvENKUlvE_clEvEUlddE_St5arrayIPcLm3EELi4E23TrivialOffsetCalculatorILi2EjESB_ILi1EjENS0_6memory12LoadWithCastILi2EEENSE_13StoreWithCastILi1EEEEEviT_T0_T2_T3_T4_T5_
        .type           _ZN2at6native27unrolled_elementwise_kernelIZZZNS0_61_GLOBAL__N__b29612f4_23_ActivationMishKernel_cu_9e10b42f_310820mish_backward_kernelERNS_14TensorIteratorEENKUlvE_clEvENKUlvE_clEvEUlddE_St5arrayIPcLm3EELi4E23TrivialOffsetCalculatorILi2EjESB_ILi1EjENS0_6memory12LoadWithCastILi2EEENSE_13StoreWithCastILi1EEEEEviT_T0_T2_T3_T4_T5_,@function
        .size           _ZN2at6native27unrolled_elementwise_kernelIZZZNS0_61_GLOBAL__N__b29612f4_23_ActivationMishKernel_cu_9e10b42f_310820mish_backward_kernelERNS_14TensorIteratorEENKUlvE_clEvENKUlvE_clEvEUlddE_St5arrayIPcLm3EELi4E23TrivialOffsetCalculatorILi2EjESB_ILi1EjENS0_6memory12LoadWithCastILi2EEENSE_13StoreWithCastILi1EEEEEviT_T0_T2_T3_T4_T5_,(.L_x_7595 - _ZN2at6native27unrolled_elementwise_kernelIZZZNS0_61_GLOBAL__N__b29612f4_23_ActivationMishKernel_cu_9e10b42f_310820mish_backward_kernelERNS_14TensorIteratorEENKUlvE_clEvENKUlvE_clEvEUlddE_St5arrayIPcLm3EELi4E23TrivialOffsetCalculatorILi2EjESB_ILi1EjENS0_6memory12LoadWithCastILi2EEENSE_13StoreWithCastILi1EEEEEviT_T0_T2_T3_T4_T5_)
        .other          _ZN2at6native27unrolled_elementwise_kernelIZZZNS0_61_GLOBAL__N__b29612f4_23_ActivationMishKernel_cu_9e10b42f_310820mish_backward_kernelERNS_14TensorIteratorEENKUlvE_clEvENKUlvE_clEvEUlddE_St5arrayIPcLm3EELi4E23TrivialOffsetCalculatorILi2EjESB_ILi1EjENS0_6memory12LoadWithCastILi2EEENSE_13StoreWithCastILi1EEEEEviT_T0_T2_T3_T4_T5_,@"STO_CUDA_ENTRY STV_DEFAULT"
_ZN2at6native27unrolled_elementwise_kernelIZZZNS0_61_GLOBAL__N__b29612f4_23_ActivationMishKernel_cu_9e10b42f_310820mish_backward_kernelERNS_14TensorIteratorEENKUlvE_clEvENKUlvE_clEvEUlddE_St5arrayIPcLm3EELi4E23TrivialOffsetCalculatorILi2EjESB_ILi1EjENS0_6memory12LoadWithCastILi2EEENSE_13StoreWithCastILi1EEEEEviT_T0_T2_T3_T4_T5_:
.text._ZN2at6native27unrolled_elementwise_kernelIZZZNS0_61_GLOBAL__N__b29612f4_23_ActivationMishKernel_cu_9e10b42f_310820mish_backward_kernelERNS_14TensorIteratorEENKUlvE_clEvENKUlvE_clEvEUlddE_St5arrayIPcLm3EELi4E23TrivialOffsetCalculatorILi2EjESB_ILi1EjENS0_6memory12LoadWithCastILi2EEENSE_13StoreWithCastILi1EEEEEviT_T0_T2_T3_T4_T5_:
        /* <DEDUP_REMOVED lines=8> */
[----:B------:R-:W-:Y:S01]  /*0080*/  CS2R R30, SRZ ;  /* 0x00000000001e7805 */ /* 0x000fe2000001ff00 */
[----:B------:R-:W-:Y:S02]  /*0090*/  CS2R R26, SRZ ;  /* 0x00000000001a7805 */ /* 0x000fe4000001ff00 */
[----:B------:R-:W3:Y:S01]  /*00a0*/  LDC.U8 R37, c[0x0][0x185] ;  /* 0x00006140ff257b82 */ /* 0x000ee20000000000 */
        /* <DEDUP_REMOVED lines=21> */
.L_x_3296:
[----:B------:R-:W2:Y:S02]  /*0200*/  LDG.E.U8 R2, [R2.64] ;  /* 0x0000002402027981 */ /* 0x000ea4000c1e1100 */
[----:B--2---:R0:W1:Y:S01]  /*0210*/  I2F.F64.U16 R30, R2 ;  /* 0x00000002001e7312 */ /* 0x0040620000101800 */
[----:B------:R-:W-:Y:S05]  /*0220*/  BRA `(.L_x_3298) ;  /* 0x00000e0000007947 */ /* 0x000fea0003800000 */
.L_x_3295:
        /* <DEDUP_REMOVED lines=9> */
.L_x_3300:
[----:B------:R-:W2:Y:S02]  /*02c0*/  LDG.E R2, [R2.64] ;  /* 0x0000002402027981 */ /* 0x000ea4000c1e1900 */
[----:B--2---:R0:W1:Y:S01]  /*02d0*/  I2F.F64 R30, R2 ;  /* 0x00000002001e7312 */ /* 0x0040620000201c00 */
[----:B------:R-:W-:Y:S05]  /*02e0*/  BRA `(.L_x_3298) ;  /* 0x00000d4000007947 */ /* 0x000fea0003800000 */
.L_x_3299:
[----:B------:R-:W2:Y:S02]  /*02f0*/  LDG.E.U16 R2, [R2.64] ;  /* 0x0000002402027981 */ /* 0x000ea4000c1e1500 */
[----:B--2---:R0:W1:Y:S01]  /*0300*/  I2F.F64.S16 R30, R2 ;  /* 0x00000002001e7312 */ /* 0x0040620000101c00 */
[----:B------:R-:W-:Y:S05]  /*0310*/  BRA `(.L_x_3298) ;  /* 0x00000d1000007947 */ /* 0x000fea0003800000 */
.L_x_3294:
        /* <DEDUP_REMOVED lines=10> */
.L_x_3302:
[----:B------:R-:W2:Y:S02]  /*03c0*/  LDG.E.U16 R0, [R2.64] ;  /* 0x0000002402007981 */ /* 0x000ea4000c1e1500 */
[----:B--2---:R-:W-:-:S05]  /*03d0*/  HADD2.F32 R0, -RZ, R0.H0_H0 ;  /* 0x20000000ff007230 */ /* 0x004fca0000004100 */
[----:B------:R-:W-:-:S04]  /*03e0*/  FMUL.FTZ R0, R0, 1 ;  /* 0x3f80000000007820 */ /* 0x000fc80000410000 */
[----:B------:R0:W1:Y:S01]  /*03f0*/  F2F.F64.F32 R30, R0 ;  /* 0x00000000001e7310 */ /* 0x0000620000201800 */
[----:B------:R-:W-:Y:S05]  /*0400*/  BRA `(.L_x_3298) ;  /* 0x00000c2000007947 */ /* 0x000fea0003800000 */
.L_x_3301:
        /* <DEDUP_REMOVED lines=10> */
.L_x_3304:
[----:B------:R-:W2:Y:S02]  /*04b0*/  LDG.E.U16 R2, [R2.64] ;  /* 0x0000002402027981 */ /* 0x000ea4000c1e1500 */
[----:B--2---:R-:W-:-:S05]  /*04c0*/  HADD2.F32 R0, -RZ, R2.H0_H0 ;  /* 0x20000002ff007230 */ /* 0x004fca0000004100 */
[----:B------:R-:W-:-:S04]  /*04d0*/  FMUL.FTZ R0, R0, 1 ;  /* 0x3f80000000007820 */ /* 0x000fc80000410000 */
[----:B------:R0:W1:Y:S01]  /*04e0*/  F2F.F64.F32 R30, R0 ;  /* 0x00000000001e7310 */ /* 0x0000620000201800 */
[----:B------:R-:W-:Y:S05]  /*04f0*/  BRA `(.L_x_3298) ;  /* 0x00000b3000007947 */ /* 0x000fea0003800000 */
.L_x_3303:
[----:B------:R0:W5:Y:S01]  /*0500*/  LDG.E.64 R30, [R2.64] ;  /* 0x00000024021e7981 */ /* 0x000162000c1e1b00 */
[----:B------:R-:W-:Y:S05]  /*0510*/  BRA `(.L_x_3298) ;  /* 0x00000b1000007947 */ /* 0x000fea0003800000 */
.L_x_3293:
        /* <DEDUP_REMOVED lines=13> */
.L_x_3307:
[----:B------:R0:W5:Y:S01]  /*05f0*/  LDG.E.64 R30, [R2.64] ;  /* 0x00000024021e7981 */ /* 0x000162000c1e1b00 */
[----:B------:R-:W-:Y:S05]  /*0600*/  BRA `(.L_x_3298) ;  /* 0x00000a2000007947 */ /* 0x000fea0003800000 */
.L_x_3306:
        /* <DEDUP_REMOVED lines=28> */
.L_x_3309:
        /* <DEDUP_REMOVED lines=16> */
.L_x_3308:
[----:B------:R-:W2:Y:S02]  /*08d0*/  LDG.E.U16 R0, [R2.64] ;  /* 0x0000002402007981 */ /* 0x000ea4000c1e1500 */
[----:B--2---:R-:W-:-:S05]  /*08e0*/  PRMT R0, RZ, 0x5410, R0 ;  /* 0x00005410ff007816 */ /* 0x004fca0000000000 */
[----:B------:R-:W-:-:S04]  /*08f0*/  FMUL.FTZ R0, R0, 1 ;  /* 0x3f80000000007820 */ /* 0x000fc80000410000 */
[----:B------:R0:W1:Y:S01]  /*0900*/  F2F.F64.F32 R30, R0 ;  /* 0x00000000001e7310 */ /* 0x0000620000201800 */
[----:B------:R-:W-:Y:S05]  /*0910*/  BRA `(.L_x_3298) ;  /* 0x0000071000007947 */ /* 0x000fea0003800000 */
.L_x_3305:
        /* <DEDUP_REMOVED lines=11> */
.L_x_3312:
        /* <DEDUP_REMOVED lines=21> */
.L_x_3316:
[----:B------:R-:W-:Y:S05]  /*0b20*/  BSYNC B1 ;  /* 0x0000000000017941 */ /* 0x000fea0003800000 */
.L_x_3315:
[----:B------:R-:W-:Y:S01]  /*0b30*/  LEA R3, R0, 0x3b800000, 0x17 ;  /* 0x3b80000000037811 */ /* 0x000fe200078eb8ff */
[----:B------:R-:W-:-:S05]  /*0b40*/  IMAD.SHL.U32 R0, R2, 0x100000, RZ ;  /* 0x0010000002007824 */ /* 0x000fca00078e00ff */
[----:B------:R-:W-:Y:S02]  /*0b50*/  LOP3.LUT R0, R3, R0, R4, 0xfe, !PT ;  /* 0x0000000003007212 */ /* 0x000fe400078efe04 */
.L_x_3314:
[----:B------:R-:W-:Y:S05]  /*0b60*/  BSYNC B0 ;  /* 0x0000000000007941 */ /* 0x000fea0003800000 */
.L_x_3313:
[----:B------:R-:W-:-:S04]  /*0b70*/  FMUL.FTZ R0, R0, 1 ;  /* 0x3f80000000007820 */ /* 0x000fc80000410000 */
[----:B------:R0:W1:Y:S01]  /*0b80*/  F2F.F64.F32 R30, R0 ;  /* 0x00000000001e7310 */ /* 0x0000620000201800 */
[----:B------:R-:W-:Y:S05]  /*0b90*/  BRA `(.L_x_3298) ;  /* 0x0000049000007947 */ /* 0x000fea0003800000 */
.L_x_3311:
        /* <DEDUP_REMOVED lines=21> */
.L_x_3320:
[----:B------:R-:W-:Y:S05]  /*0cf0*/  BSYNC B1 ;  /* 0x0000000000017941 */ /* 0x000fea0003800000 */
.L_x_3319:
[----:B------:R-:W-:Y:S01]  /*0d00*/  LEA R3, R0, 0x37800000, 0x17 ;  /* 0x3780000000037811 */ /* 0x000fe200078eb8ff */
[----:B------:R-:W-:-:S05]  /*0d10*/  IMAD.SHL.U32 R0, R2, 0x200000, RZ ;  /* 0x0020000002007824 */ /* 0x000fca00078e00ff */
[----:B------:R-:W-:Y:S02]  /*0d20*/  LOP3.LUT R0, R3, R0, R4, 0xfe, !PT ;  /* 0x0000000003007212 */ /* 0x000fe400078efe04 */
.L_x_3318:
[----:B------:R-:W-:Y:S05]  /*0d30*/  BSYNC B0 ;  /* 0x0000000000007941 */ /* 0x000fea0003800000 */
.L_x_3317:
[----:B------:R-:W-:-:S04]  /*0d40*/  FMUL.FTZ R0, R0, 1 ;  /* 0x3f80000000007820 */ /* 0x000fc80000410000 */
[----:B------:R0:W1:Y:S01]  /*0d50*/  F2F.F64.F32 R30, R0 ;  /* 0x00000000001e7310 */ /* 0x0000620000201800 */
[----:B------:R-:W-:Y:S05]  /*0d60*/  BRA `(.L_x_3298) ;  /* 0x000002c000007947 */ /* 0x000fea0003800000 */
.L_x_3310:
        /* <DEDUP_REMOVED lines=14> */
.L_x_3324:
[----:B------:R-:W-:Y:S05]  /*0e50*/  BSYNC B0 ;  /* 0x0000000000007941 */ /* 0x000fea0003800000 */
.L_x_3323:
[----:B------:R-:W-:-:S04]  /*0e60*/  FMUL.FTZ R0, R0, 1 ;  /* 0x3f80000000007820 */ /* 0x000fc80000410000 */
[----:B------:R0:W1:Y:S01]  /*0e70*/  F2F.F64.F32 R30, R0 ;  /* 0x00000000001e7310 */ /* 0x0000620000201800 */
[----:B------:R-:W-:Y:S05]  /*0e80*/  BRA `(.L_x_3298) ;  /* 0x000001a000007947 */ /* 0x000fea0003800000 */
.L_x_3297:
        /* <DEDUP_REMOVED lines=19> */
[----:B------:R-:W-:Y:S01]  /*0fc0*/  CS2R R30, SRZ ;  /* 0x00000000001e7805 */ /* 0x000fe2000001ff00 */
[----:B------:R-:W-:Y:S05]  /*0fd0*/  BRA `(.L_x_3298) ;  /* 0x0000005000007947 */ /* 0x000fea0003800000 */
.L_x_3322:
[----:B------:R-:W2:Y:S02]  /*0fe0*/  LDG.E.64 R30, [R2.64] ;  /* 0x00000024021e7981 */ /* 0x000ea4000c1e1b00 */
[----:B--2---:R-:W0:Y:S01]  /*0ff0*/  I2F.F64.U64 R30, R30 ;  /* 0x0000001e001e7312 */ /* 0x004e220000301800 */
[----:B------:R-:W-:Y:S05]  /*1000*/  BRA `(.L_x_3298) ;  /* 0x0000002000007947 */ /* 0x000fea0003800000 */
.L_x_3321:
[----:B------:R-:W2:Y:S02]  /*1010*/  LDG.E R2, [R2.64] ;  /* 0x0000002402027981 */ /* 0x000ea4000c1e1900 */
[----:B--2---:R0:W1:Y:S02]  /*1020*/  I2F.F64.U32 R30, R2 ;  /* 0x00000002001e7312 */ /* 0x0040640000201800 */
.L_x_3298:
[----:B0-----:R-:W-:Y:S01]  /*1030*/  PRMT R0, R37, 0x9910, RZ ;  /* 0x0000991025007816 */ /* 0x001fe200000000ff */
[----:B------:R-:W-:-:S03]  /*1040*/  IMAD R2, R38, c[0x0][0x18c], RZ ;  /* 0x0000630026027a24 */ /* 0x000fc600078e02ff */
        /* <DEDUP_REMOVED lines=15> */
.L_x_3328:
[----:B------:R-:W2:Y:S02]  /*1140*/  LDG.E.U8 R2, [R2.64] ;  /* 0x0000002402027981 */ /* 0x000ea4000c1e1100 */
[----:B--2---:R0:W2:Y:S01]  /*1150*/  I2F.F64.U16 R26, R2 ;  /* 0x00000002001a7312 */ /* 0x0040a20000101800 */
[----:B------:R-:W-:Y:S05]  /*1160*/  BRA `(.L_x_3330) ;  /* 0x00000df000007947 */ /* 0x000fea0003800000 */
.L_x_3327:
        /* <DEDUP_REMOVED lines=9> */
.L_x_3332:
[----:B------:R-:W2:Y:S02]  /*1200*/  LDG.E R2, [R2.64] ;  /* 0x0000002402027981 */ /* 0x000ea4000c1e1900 */
[----:B--2---:R0:W2:Y:S01]  /*1210*/  I2F.F64 R26, R2 ;  /* 0x00000002001a7312 */ /* 0x0040a20000201c00 */
[----:B------:R-:W-:Y:S05]  /*1220*/  BRA `(.L_x_3330) ;  /* 0x00000d3000007947 */ /* 0x000fea0003800000 */
.L_x_3331:
[----:B------:R-:W2:Y:S02]  /*1230*/  LDG.E.U16 R2, [R2.64] ;  /* 0x0000002402027981 */ /* 0x000ea4000c1e1500 */
[----:B--2---:R0:W2:Y:S01]  /*1240*/  I2F.F64.S16 R26, R2 ;  /* 0x00000002001a7312 */ /* 0x0040a20000101c00 */
[----:B------:R-:W-:Y:S05]  /*1250*/  BRA `(.L_x_3330) ;  /* 0x00000d0000007947 */ /* 0x000fea0003800000 */
.L_x_3326:
        /* <DEDUP_REMOVED lines=10> */
.L_x_3334:
[----:B------:R-:W2:Y:S02]  /*1300*/  LDG.E.U16 R0, [R2.64] ;  /* 0x0000002402007981 */ /* 0x000ea4000c1e1500 */
[----:B--2---:R-:W-:-:S05]  /*1310*/  HADD2.F32 R0, -RZ, R0.H0_H0 ;  /* 0x20000000ff007230 */ /* 0x004fca0000004100 */
[----:B------:R-:W-:-:S04]  /*1320*/  FMUL.FTZ R0, R0, 1 ;  /* 0x3f80000000007820 */ /* 0x000fc80000410000 */
[----:B------:R0:W2:Y:S01]  /*1330*/  F2F.F64.F32 R26, R0 ;  /* 0x00000000001a7310 */ /* 0x0000a20000201800 */
[----:B------:R-:W-:Y:S05]  /*1340*/  BRA `(.L_x_3330) ;  /* 0x00000c1000007947 */ /* 0x000fea0003800000 */
.L_x_3333:
        /* <DEDUP_REMOVED lines=10> */
.L_x_3336:
[----:B------:R-:W2:Y:S02]  /*13f0*/  LDG.E.U16 R2, [R2.64] ;  /* 0x0000002402027981 */ /* 0x000ea4000c1e1500 */
[----:B--2---:R-:W-:-:S05]  /*1400*/  HADD2.F32 R0, -RZ, R2.H0_H0 ;  /* 0x20000002ff007230 */ /* 0x004fca0000004100 */
[----:B------:R-:W-:-:S04]  /*1410*/  FMUL.FTZ R0, R0, 1 ;  /* 0x3f80000000007820 */ /* 0x000fc80000410000 */
[----:B------:R0:W2:Y:S01]  /*1420*/  F2F.F64.F32 R26, R0 ;  /* 0x00000000001a7310 */ /* 0x0000a20000201800 */
[----:B------:R-:W-:Y:S05]  /*1430*/  BRA `(.L_x_3330) ;  /* 0x00000b2000007947 */ /* 0x000fea0003800000 */
.L_x_3335:
[----:B------:R0:W5:Y:S01]  /*1440*/  LDG.E.64 R26, [R2.64] ;  /* 0x00000024021a7981 */ /* 0x000162000c1e1b00 */
[----:B------:R-:W-:Y:S05]  /*1450*/  BRA `(.L_x_3330) ;  /* 0x00000b0000007947 */ /* 0x000fea0003800000 */
.L_x_3325:
        /* <DEDUP_REMOVED lines=13> */
.L_x_3339:
[----:B------:R0:W5:Y:S01]  /*1530*/  LDG.E.64 R26, [R2.64] ;  /* 0x00000024021a7981 */ /* 0x000162000c1e1b00 */
[----:B------:R-:W-:Y:S05]  /*1540*/  BRA `(.L_x_3330) ;  /* 0x00000a1000007947 */ /* 0x000fea0003800000 */
.L_x_3338:
        /* <DEDUP_REMOVED lines=28> */
.L_x_3341:
        /* <DEDUP_REMOVED lines=15> */
.L_x_3340:
[----:B------:R-:W2:Y:S02]  /*1800*/  LDG.E.U16 R0, [R2.64] ;  /* 0x0000002402007981 */ /* 0x000ea4000c1e1500 */
[----:B--2---:R-:W-:-:S05]  /*1810*/  PRMT R0, RZ, 0x5410, R0 ;  /* 0x00005410ff007816 */ /* 0x004fca0000000000 */
[----:B------:R-:W-:-:S04]  /*1820*/  FMUL.FTZ R0, R0, 1 ;  /* 0x3f80000000007820 */ /* 0x000fc80000410000 */
[----:B------:R0:W2:Y:S01]  /*1830*/  F2F.F64.F32 R26, R0 ;  /* 0x00000000001a7310 */ /* 0x0000a20000201800 */
[----:B------:R-:W-:Y:S05]  /*1840*/  BRA `(.L_x_3330) ;  /* 0x0000071000007947 */ /* 0x000fea0003800000 */
.L_x_3337:
        /* <DEDUP_REMOVED lines=11> */
.L_x_3344:
        /* <DEDUP_REMOVED lines=21> */
.L_x_3348:
[----:B------:R-:W-:Y:S05]  /*1a50*/  BSYNC B1 ;  /* 0x0000000000017941 */ /* 0x000fea0003800000 */
.L_x_3347:
[----:B------:R-:W-:Y:S01]  /*1a60*/  LEA R3, R0, 0x3b800000, 0x17 ;  /* 0x3b80000000037811 */ /* 0x000fe200078eb8ff */
[----:B------:R-:W-:-:S05]  /*1a70*/  IMAD.SHL.U32 R0, R2, 0x100000, RZ ;  /* 0x0010000002007824 */ /* 0x000fca00078e00ff */
[----:B------:R-:W-:Y:S02]  /*1a80*/  LOP3.LUT R0, R3, R0, R4, 0xfe, !PT ;  /* 0x0000000003007212 */ /* 0x000fe400078efe04 */
.L_x_3346:
[----:B------:R-:W-:Y:S05]  /*1a90*/  BSYNC B0 ;  /* 0x0000000000007941 */ /* 0x000fea0003800000 */
.L_x_3345:
[----:B------:R-:W-:-:S04]  /*1aa0*/  FMUL.FTZ R0, R0, 1 ;  /* 0x3f80000000007820 */ /* 0x000fc80000410000 */
[----:B------:R0:W2:Y:S01]  /*1ab0*/  F2F.F64.F32 R26, R0 ;  /* 0x00000000001a7310 */ /* 0x0000a20000201800 */
[----:B------:R-:W-:Y:S05]  /*1ac0*/  BRA `(.L_x_3330) ;  /* 0x0000049000007947 */ /* 0x000fea0003800000 */
.L_x_3343:
        /* <DEDUP_REMOVED lines=21> */
.L_x_3352:
[----:B------:R-:W-:Y:S05]  /*1c20*/  BSYNC B1 ;  /* 0x0000000000017941 */ /* 0x000fea0003800000 */
.L_x_3351:
[----:B------:R-:W-:Y:S01]  /*1c30*/  LEA R3, R0, 0x37800000, 0x17 ;  /* 0x3780000000037811 */ /* 0x000fe200078eb8ff */
[----:B------:R-:W-:-:S05]  /*1c40*/  IMAD.SHL.U32 R0, R2, 0x200000, RZ ;  /* 0x0020000002007824 */ /* 0x000fca00078e00ff */
[----:B------:R-:W-:Y:S02]  /*1c50*/  LOP3.LUT R0, R3, R0, R4, 0xfe, !PT ;  /* 0x0000000003007212 */ /* 0x000fe400078efe04 */
.L_x_3350:
[----:B------:R-:W-:Y:S05]  /*1c60*/  BSYNC B0 ;  /* 0x0000000000007941 */ /* 0x000fea0003800000 */
.L_x_3349:
[----:B------:R-:W-:-:S04]  /*1c70*/  FMUL.FTZ R0, R0, 1 ;  /* 0x3f80000000007820 */ /* 0x000fc80000410000 */
[----:B------:R0:W2:Y:S01]  /*1c80*/  F2F.F64.F32 R26, R0 ;  /* 0x00000000001a7310 */ /* 0x0000a20000201800 */
[----:B------:R-:W-:Y:S05]  /*1c90*/  BRA `(.L_x_3330) ;  /* 0x000002c000007947 */ /* 0x000fea0003800000 */
.L_x_3342:
        /* <DEDUP_REMOVED lines=14> */
.L_x_3356:
[----:B------:R-:W-:Y:S05]  /*1d80*/  BSYNC B0 ;  /* 0x0000000000007941 */ /* 0x000fea0003800000 */
.L_x_3355:
[----:B------:R-:W-:-:S04]  /*1d90*/  FMUL.FTZ R0, R0, 1 ;  /* 0x3f80000000007820 */ /* 0x000fc80000410000 */
[----:B------:R0:W2:Y:S01]  /*1da0*/  F2F.F64.F32 R26, R0 ;  /* 0x00000000001a7310 */ /* 0x0000a20000201800 */
[----:B------:R-:W-:Y:S05]  /*1db0*/  BRA `(.L_x_3330) ;  /* 0x000001a000007947 */ /* 0x000fea0003800000 */
.L_x_3329:
        /* <DEDUP_REMOVED lines=18> */
[----:B01---5:R-:W-:Y:S05]  /*1ee0*/  CALL.ABS.NOINC R2 ;  /* 0x0000000002007343 */ /* 0x023fea0003c00000 */
[----:B------:R-:W-:Y:S01]  /*1ef0*/  CS2R R26, SRZ ;  /* 0x00000000001a7805 */ /* 0x000fe2000001ff00 */
[----:B------:R-:W-:Y:S05]  /*1f00*/  BRA `(.L_x_3330) ;  /* 0x0000005000007947 */ /* 0x000fea0003800000 */
.L_x_3354:
[----:B------:R-:W2:Y:S02]  /*1f10*/  LDG.E.64 R26, [R2.64] ;  /* 0x00000024021a7981 */ /* 0x000ea4000c1e1b00 */
[----:B--2---:R-:W0:Y:S01]  /*1f20*/  I2F.F64.U64 R26, R26 ;  /* 0x0000001a001a7312 */ /* 0x004e220000301800 */
[----:B------:R-:W-:Y:S05]  /*1f30*/  BRA `(.L_x_3330) ;  /* 0x0000002000007947 */ /* 0x000fea0003800000 */
.L_x_3353:
[----:B------:R-:W2:Y:S02]  /*1f40*/  LDG.E R2, [R2.64] ;  /* 0x0000002402027981 */ /* 0x000ea4000c1e1900 */
[----:B--2---:R0:W2:Y:S02]  /*1f50*/  I2F.F64.U32 R26, R2 ;  /* 0x00000002001a7312 */ /* 0x0040a40000201800 */
.L_x_3330:
[----:B------:R-:W3:Y:S02]  /*1f60*/  S2R R38, SR_TID.X ;  /* 0x0000000000267919 */ /* 0x000ee40000002100 */
[----:B---3--:R-:W-:Y:S02]  /*1f70*/  IADD3 R38, R38, 0x80, RZ ;  /* 0x0000008026267810 */ /* 0x008fe40007ffe0ff */
.L_x_3292:
[----:B-1-3--:R-:W-:Y:S05]  /*1f80*/  BSYNC B6 ;  /* 0x0000000000067941 */ /* 0x00afea0003800000 */
.L_x_3291:
[----:B------:R-:W-:Y:S01]  /*1f90*/  ISETP.GE.AND P0, PT, R38, R35, PT ;  /* 0x000000232600720c */ /* 0x000fe20003f06270 */
[----:B------:R-:W-:Y:S01]  /*1fa0*/  BSSY B6, `(.L_x_3357) ;  /* 0x00001eb000067945 */ /* 0x000fe20003800000 */
[----:B------:R-:W-:-:S11]  /*1fb0*/  CS2R R28, SRZ ;  /* 0x00000000001c7805 */ /* 0x000fd6000001ff00 */
        /* <DEDUP_REMOVED lines=17> */
[----:B---3--:R0:W1:Y:S01]  /*20d0*/  I2F.F64.S16 R32, R2 ;  /* 0x0000000200207312 */ /* 0x0080620000101c00 */
[----:B------:R-:W-:Y:S05]  /*20e0*/  BRA `(.L_x_3364) ;  /* 0x00000e2000007947 */ /* 0x000fea0003800000 */
.L_x_3362:
[----:B------:R-:W3:Y:S02]  /*20f0*/  LDG.E.U8 R2, [R2.64] ;  /* 0x0000002402027981 */ /* 0x000ee4000c1e1100 */
[----:B---3--:R0:W1:Y:S01]  /*2100*/  I2F.F64.U16 R32, R2 ;  /* 0x0000000200207312 */ /* 0x0080620000101800 */
[----:B------:R-:W-:Y:S05]  /*2110*/  BRA `(.L_x_3364) ;  /* 0x00000df000007947 */ /* 0x000fea0003800000 */
.L_x_3361:
[----:B------:R-:W-:-:S13]  /*2120*/  ISETP.NE.AND P0, PT, R0, 0x2, PT ;  /* 0x000000020000780c */ /* 0x000fda0003f05270 */
[----:B------:R-:W-:Y:S05]  /*2130*/  @!P0 BRA `(.L_x_3365) ;  /* 0x000000a000008947 */ /* 0x000fea0003800000 */
[----:B------:R-:W-:-:S13]  /*2140*/  ISETP.NE.AND P0, PT, R0, 0x3, PT ;  /* 0x000000030000780c */ /* 0x000fda0003f05270 */
[----:B------:R-:W-:Y:S05]  /*2150*/  @!P0 BRA `(.L_x_3366) ;  /* 0x0000005000008947 */ /* 0x000fea0003800000 */
[----:B------:R-:W-:-:S13]  /*2160*/  ISETP.NE.AND P0, PT, R0, 0x4, PT ;  /* 0x000000040000780c */ /* 0x000fda0003f05270 */
[----:B------:R-:W-:Y:S05]  /*2170*/  @P0 BRA `(.L_x_3363) ;  /* 0x00000bf000000947 */ /* 0x000fea0003800000 */
[----:B------:R-:W3:Y:S02]  /*2180*/  LDG.E.64 R32, [R2.64] ;  /* 0x0000002402207981 */ /* 0x000ee4000c1e1b00 */
[----:B---3--:R-:W0:Y:S01]  /*2190*/  I2F.F64.S64 R32, R32 ;  /* 0x0000002000207312 */ /* 0x008e220000301c00 */
[----:B------:R-:W-:Y:S05]  /*21a0*/  BRA `(.L_x_3364) ;  /* 0x00000d6000007947 */ /* 0x000fea0003800000 */
.L_x_3366:
[----:B------:R-:W3:Y:S02]  /*21b0*/  LDG.E R2, [R2.64] ;  /* 0x0000002402027981 */ /* 0x000ee4000c1e1900 */
[----:B---3--:R0:W1:Y:S01]  /*21c0*/  I2F.F64 R32, R2 ;  /* 0x0000000200207312 */ /* 0x0080620000201c00 */
[----:B------:R-:W-:Y:S05]  /*21d0*/  BRA `(.L_x_3364) ;  /* 0x00000d3000007947 */ /* 0x000fea0003800000 */
.L_x_3365:
[----:B------:R-:W3:Y:S02]  /*21e0*/  LDG.E.U16 R2, [R2.64] ;  /* 0x0000002402027981 */ /* 0x000ee4000c1e1500 */
[----:B---3--:R0:W1:Y:S01]  /*21f0*/  I2F.F64.S16 R32, R2 ;  /* 0x0000000200207312 */ /* 0x0080620000101c00 */
[----:B------:R-:W-:Y:S05]  /*2200*/  BRA `(.L_x_3364) ;  /* 0x00000d0000007947 */ /* 0x000fea0003800000 */
.L_x_3360:
[----:B------:R-:W-:-:S13]  /*2210*/  ISETP.GT.AND P0, PT, R0, 0x6, PT ;  /* 0x000000060000780c */ /* 0x000fda0003f04270 */
[----:B------:R-:W-:Y:S05]  /*2220*/  @P0 BRA `(.L_x_3367) ;  /* 0x000000d000000947 */ /* 0x000fea0003800000 */
[----:B------:R-:W-:-:S13]  /*2230*/  ISETP.NE.AND P0, PT, R0, 0x5, PT ;  /* 0x000000050000780c */ /* 0x000fda0003f05270 */
[----:B------:R-:W-:Y:S05]  /*2240*/  @!P0 BRA `(.L_x_3368) ;  /* 0x0000006000008947 */ /* 0x000fea0003800000 */
[----:B------:R-:W-:-:S13]  /*2250*/  ISETP.NE.AND P0, PT, R0, 0x6, PT ;  /* 0x000000060000780c */ /* 0x000fda0003f05270 */
[----:B------:R-:W-:Y:S05]  /*2260*/  @P0 BRA `(.L_x_3363) ;  /* 0x00000b0000000947 */ /* 0x000fea0003800000 */
[----:B------:R-:W3:Y:S02]  /*2270*/  LDG.E R32, [R2.64] ;  /* 0x0000002402207981 */ /* 0x000ee4000c1e1900 */
[----:B---3--:R-:W-:-:S06]  /*2280*/  FMUL.FTZ R32, R32, 1 ;  /* 0x3f80000020207820 */ /* 0x008fcc0000410000 */
[----:B------:R-:W0:Y:S01]  /*2290*/  F2F.F64.F32 R32, R32 ;  /* 0x0000002000207310 */ /* 0x000e220000201800 */
[----:B------:R-:W-:Y:S05]  /*22a0*/  BRA `(.L_x_3364) ;  /* 0x00000c6000007947 */ /* 0x000fea0003800000 */
.L_x_3368:
[----:B------:R-:W3:Y:S02]  /*22b0*/  LDG.E.U16 R0, [R2.64] ;  /* 0x0000002402007981 */ /* 0x000ee4000c1e1500 */
[----:B---3--:R-:W-:-:S05]  /*22c0*/  HADD2.F32 R0, -RZ, R0.H0_H0 ;  /* 0x20000000ff007230 */ /* 0x008fca0000004100 */
[----:B------:R-:W-:-:S04]  /*22d0*/  FMUL.FTZ R0, R0, 1 ;  /* 0x3f80000000007820 */ /* 0x000fc80000410000 */
[----:B------:R0:W1:Y:S01]  /*22e0*/  F2F.F64.F32 R32, R0 ;  /* 0x0000000000207310 */ /* 0x0000620000201800 */
[----:B------:R-:W-:Y:S05]  /*22f0*/  BRA `(.L_x_3364) ;  /* 0x00000c1000007947 */ /* 0x000fea0003800000 */
.L_x_3367:
[----:B------:R-:W-:-:S13]  /*2300*/  ISETP.NE.AND P0, PT, R0, 0x7, PT ;  /* 0x000000070000780c */ /* 0x000fda0003f05270 */
[----:B------:R-:W-:Y:S05]  /*2310*/  @!P0 BRA `(.L_x_3369) ;  /* 0x000000d000008947 */ /* 0x000fea0003800000 */
        /* <DEDUP_REMOVED lines=8> */
.L_x_3370:
[----:B------:R-:W3:Y:S02]  /*23a0*/  LDG.E.U16 R2, [R2.64] ;  /* 0x0000002402027981 */ /* 0x000ee4000c1e1500 */
[----:B---3--:R-:W-:-:S05]  /*23b0*/  HADD2.F32 R0, -RZ, R2.H0_H0 ;  /* 0x20000002ff007230 */ /* 0x008fca0000004100 */
[----:B------:R-:W-:-:S04]  /*23c0*/  FMUL.FTZ R0, R0, 1 ;  /* 0x3f80000000007820 */ /* 0x000fc80000410000 */
[----:B------:R0:W1:Y:S01]  /*23d0*/  F2F.F64.F32 R32, R0 ;  /* 0x0000000000207310 */ /* 0x0000620000201800 */
[----:B------:R-:W-:Y:S05]  /*23e0*/  BRA `(.L_x_3364) ;  /* 0x00000b2000007947 */ /* 0x000fea0003800000 */
.L_x_3369:
[----:B------:R0:W5:Y:S01]  /*23f0*/  LDG.E.64 R32, [R2.64] ;  /* 0x0000002402207981 */ /* 0x000162000c1e1b00 */
[----:B------:R-:W-:Y:S05]  /*2400*/  BRA `(.L_x_3364) ;  /* 0x00000b0000007947 */ /* 0x000fea0003800000 */
.L_x_3359:
        /* <DEDUP_REMOVED lines=8> */
[----:B------:R-:W3:Y:S01]  /*2490*/  LDG.E.U8 R2, [R2.64] ;  /* 0x0000002402027981 */ /* 0x000ee2000c1e1100 */
[----:B------:R-:W-:Y:S01]  /*24a0*/  IMAD.MOV.U32 R32, RZ, RZ, RZ ;  /* 0x000000ffff207224 */ /* 0x000fe200078e00ff */
[----:B---3--:R-:W-:-:S04]  /*24b0*/  ISETP.NE.AND P0, PT, R2, RZ, PT ;  /* 0x000000ff0200720c */ /* 0x008fc80003f05270 */
[----:B------:R-:W-:Y:S01]  /*24c0*/  FSEL R33, RZ, 1.875, !P0 ;  /* 0x3ff00000ff217808 */ /* 0x000fe20004000000 */
[----:B------:R-:W-:Y:S05]  /*24d0*/  BRA `(.L_x_3364) ;  /* 0x00000a3000007947 */ /* 0x000fea0003800000 */
.L_x_3373:
[----:B------:R0:W5:Y:S01]  /*24e0*/  LDG.E.64 R32, [R2.64] ;  /* 0x0000002402207981 */ /* 0x000162000c1e1b00 */
[----:B------:R-:W-:Y:S05]  /*24f0*/  BRA `(.L_x_3364) ;  /* 0x00000a1000007947 */ /* 0x000fea0003800000 */
.L_x_3372:
        /* <DEDUP_REMOVED lines=28> */
.L_x_3375:
[----:B------:R-:W3:Y:S02]  /*26c0*/  LDG.E.U8 R2, [R2.64] ;  /* 0x0000002402027981 */ /* 0x000ee4000c1e1100 */
[C---:B---3--:R-:W-:Y:S02]  /*26d0*/  IMAD.SHL.U32 R0, R2.reuse, 0x2000000, RZ ;  /* 0x0200000002007824 */ /* 0x048fe400078e00ff */
        /* <DEDUP_REMOVED lines=13> */
.L_x_3374:
[----:B------:R-:W3:Y:S02]  /*27b0*/  LDG.E.U16 R0, [R2.64] ;  /* 0x0000002402007981 */ /* 0x000ee4000c1e1500 */
[----:B---3--:R-:W-:-:S05]  /*27c0*/  PRMT R0, RZ, 0x5410, R0 ;  /* 0x00005410ff007816 */ /* 0x008fca0000000000 */
[----:B------:R-:W-:-:S04]  /*27d0*/  FMUL.FTZ R0, R0, 1 ;  /* 0x3f80000000007820 */ /* 0x000fc80000410000 */
[----:B------:R0:W1:Y:S01]  /*27e0*/  F2F.F64.F32 R32, R0 ;  /* 0x0000000000207310 */ /* 0x0000620000201800 */
[----:B------:R-:W-:Y:S05]  /*27f0*/  BRA `(.L_x_3364) ;  /* 0x0000071000007947 */ /* 0x000fea0003800000 */
.L_x_3371:
        /* <DEDUP_REMOVED lines=9> */
[----:B---3--:R0:W1:Y:S01]  /*2890*/  I2F.F64.U16 R32, R2 ;  /* 0x0000000200207312 */ /* 0x0080620000101800 */
[----:B------:R-:W-:Y:S05]  /*28a0*/  BRA `(.L_x_3364) ;  /* 0x0000066000007947 */ /* 0x000fea0003800000 */
.L_x_3378:
[----:B------:R-:W3:Y:S01]  /*28b0*/  LDG.E.U8 R2, [R2.64] ;  /* 0x0000002402027981 */ /* 0x000ee2000c1e1100 */
[----:B------:R-:W-:Y:S01]  /*28c0*/  BSSY B0, `(.L_x_3379) ;  /* 0x0000018000007945 */ /* 0x000fe20003800000 */
        /* <DEDUP_REMOVED lines=19> */
.L_x_3382:
[----:B------:R-:W-:Y:S05]  /*2a00*/  BSYNC B1 ;  /* 0x0000000000017941 */ /* 0x000fea0003800000 */
.L_x_3381:
[----:B------:R-:W-:Y:S01]  /*2a10*/  LEA R3, R0, 0x3b800000, 0x17 ;  /* 0x3b80000000037811 */ /* 0x000fe200078eb8ff */
[----:B------:R-:W-:-:S05]  /*2a20*/  IMAD.SHL.U32 R0, R2, 0x100000, RZ ;  /* 0x0010000002007824 */ /* 0x000fca00078e00ff */
[----:B------:R-:W-:Y:S02]  /*2a30*/  LOP3.LUT R0, R3, R0, R4, 0xfe, !PT ;  /* 0x0000000003007212 */ /* 0x000fe400078efe04 */
.L_x_3380:
[----:B------:R-:W-:Y:S05]  /*2a40*/  BSYNC B0 ;  /* 0x0000000000007941 */ /* 0x000fea0003800000 */
.L_x_3379:
[----:B------:R-:W-:-:S04]  /*2a50*/  FMUL.FTZ R0, R0, 1 ;  /* 0x3f80000000007820 */ /* 0x000fc80000410000 */
[----:B------:R0:W1:Y:S01]  /*2a60*/  F2F.F64.F32 R32, R0 ;  /* 0x0000000000207310 */ /* 0x0000620000201800 */
[----:B------:R-:W-:Y:S05]  /*2a70*/  BRA `(.L_x_3364) ;  /* 0x0000049000007947 */ /* 0x000fea0003800000 */
.L_x_3377:
        /* <DEDUP_REMOVED lines=21> */
.L_x_3386:
[----:B------:R-:W-:Y:S05]  /*2bd0*/  BSYNC B1 ;  /* 0x0000000000017941 */ /* 0x000fea0003800000 */
.L_x_3385:
[----:B------:R-:W-:Y:S01]  /*2be0*/  LEA R3, R0, 0x37800000, 0x17 ;  /* 0x3780000000037811 */ /* 0x000fe200078eb8ff */
[----:B------:R-:W-:-:S05]  /*2bf0*/  IMAD.SHL.U32 R0, R2, 0x200000, RZ ;  /* 0x0020000002007824 */ /* 0x000fca00078e00ff */
[----:B------:R-:W-:Y:S02]  /*2c00*/  LOP3.LUT R0, R3, R0, R4, 0xfe, !PT ;  /* 0x0000000003007212 */ /* 0x000fe400078efe04 */
.L_x_3384:
[----:B------:R-:W-:Y:S05]  /*2c10*/  BSYNC B0 ;  /* 0x0000000000007941 */ /* 0x000fea0003800000 */
.L_x_3383:
[----:B------:R-:W-:-:S04]  /*2c20*/  FMUL.FTZ R0, R0, 1 ;  /* 0x3f80000000007820 */ /* 0x000fc80000410000 */
[----:B------:R0:W1:Y:S01]  /*2c30*/  F2F.F64.F32 R32, R0 ;  /* 0x0000000000207310 */ /* 0x0000620000201800 */
[----:B------:R-:W-:Y:S05]  /*2c40*/  BRA `(.L_x_3364) ;  /* 0x000002c000007947 */ /* 0x000fea0003800000 */
.L_x_3376:
[----:B------:R-:W-:-:S13]  /*2c50*/  ISETP.NE.AND P0, PT, R0, 0x1c, PT ;  /* 0x0000001c0000780c */ /* 0x000fda0003f05270 */
[----:B------:R-:W-:Y:S05]  /*2c60*/  @!P0 BRA `(.L_x_3387) ;  /* 0x0000028000008947 */ /* 0x000fea0003800000 */
[----:B------:R-:W-:-:S13]  /*2c70*/  ISETP.NE.AND P0, PT, R0, 0x1d, PT ;  /* 0x0000001d0000780c */ /* 0x000fda0003f05270 */
[----:B------:R-:W-:Y:S05]  /*2c80*/  @!P0 BRA `(.L_x_3388) ;  /* 0x0000023000008947 */ /* 0x000fea0003800000 */
[----:B------:R-:W-:-:S13]  /*2c90*/  ISETP.NE.AND P0, PT, R0, 0x2c, PT ;  /* 0x0000002c0000780c */ /* 0x000fda0003f05270 */
[----:B------:R-:W-:Y:S05]  /*2ca0*/  @P0 BRA `(.L_x_3363) ;  /* 0x000000c000000947 */ /* 0x000fea0003800000 */
[----:B------:R-:W3:Y:S01]  /*2cb0*/  LDG.E.U8 R2, [R2.64] ;  /* 0x0000002402027981 */ /* 0x000ee2000c1e1100 */
[----:B------:R-:W-:Y:S01]  /*2cc0*/  BSSY B0, `(.L_x_3389) ;  /* 0x0000007000007945 */ /* 0x000fe20003800000 */
[----:B------:R-:W-:Y:S01]  /*2cd0*/  IMAD.MOV.U32 R0, RZ, RZ, 0x400000 ;  /* 0x00400000ff007424 */ /* 0x000fe200078e00ff */
[----:B---3--:R-:W-:-:S13]  /*2ce0*/  ISETP.NE.AND P0, PT, R2, RZ, PT ;  /* 0x000000ff0200720c */ /* 0x008fda0003f05270 */
[----:B------:R-:W-:Y:S05]  /*2cf0*/  @!P0 BRA `(.L_x_3390) ;  /* 0x0000003000008947 */ /* 0x000fea0003800000 */
[----:B------:R-:W-:-:S13]  /*2d00*/  ISETP.NE.AND P0, PT, R2, 0xff, PT ;  /* 0x000000ff0200780c */ /* 0x000fda0003f05270 */
[----:B------:R-:W-:Y:S02]  /*2d10*/  @!P0 IMAD.MOV.U32 R0, RZ, RZ, 0x7f800001 ;  /* 0x7f800001ff008424 */ /* 0x000fe400078e00ff */
[----:B------:R-:W-:Y:S02]  /*2d20*/  @P0 IMAD.SHL.U32 R0, R2, 0x800000, RZ ;  /* 0x0080000002000824 */ /* 0x000fe400078e00ff */
.L_x_3390:
[----:B------:R-:W-:Y:S05]  /*2d30*/  BSYNC B0 ;  /* 0x0000000000007941 */ /* 0x000fea0003800000 */
.L_x_3389:
[----:B------:R-:W-:-:S04]  /*2d40*/  FMUL.FTZ R0, R0, 1 ;  /* 0x3f80000000007820 */ /* 0x000fc80000410000 */
[----:B------:R0:W1:Y:S01]  /*2d50*/  F2F.F64.F32 R32, R0 ;  /* 0x0000000000207310 */ /* 0x0000620000201800 */
[----:B------:R-:W-:Y:S05]  /*2d60*/  BRA `(.L_x_3364) ;  /* 0x000001a000007947 */ /* 0x000fea0003800000 */
.L_x_3363:
        /* <DEDUP_REMOVED lines=18> */
[----:B0-2--5:R-:W-:Y:S05]  /*2e90*/  CALL.ABS.NOINC R2 ;  /* 0x0000000002007343 */ /* 0x025fea0003c00000 */
[----:B------:R-:W-:Y:S01]  /*2ea0*/  CS2R R32, SRZ ;  /* 0x0000000000207805 */ /* 0x000fe2000001ff00 */
[----:B------:R-:W-:Y:S05]  /*2eb0*/  BRA `(.L_x_3364) ;  /* 0x0000005000007947 */ /* 0x000fea0003800000 */
.L_x_3388:
[----:B------:R-:W3:Y:S02]  /*2ec0*/  LDG.E.64 R32, [R2.64] ;  /* 0x0000002402207981 */ /* 0x000ee4000c1e1b00 */
[----:B---3--:R-:W0:Y:S01]  /*2ed0*/  I2F.F64.U64 R32, R32 ;  /* 0x0000002000207312 */ /* 0x008e220000301800 */
[----:B------:R-:W-:Y:S05]  /*2ee0*/  BRA `(.L_x_3364) ;  /* 0x0000002000007947 */ /* 0x000fea0003800000 */
.L_x_3387:
[----:B------:R-:W3:Y:S02]  /*2ef0*/  LDG.E R2, [R2.64] ;  /* 0x0000002402027981 */ /* 0x000ee4000c1e1900 */
[----:B---3--:R0:W1:Y:S02]  /*2f00*/  I2F.F64.U32 R32, R2 ;  /* 0x0000000200207312 */ /* 0x0080640000201800 */
.L_x_3364:
        /* <DEDUP_REMOVED lines=15> */
[----:B---3--:R0:W3:Y:S01]  /*3000*/  I2F.F64.S16 R28, R2 ;  /* 0x00000002001c7312 */ /* 0x0080e20000101c00 */
[----:B------:R-:W-:Y:S05]  /*3010*/  BRA `(.L_x_3396) ;  /* 0x00000e2000007947 */ /* 0x000fea0003800000 */
.L_x_3394:
[----:B------:R-:W3:Y:S02]  /*3020*/  LDG.E.U8 R2, [R2.64] ;  /* 0x0000002402027981 */ /* 0x000ee4000c1e1100 */
[----:B---3--:R0:W3:Y:S01]  /*3030*/  I2F.F64.U16 R28, R2 ;  /* 0x00000002001c7312 */ /* 0x0080e20000101800 */
[----:B------:R-:W-:Y:S05]  /*3040*/  BRA `(.L_x_3396) ;  /* 0x00000df000007947 */ /* 0x000fea0003800000 */
.L_x_3393:
        /* <DEDUP_REMOVED lines=9> */
.L_x_3398:
[----:B------:R-:W3:Y:S02]  /*30e0*/  LDG.E R2, [R2.64] ;  /* 0x0000002402027981 */ /* 0x000ee4000c1e1900 */
[----:B---3--:R0:W3:Y:S01]  /*30f0*/  I2F.F64 R28, R2 ;  /* 0x00000002001c7312 */ /* 0x0080e20000201c00 */
[----:B------:R-:W-:Y:S05]  /*3100*/  BRA `(.L_x_3396) ;  /* 0x00000d3000007947 */ /* 0x000fea0003800000 */
.L_x_3397:
[----:B------:R-:W3:Y:S02]  /*3110*/  LDG.E.U16 R2, [R2.64] ;  /* 0x0000002402027981 */ /* 0x000ee4000c1e1500 */
[----:B---3--:R0:W3:Y:S01]  /*3120*/  I2F.F64.S16 R28, R2 ;  /* 0x00000002001c7312 */ /* 0x0080e20000101c00 */
[----:B------:R-:W-:Y:S05]  /*3130*/  BRA `(.L_x_3396) ;  /* 0x00000d0000007947 */ /* 0x000fea0003800000 */
.L_x_3392:
        /* <DEDUP_REMOVED lines=10> */
.L_x_3400:
[----:B------:R-:W3:Y:S02]  /*31e0*/  LDG.E.U16 R0, [R2.64] ;  /* 0x0000002402007981 */ /* 0x000ee4000c1e1500 */
[----:B---3--:R-:W-:-:S05]  /*31f0*/  HADD2.F32 R0, -RZ, R0.H0_H0 ;  /* 0x20000000ff007230 */ /* 0x008fca0000004100 */
[----:B------:R-:W-:-:S04]  /*3200*/  FMUL.FTZ R0, R0, 1 ;  /* 0x3f80000000007820 */ /* 0x000fc80000410000 */
[----:B------:R0:W3:Y:S01]  /*3210*/  F2F.F64.F32 R28, R0 ;  /* 0x00000000001c7310 */ /* 0x0000e20000201800 */
[----:B------:R-:W-:Y:S05]  /*3220*/  BRA `(.L_x_3396) ;  /* 0x00000c1000007947 */ /* 0x000fea0003800000 */
.L_x_3399:
        /* <DEDUP_REMOVED lines=10> */
.L_x_3402:
[----:B------:R-:W3:Y:S02]  /*32d0*/  LDG.E.U16 R2, [R2.64] ;  /* 0x0000002402027981 */ /* 0x000ee4000c1e1500 */
[----:B---3--:R-:W-:-:S05]  /*32e0*/  HADD2.F32 R0, -RZ, R2.H0_H0 ;  /* 0x20000002ff007230 */ /* 0x008fca0000004100 */
[----:B------:R-:W-:-:S04]  /*32f0*/  FMUL.FTZ R0, R0, 1 ;  /* 0x3f80000000007820 */ /* 0x000fc80000410000 */
[----:B------:R0:W3:Y:S01]  /*3300*/  F2F.F64.F32 R28, R0 ;  /* 0x00000000001c7310 */ /* 0x0000e20000201800 */
[----:B------:R-:W-:Y:S05]  /*3310*/  BRA `(.L_x_3396) ;  /* 0x00000b2000007947 */ /* 0x000fea0003800000 */
.L_x_3401:
[----:B------:R0:W5:Y:S01]  /*3320*/  LDG.E.64 R28, [R2.64] ;  /* 0x00000024021c7981 */ /* 0x000162000c1e1b00 */
[----:B------:R-:W-:Y:S05]  /*3330*/  BRA `(.L_x_3396) ;  /* 0x00000b0000007947 */ /* 0x000fea0003800000 */
.L_x_3391:
        /* <DEDUP_REMOVED lines=13> */
.L_x_3405:
[----:B------:R0:W5:Y:S01]  /*3410*/  LDG.E.64 R28, [R2.64] ;  /* 0x00000024021c7981 */ /* 0x000162000c1e1b00 */
[----:B------:R-:W-:Y:S05]  /*3420*/  BRA `(.L_x_3396) ;  /* 0x00000a1000007947 */ /* 0x000fea0003800000 */
.L_x_3404:
        /* <DEDUP_REMOVED lines=26> */
[----:B------:R0:W3:Y:S01]  /*35d0*/  F2F.F64.F32 R28, R5 ;  /* 0x00000005001c7310 */ /* 0x0000e20000201800 */
[----:B------:R-:W-:Y:S05]  /*35e0*/  BRA `(.L_x_3396) ;  /* 0x0000085000007947 */ /* 0x000fea0003800000 */
.L_x_3407:
        /* <DEDUP_REMOVED lines=13> */
[----:B------:R0:W3:Y:S01]  /*36c0*/  F2F.F64.F32 R28, R4 ;  /* 0x00000004001c7310 */ /* 0x0000e20000201800 */
[----:B------:R-:W-:Y:S05]  /*36d0*/  BRA `(.L_x_3396) ;  /* 0x0000076000007947 */ /* 0x000fea0003800000 */
.L_x_3406:
[----:B------:R-:W3:Y:S02]  /*36e0*/  LDG.E.U16 R0, [R2.64] ;  /* 0x0000002402007981 */ /* 0x000ee4000c1e1500 */
[----:B---3--:R-:W-:-:S05]  /*36f0*/  PRMT R0, RZ, 0x5410, R0 ;  /* 0x00005410ff007816 */ /* 0x008fca0000000000 */
[----:B------:R-:W-:-:S04]  /*3700*/  FMUL.FTZ R0, R0, 1 ;  /* 0x3f80000000007820 */ /* 0x000fc80000410000 */
[----:B------:R0:W3:Y:S01]  /*3710*/  F2F.F64.F32 R28, R0 ;  /* 0x00000000001c7310 */ /* 0x0000e20000201800 */
[----:B------:R-:W-:Y:S05]  /*3720*/  BRA `(.L_x_3396) ;  /* 0x0000071000007947 */ /* 0x000fea0003800000 */
.L_x_3403:
        /* <DEDUP_REMOVED lines=9> */
[----:B---3--:R0:W3:Y:S01]  /*37c0*/  I2F.F64.U16 R28, R2 ;  /* 0x00000002001c7312 */ /* 0x0080e20000101800 */
[----:B------:R-:W-:Y:S05]  /*37d0*/  BRA `(.L_x_3396) ;  /* 0x0000066000007947 */ /* 0x000fea0003800000 */
.L_x_3410:
        /* <DEDUP_REMOVED lines=21> */
.L_x_3414:
[----:B------:R-:W-:Y:S05]  /*3930*/  BSYNC B1 ;  /* 0x0000000000017941 */ /* 0x000fea0003800000 */
.L_x_3413:
[----:B------:R-:W-:Y:S01]  /*3940*/  LEA R3, R0, 0x3b800000, 0x17 ;  /* 0x3b80000000037811 */ /* 0x000fe200078eb8ff */
[----:B------:R-:W-:-:S05]  /*3950*/  IMAD.SHL.U32 R0, R2, 0x100000, RZ ;  /* 0x0010000002007824 */ /* 0x000fca00078e00ff */
[----:B------:R-:W-:Y:S02]  /*3960*/  LOP3.LUT R0, R3, R0, R4, 0xfe, !PT ;  /* 0x0000000003007212 */ /* 0x000fe400078efe04 */
.L_x_3412:
[----:B------:R-:W-:Y:S05]  /*3970*/  BSYNC B0 ;  /* 0x0000000000007941 */ /* 0x000fea0003800000 */
.L_x_3411:
[----:B------:R-:W-:-:S04]  /*3980*/  FMUL.FTZ R0, R0, 1 ;  /* 0x3f80000000007820 */ /* 0x000fc80000410000 */
[----:B------:R0:W3:Y:S01]  /*3990*/  F2F.F64.F32 R28, R0 ;  /* 0x00000000001c7310 */ /* 0x0000e20000201800 */
[----:B------:R-:W-:Y:S05]  /*39a0*/  BRA `(.L_x_3396) ;  /* 0x0000049000007947 */ /* 0x000fea0003800000 */
.L_x_3409:
        /* <DEDUP_REMOVED lines=21> */
.L_x_3418:
[----:B------:R-:W-:Y:S05]  /*3b00*/  BSYNC B1 ;  /* 0x0000000000017941 */ /* 0x000fea0003800000 */
.L_x_3417:
[----:B------:R-:W-:Y:S01]  /*3b10*/  LEA R3, R0, 0x37800000, 0x17 ;  /* 0x3780000000037811 */ /* 0x000fe200078eb8ff */
[----:B------:R-:W-:-:S05]  /*3b20*/  IMAD.SHL.U32 R0, R2, 0x200000, RZ ;  /* 0x0020000002007824 */ /* 0x000fca00078e00ff */
[----:B------:R-:W-:Y:S02]  /*3b30*/  LOP3.LUT R0, R3, R0, R4, 0xfe, !PT ;  /* 0x0000000003007212 */ /* 0x000fe400078efe04 */
.L_x_3416:
[----:B------:R-:W-:Y:S05]  /*3b40*/  BSYNC B0 ;  /* 0x0000000000007941 */ /* 0x000fea0003800000 */
.L_x_3415:
[----:B------:R-:W-:-:S04]  /*3b50*/  FMUL.FTZ R0, R0, 1 ;  /* 0x3f80000000007820 */ /* 0x000fc80000410000 */
[----:B------:R0:W3:Y:S01]  /*3b60*/  F2F.F64.F32 R28, R0 ;  /* 0x00000000001c7310 */ /* 0x0000e20000201800 */
[----:B------:R-:W-:Y:S05]  /*3b70*/  BRA `(.L_x_3396) ;  /* 0x000002c000007947 */ /* 0x000fea0003800000 */
.L_x_3408:
        /* <DEDUP_REMOVED lines=14> */
.L_x_3422:
[----:B------:R-:W-:Y:S05]  /*3c60*/  BSYNC B0 ;  /* 0x0000000000007941 */ /* 0x000fea0003800000 */
.L_x_3421:
[----:B------:R-:W-:-:S04]  /*3c70*/  FMUL.FTZ R0, R0, 1 ;  /* 0x3f80000000007820 */ /* 0x000fc80000410000 */
[----:B------:R0:W3:Y:S01]  /*3c80*/  F2F.F64.F32 R28, R0 ;  /* 0x00000000001c7310 */ /* 0x0000e20000201800 */
[----:B------:R-:W-:Y:S05]  /*3c90*/  BRA `(.L_x_3396) ;  /* 0x000001a000007947 */ /* 0x000fea0003800000 */
.L_x_3395:
        /* <DEDUP_REMOVED lines=18> */
[----:B012--5:R-:W-:Y:S05]  /*3dc0*/  CALL.ABS.NOINC R2 ;  /* 0x0000000002007343 */ /* 0x027fea0003c00000 */
[----:B------:R-:W-:Y:S01]  /*3dd0*/  CS2R R28, SRZ ;  /* 0x00000000001c7805 */ /* 0x000fe2000001ff00 */
[----:B------:R-:W-:Y:S05]  /*3de0*/  BRA `(.L_x_3396) ;  /* 0x0000005000007947 */ /* 0x000fea0003800000 */
.L_x_3420:
[----:B------:R-:W3:Y:S02]  /*3df0*/  LDG.E.64 R28, [R2.64] ;  /* 0x00000024021c7981 */ /* 0x000ee4000c1e1b00 */
[----:B---3--:R-:W0:Y:S01]  /*3e00*/  I2F.F64.U64 R28, R28 ;  /* 0x0000001c001c7312 */ /* 0x008e220000301800 */
[----:B------:R-:W-:Y:S05]  /*3e10*/  BRA `(.L_x_3396) ;  /* 0x0000002000007947 */ /* 0x000fea0003800000 */
.L_x_3419:
[----:B------:R-:W3:Y:S02]  /*3e20*/  LDG.E R2, [R2.64] ;  /* 0x0000002402027981 */ /* 0x000ee4000c1e1900 */
[----:B---3--:R0:W3:Y:S02]  /*3e30*/  I2F.F64.U32 R28, R2 ;  /* 0x00000002001c7312 */ /* 0x0080e40000201800 */
.L_x_3396:
[----:B------:R-:W-:-:S03]  /*3e40*/  IADD3 R38, R38, 0x80, RZ ;  /* 0x0000008026267810 */ /* 0x000fc60007ffe0ff */
.L_x_3358:
[----:B------:R-:W-:Y:S05]  /*3e50*/  BSYNC B6 ;  /* 0x0000000000067941 */ /* 0x000fea0003800000 */
.L_x_3357:
[----:B------:R-:W-:Y:S01]  /*3e60*/  ISETP.GE.AND P0, PT, R38, R35, PT ;  /* 0x000000232600720c */ /* 0x000fe20003f06270 */
[----:B------:R-:W-:Y:S01]  /*3e70*/  BSSY B6, `(.L_x_3423) ;  /* 0x00001ed000067945 */ /* 0x000fe20003800000 */
[----:B------:R-:W-:Y:S01]  /*3e80*/  CS2R R16, SRZ ;  /* 0x0000000000107805 */ /* 0x000fe2000001ff00 */
[----:B------:R-:W-:Y:S01]  /*3e90*/  CS2R R24, SRZ ;  /* 0x0000000000187805 */ /* 0x000fe2000001ff00 */
[----:B------:R-:W-:-:S09]  /*3ea0*/  CS2R R22, SRZ ;  /* 0x0000000000167805 */ /* 0x000fd2000001ff00 */
        /* <DEDUP_REMOVED lines=17> */
[----:B----4-:R0:W4:Y:S01]  /*3fc0*/  I2F.F64.S16 R24, R2 ;  /* 0x0000000200187312 */ /* 0x0101220000101c00 */
[----:B------:R-:W-:Y:S05]  /*3fd0*/  BRA `(.L_x_3430) ;  /* 0x00000e2000007947 */ /* 0x000fea0003800000 */
.L_x_3428:
[----:B------:R-:W4:Y:S02]  /*3fe0*/  LDG.E.U8 R2, [R2.64] ;  /* 0x0000002402027981 */ /* 0x000f24000c1e1100 */
[----:B----4-:R0:W4:Y:S01]  /*3ff0*/  I2F.F64.U16 R24, R2 ;  /* 0x0000000200187312 */ /* 0x0101220000101800 */
[----:B------:R-:W-:Y:S05]  /*4000*/  BRA `(.L_x_3430) ;  /* 0x00000df000007947 */ /* 0x000fea0003800000 */
.L_x_3427:
[----:B------:R-:W-:-:S13]  /*4010*/  ISETP.NE.AND P0, PT, R0, 0x2, PT ;  /* 0x000000020000780c */ /* 0x000fda0003f05270 */
[----:B------:R-:W-:Y:S05]  /*4020*/  @!P0 BRA `(.L_x_3431) ;  /* 0x000000a000008947 */ /* 0x000fea0003800000 */
[----:B------:R-:W-:-:S13]  /*4030*/  ISETP.NE.AND P0, PT, R0, 0x3, PT ;  /* 0x000000030000780c */ /* 0x000fda0003f05270 */
[----:B------:R-:W-:Y:S05]  /*4040*/  @!P0 BRA `(.L_x_3432) ;  /* 0x0000005000008947 */ /* 0x000fea0003800000 */
[----:B------:R-:W-:-:S13]  /*4050*/  ISETP.NE.AND P0, PT, R0, 0x4, PT ;  /* 0x000000040000780c */ /* 0x000fda0003f05270 */
[----:B------:R-:W-:Y:S05]  /*4060*/  @P0 BRA `(.L_x_3429) ;  /* 0x00000bf000000947 */ /* 0x000fea0003800000 */
[----:B------:R-:W4:Y:S02]  /*4070*/  LDG.E.64 R24, [R2.64] ;  /* 0x0000002402187981 */ /* 0x000f24000c1e1b00 */
[----:B----4-:R-:W0:Y:S01]  /*4080*/  I2F.F64.S64 R24, R24 ;  /* 0x0000001800187312 */ /* 0x010e220000301c00 */
[----:B------:R-:W-:Y:S05]  /*4090*/  BRA `(.L_x_3430) ;  /* 0x00000d6000007947 */ /* 0x000fea0003800000 */
.L_x_3432:
[----:B------:R-:W4:Y:S02]  /*40a0*/  LDG.E R2, [R2.64] ;  /* 0x0000002402027981 */ /* 0x000f24000c1e1900 */
[----:B----4-:R0:W4:Y:S01]  /*40b0*/  I2F.F64 R24, R2 ;  /* 0x0000000200187312 */ /* 0x0101220000201c00 */
[----:B------:R-:W-:Y:S05]  /*40c0*/  BRA `(.L_x_3430) ;  /* 0x00000d3000007947 */ /* 0x000fea0003800000 */
.L_x_3431:
[----:B------:R-:W4:Y:S02]  /*40d0*/  LDG.E.U16 R2, [R2.64] ;  /* 0x0000002402027981 */ /* 0x000f24000c1e1500 */
[----:B----4-:R0:W4:Y:S01]  /*40e0*/  I2F.F64.S16 R24, R2 ;  /* 0x0000000200187312 */ /* 0x0101220000101c00 */
[----:B------:R-:W-:Y:S05]  /*40f0*/  BRA `(.L_x_3430) ;  /* 0x00000d0000007947 */ /* 0x000fea0003800000 */
.L_x_3426:
[----:B------:R-:W-:-:S13]  /*4100*/  ISETP.GT.AND P0, PT, R0, 0x6, PT ;  /* 0x000000060000780c */ /* 0x000fda0003f04270 */
[----:B------:R-:W-:Y:S05]  /*4110*/  @P0 BRA `(.L_x_3433) ;  /* 0x000000d000000947 */ /* 0x000fea0003800000 */
[----:B------:R-:W-:-:S13]  /*4120*/  ISETP.NE.AND P0, PT, R0, 0x5, PT ;  /* 0x000000050000780c */ /* 0x000fda0003f05270 */
[----:B------:R-:W-:Y:S05]  /*4130*/  @!P0 BRA `(.L_x_3434) ;  /* 0x0000006000008947 */ /* 0x000fea0003800000 */
[----:B------:R-:W-:-:S13]  /*4140*/  ISETP.NE.AND P0, PT, R0, 0x6, PT ;  /* 0x000000060000780c */ /* 0x000fda0003f05270 */
[----:B------:R-:W-:Y:S05]  /*4150*/  @P0 BRA `(.L_x_3429) ;  /* 0x00000b0000000947 */ /* 0x000fea0003800000 */
[----:B------:R-:W4:Y:S02]  /*4160*/  LDG.E R24, [R2.64] ;  /* 0x0000002402187981 */ /* 0x000f24000c1e1900 */
[----:B----4-:R-:W-:-:S06]  /*4170*/  FMUL.FTZ R24, R24, 1 ;  /* 0x3f80000018187820 */ /* 0x010fcc0000410000 */
[----:B------:R-:W0:Y:S01]  /*4180*/  F2F.F64.F32 R24, R24 ;  /* 0x0000001800187310 */ /* 0x000e220000201800 */
[----:B------:R-:W-:Y:S05]  /*4190*/  BRA `(.L_x_3430) ;  /* 0x00000c6000007947 */ /* 0x000fea0003800000 */
.L_x_3434:
[----:B------:R-:W4:Y:S02]  /*41a0*/  LDG.E.U16 R0, [R2.64] ;  /* 0x0000002402007981 */ /* 0x000f24000c1e1500 */
[----:B----4-:R-:W-:-:S05]  /*41b0*/  HADD2.F32 R0, -RZ, R0.H0_H0 ;  /* 0x20000000ff007230 */ /* 0x010fca0000004100 */
[----:B------:R-:W-:-:S04]  /*41c0*/  FMUL.FTZ R0, R0, 1 ;  /* 0x3f80000000007820 */ /* 0x000fc80000410000 */
[----:B------:R0:W4:Y:S01]  /*41d0*/  F2F.F64.F32 R24, R0 ;  /* 0x0000000000187310 */ /* 0x0001220000201800 */
[----:B------:R-:W-:Y:S05]  /*41e0*/  BRA `(.L_x_3430) ;  /* 0x00000c1000007947 */ /* 0x000fea0003800000 */
.L_x_3433:
[----:B------:R-:W-:-:S13]  /*41f0*/  ISETP.NE.AND P0, PT, R0, 0x7, PT ;  /* 0x000000070000780c */ /* 0x000fda0003f05270 */
[----:B------:R-:W-:Y:S05]  /*4200*/  @!P0 BRA `(.L_x_3435) ;  /* 0x000000d000008947 */ /* 0x000fea0003800000 */
        /* <DEDUP_REMOVED lines=8> */
.L_x_3436:
[----:B------:R-:W4:Y:S02]  /*4290*/  LDG.E.U16 R2, [R2.64] ;  /* 0x0000002402027981 */ /* 0x000f24000c1e1500 */
[----:B----4-:R-:W-:-:S05]  /*42a0*/  HADD2.F32 R0, -RZ, R2.H0_H0 ;  /* 0x20000002ff007230 */ /* 0x010fca0000004100 */
[----:B------:R-:W-:-:S04]  /*42b0*/  FMUL.FTZ R0, R0, 1 ;  /* 0x3f80000000007820 */ /* 0x000fc80000410000 */
[----:B------:R0:W4:Y:S01]  /*42c0*/  F2F.F64.F32 R24, R0 ;  /* 0x0000000000187310 */ /* 0x0001220000201800 */
[----:B------:R-:W-:Y:S05]  /*42d0*/  BRA `(.L_x_3430) ;  /* 0x00000b2000007947 */ /* 0x000fea0003800000 */
.L_x_3435:
[----:B------:R0:W5:Y:S01]  /*42e0*/  LDG.E.64 R24, [R2.64] ;  /* 0x0000002402187981 */ /* 0x000162000c1e1b00 */
[----:B------:R-:W-:Y:S05]  /*42f0*/  BRA `(.L_x_3430) ;  /* 0x00000b0000007947 */ /* 0x000fea0003800000 */
.L_x_3425:
        /* <DEDUP_REMOVED lines=8> */
[----:B------:R-:W4:Y:S01]  /*4380*/  LDG.E.U8 R2, [R2.64] ;  /* 0x0000002402027981 */ /* 0x000f22000c1e1100 */
[----:B------:R-:W-:Y:S01]  /*4390*/  IMAD.MOV.U32 R24, RZ, RZ, RZ ;  /* 0x000000ffff187224 */ /* 0x000fe200078e00ff */
[----:B----4-:R-:W-:-:S04]  /*43a0*/  ISETP.NE.AND P0, PT, R2, RZ, PT ;  /* 0x000000ff0200720c */ /* 0x010fc80003f05270 */
[----:B------:R-:W-:Y:S01]  /*43b0*/  FSEL R25, RZ, 1.875, !P0 ;  /* 0x3ff00000ff197808 */ /* 0x000fe20004000000 */
[----:B------:R-:W-:Y:S05]  /*43c0*/  BRA `(.L_x_3430) ;  /* 0x00000a3000007947 */ /* 0x000fea0003800000 */
.L_x_3439:
[----:B------:R0:W5:Y:S01]  /*43d0*/  LDG.E.64 R24, [R2.64] ;  /* 0x0000002402187981 */ /* 0x000162000c1e1b00 */
[----:B------:R-:W-:Y:S05]  /*43e0*/  BRA `(.L_x_3430) ;  /* 0x00000a1000007947 */ /* 0x000fea0003800000 */
.L_x_3438:
        /* <DEDUP_REMOVED lines=26> */
[----:B------:R0:W4:Y:S01]  /*4590*/  F2F.F64.F32 R24, R5 ;  /* 0x0000000500187310 */ /* 0x0001220000201800 */
[----:B------:R-:W-:Y:S05]  /*45a0*/  BRA `(.L_x_3430) ;  /* 0x0000085000007947 */ /* 0x000fea0003800000 */
.L_x_3441:
[----:B------:R-:W4:Y:S02]  /*45b0*/  LDG.E.U8 R2, [R2.64] ;  /* 0x0000002402027981 */ /* 0x000f24000c1e1100 */
[C---:B----4-:R-:W-:Y:S02]  /*45c0*/  IMAD.SHL.U32 R0, R2.reuse, 0x2000000, RZ ;  /* 0x0200000002007824 */ /* 0x050fe400078e00ff */
        /* <DEDUP_REMOVED lines=11> */
[----:B------:R0:W4:Y:S01]  /*4680*/  F2F.F64.F32 R24, R4 ;  /* 0x0000000400187310 */ /* 0x0001220000201800 */
[----:B------:R-:W-:Y:S05]  /*4690*/  BRA `(.L_x_3430) ;  /* 0x0000076000007947 */ /* 0x000fea0003800000 */
.L_x_3440:
[----:B------:R-:W4:Y:S02]  /*46a0*/  LDG.E.U16 R0, [R2.64] ;  /* 0x0000002402007981 */ /* 0x000f24000c1e1500 */
[----:B----4-:R-:W-:-:S05]  /*46b0*/  PRMT R0, RZ, 0x5410, R0 ;  /* 0x00005410ff007816 */ /* 0x010fca0000000000 */
[----:B------:R-:W-:-:S04]  /*46c0*/  FMUL.FTZ R0, R0, 1 ;  /* 0x3f80000000007820 */ /* 0x000fc80000410000 */
[----:B------:R0:W4:Y:S01]  /*46d0*/  F2F.F64.F32 R24, R0 ;  /* 0x0000000000187310 */ /* 0x0001220000201800 */
[----:B------:R-:W-:Y:S05]  /*46e0*/  BRA `(.L_x_3430) ;  /* 0x0000071000007947 */ /* 0x000fea0003800000 */
.L_x_3437:
        /* <DEDUP_REMOVED lines=9> */
[----:B----4-:R0:W4:Y:S01]  /*4780*/  I2F.F64.U16 R24, R2 ;  /* 0x0000000200187312 */ /* 0x0101220000101800 */
[----:B------:R-:W-:Y:S05]  /*4790*/  BRA `(.L_x_3430) ;  /* 0x0000066000007947 */ /* 0x000fea0003800000 */
.L_x_3444:
[----:B------:R-:W4:Y:S01]  /*47a0*/  LDG.E.U8 R2, [R2.64] ;  /* 0x0000002402027981 */ /* 0x000f22000c1e1100 */
[----:B------:R-:W-:Y:S01]  /*47b0*/  BSSY B0, `(.L_x_3445) ;  /* 0x0000018000007945 */ /* 0x000fe20003800000 */
        /* <DEDUP_REMOVED lines=19> */
.L_x_3448:
[----:B------:R-:W-:Y:S05]  /*48f0*/  BSYNC B1 ;  /* 0x0000000000017941 */ /* 0x000fea0003800000 */
.L_x_3447:
[----:B------:R-:W-:Y:S01]  /*4900*/  LEA R3, R0, 0x3b800000, 0x17 ;  /* 0x3b80000000037811 */ /* 0x000fe200078eb8ff */
[----:B------:R-:W-:-:S05]  /*4910*/  IMAD.SHL.U32 R0, R2, 0x100000, RZ ;  /* 0x0010000002007824 */ /* 0x000fca00078e00ff */
[----:B------:R-:W-:Y:S02]  /*4920*/  LOP3.LUT R0, R3, R0, R4, 0xfe, !PT ;  /* 0x0000000003007212 */ /* 0x000fe400078efe04 */
.L_x_3446:
[----:B------:R-:W-:Y:S05]  /*4930*/  BSYNC B0 ;  /* 0x0000000000007941 */ /* 0x000fea0003800000 */
.L_x_3445:
[----:B------:R-:W-:-:S04]  /*4940*/  FMUL.FTZ R0, R0, 1 ;  /* 0x3f80000000007820 */ /* 0x000fc80000410000 */
[----:B------:R0:W4:Y:S01]  /*4950*/  F2F.F64.F32 R24, R0 ;  /* 0x0000000000187310 */ /* 0x0001220000201800 */
[----:B------:R-:W-:Y:S05]  /*4960*/  BRA `(.L_x_3430) ;  /* 0x0000049000007947 */ /* 0x000fea0003800000 */
.L_x_3443:
        /* <DEDUP_REMOVED lines=21> */
.L_x_3452:
[----:B------:R-:W-:Y:S05]  /*4ac0*/  BSYNC B1 ;  /* 0x0000000000017941 */ /* 0x000fea0003800000 */
.L_x_3451:
[----:B------:R-:W-:Y:S01]  /*4ad0*/  LEA R3, R0, 0x37800000, 0x17 ;  /* 0x3780000000037811 */ /* 0x000fe200078eb8ff */
[----:B------:R-:W-:-:S05]  /*4ae0*/  IMAD.SHL.U32 R0, R2, 0x200000, RZ ;  /* 0x0020000002007824 */ /* 0x000fca00078e00ff */
[----:B------:R-:W-:Y:S02]  /*4af0*/  LOP3.LUT R0, R3, R0, R4, 0xfe, !PT ;  /* 0x0000000003007212 */ /* 0x000fe400078efe04 */
.L_x_3450:
[----:B------:R-:W-:Y:S05]  /*4b00*/  BSYNC B0 ;  /* 0x0000000000007941 */ /* 0x000fea0003800000 */
.L_x_3449:
[----:B------:R-:W-:-:S04]  /*4b10*/  FMUL.FTZ R0, R0, 1 ;  /* 0x3f80000000007820 */ /* 0x000fc80000410000 */
[----:B------:R0:W4:Y:S01]  /*4b20*/  F2F.F64.F32 R24, R0 ;  /* 0x0000000000187310 */ /* 0x0001220000201800 */
[----:B------:R-:W-:Y:S05]  /*4b30*/  BRA `(.L_x_3430) ;  /* 0x000002c000007947 */ /* 0x000fea0003800000 */
.L_x_3442:
[----:B------:R-:W-:-:S13]  /*4b40*/  ISETP.NE.AND P0, PT, R0, 0x1c, PT ;  /* 0x0000001c0000780c */ /* 0x000fda0003f05270 */
[----:B------:R-:W-:Y:S05]  /*4b50*/  @!P0 BRA `(.L_x_3453) ;  /* 0x0000028000008947 */ /* 0x000fea0003800000 */
[----:B------:R-:W-:-:S13]  /*4b60*/  ISETP.NE.AND P0, PT, R0, 0x1d, PT ;  /* 0x0000001d0000780c */ /* 0x000fda0003f05270 */
[----:B------:R-:W-:Y:S05]  /*4b70*/  @!P0 BRA `(.L_x_3454) ;  /* 0x0000023000008947 */ /* 0x000fea0003800000 */
[----:B------:R-:W-:-:S13]  /*4b80*/  ISETP.NE.AND P0, PT, R0, 0x2c, PT ;  /* 0x0000002c0000780c */ /* 0x000fda0003f05270 */
[----:B------:R-:W-:Y:S05]  /*4b90*/  @P0 BRA `(.L_x_3429) ;  /* 0x000000c000000947 */ /* 0x000fea0003800000 */
[----:B------:R-:W4:Y:S01]  /*4ba0*/  LDG.E.U8 R2, [R2.64] ;  /* 0x0000002402027981 */ /* 0x000f22000c1e1100 */
[----:B------:R-:W-:Y:S01]  /*4bb0*/  BSSY B0, `(.L_x_3455) ;  /* 0x0000007000007945 */ /* 0x000fe20003800000 */
[----:B------:R-:W-:Y:S01]  /*4bc0*/  IMAD.MOV.U32 R0, RZ, RZ, 0x400000 ;  /* 0x00400000ff007424 */ /* 0x000fe200078e00ff */
[----:B----4-:R-:W-:-:S13]  /*4bd0*/  ISETP.NE.AND P0, PT, R2, RZ, PT ;  /* 0x000000ff0200720c */ /* 0x010fda0003f05270 */
[----:B------:R-:W-:Y:S05]  /*4be0*/  @!P0 BRA `(.L_x_3456) ;  /* 0x0000003000008947 */ /* 0x000fea0003800000 */
[----:B------:R-:W-:-:S13]  /*4bf0*/  ISETP.NE.AND P0, PT, R2, 0xff, PT ;  /* 0x000000ff0200780c */ /* 0x000fda0003f05270 */
[----:B------:R-:W-:Y:S02]  /*4c00*/  @!P0 IMAD.MOV.U32 R0, RZ, RZ, 0x7f800001 ;  /* 0x7f800001ff008424 */ /* 0x000fe400078e00ff */
[----:B------:R-:W-:Y:S02]  /*4c10*/  @P0 IMAD.SHL.U32 R0, R2, 0x800000, RZ ;  /* 0x0080000002000824 */ /* 0x000fe400078e00ff */
.L_x_3456:
[----:B------:R-:W-:Y:S05]  /*4c20*/  BSYNC B0 ;  /* 0x0000000000007941 */ /* 0x000fea0003800000 */
.L_x_3455:
[----:B------:R-:W-:-:S04]  /*4c30*/  FMUL.FTZ R0, R0, 1 ;  /* 0x3f80000000007820 */ /* 0x000fc80000410000 */
[----:B------:R0:W4:Y:S01]  /*4c40*/  F2F.F64.F32 R24, R0 ;  /* 0x0000000000187310 */ /* 0x0001220000201800 */
[----:B------:R-:W-:Y:S05]  /*4c50*/  BRA `(.L_x_3430) ;  /* 0x000001a000007947 */ /* 0x000fea0003800000 */
.L_x_3429:
        /* <DEDUP_REMOVED lines=18> */
[----:B0123-5:R-:W-:Y:S05]  /*4d80*/  CALL.ABS.NOINC R2 ;  /* 0x0000000002007343 */ /* 0x02ffea0003c00000 */
[----:B------:R-:W-:Y:S01]  /*4d90*/  CS2R R24, SRZ ;  /* 0x0000000000187805 */ /* 0x000fe2000001ff00 */
[----:B------:R-:W-:Y:S05]  /*4da0*/  BRA `(.L_x_3430) ;  /* 0x0000005000007947 */ /* 0x000fea0003800000 */
.L_x_3454:
[----:B------:R-:W4:Y:S02]  /*4db0*/  LDG.E.64 R24, [R2.64] ;  /* 0x0000002402187981 */ /* 0x000f24000c1e1b00 */
[----:B----4-:R-:W0:Y:S01]  /*4dc0*/  I2F.F64.U64 R24, R24 ;  /* 0x0000001800187312 */ /* 0x010e220000301800 */
[----:B------:R-:W-:Y:S05]  /*4dd0*/  BRA `(.L_x_3430) ;  /* 0x0000002000007947 */ /* 0x000fea0003800000 */
.L_x_3453:
[----:B------:R-:W4:Y:S02]  /*4de0*/  LDG.E R2, [R2.64] ;  /* 0x0000002402027981 */ /* 0x000f24000c1e1900 */
[----:B----4-:R0:W4:Y:S02]  /*4df0*/  I2F.F64.U32 R24, R2 ;  /* 0x0000000200187312 */ /* 0x0101240000201800 */
.L_x_3430:
        /* <DEDUP_REMOVED lines=15> */
[----:B----4-:R0:W4:Y:S01]  /*4ef0*/  I2F.F64.S16 R22, R2 ;  /* 0x0000000200167312 */ /* 0x0101220000101c00 */
[----:B------:R-:W-:Y:S05]  /*4f00*/  BRA `(.L_x_3462) ;  /* 0x00000e2000007947 */ /* 0x000fea0003800000 */
.L_x_3460:
[----:B----4-:R-:W4:Y:S02]  /*4f10*/  LDG.E.U8 R2, [R2.64] ;  /* 0x0000002402027981 */ /* 0x010f24000c1e1100 */
[----:B----4-:R0:W4:Y:S01]  /*4f20*/  I2F.F64.U16 R22, R2 ;  /* 0x0000000200167312 */ /* 0x0101220000101800 */
[----:B------:R-:W-:Y:S05]  /*4f30*/  BRA `(.L_x_3462) ;  /* 0x00000df000007947 */ /* 0x000fea0003800000 */
.L_x_3459:
[----:B------:R-:W-:-:S13]  /*4f40*/  ISETP.NE.AND P0, PT, R0, 0x2, PT ;  /* 0x000000020000780c */ /* 0x000fda0003f05270 */
[----:B------:R-:W-:Y:S05]  /*4f50*/  @!P0 BRA `(.L_x_3463) ;  /* 0x000000a000008947 */ /* 0x000fea0003800000 */
[----:B------:R-:W-:-:S13]  /*4f60*/  ISETP.NE.AND P0, PT, R0, 0x3, PT ;  /* 0x000000030000780c */ /* 0x000fda0003f05270 */
[----:B------:R-:W-:Y:S05]  /*4f70*/  @!P0 BRA `(.L_x_3464) ;  /* 0x0000005000008947 */ /* 0x000fea0003800000 */
[----:B------:R-:W-:-:S13]  /*4f80*/  ISETP.NE.AND P0, PT, R0, 0x4, PT ;  /* 0x000000040000780c */ /* 0x000fda0003f05270 */
[----:B------:R-:W-:Y:S05]  /*4f90*/  @P0 BRA `(.L_x_3461) ;  /* 0x00000bf000000947 */ /* 0x000fea0003800000 */
[----:B----4-:R-:W4:Y:S02]  /*4fa0*/  LDG.E.64 R22, [R2.64] ;  /* 0x0000002402167981 */ /* 0x010f24000c1e1b00 */
[----:B----4-:R-:W0:Y:S01]  /*4fb0*/  I2F.F64.S64 R22, R22 ;  /* 0x0000001600167312 */ /* 0x010e220000301c00 */
[----:B------:R-:W-:Y:S05]  /*4fc0*/  BRA `(.L_x_3462) ;  /* 0x00000d6000007947 */ /* 0x000fea0003800000 */
.L_x_3464:
[----:B----4-:R-:W4:Y:S02]  /*4fd0*/  LDG.E R2, [R2.64] ;  /* 0x0000002402027981 */ /* 0x010f24000c1e1900 */
[----:B----4-:R0:W4:Y:S01]  /*4fe0*/  I2F.F64 R22, R2 ;  /* 0x0000000200167312 */ /* 0x0101220000201c00 */
[----:B------:R-:W-:Y:S05]  /*4ff0*/  BRA `(.L_x_3462) ;  /* 0x00000d3000007947 */ /* 0x000fea0003800000 */
.L_x_3463:
[----:B----4-:R-:W4:Y:S02]  /*5000*/  LDG.E.U16 R2, [R2.64] ;  /* 0x0000002402027981 */ /* 0x010f24000c1e1500 */
[----:B----4-:R0:W4:Y:S01]  /*5010*/  I2F.F64.S16 R22, R2 ;  /* 0x0000000200167312 */ /* 0x0101220000101c00 */
[----:B------:R-:W-:Y:S05]  /*5020*/  BRA `(.L_x_3462) ;  /* 0x00000d0000007947 */ /* 0x000fea0003800000 */
.L_x_3458:
[----:B------:R-:W-:-:S13]  /*5030*/  ISETP.GT.AND P0, PT, R0, 0x6, PT ;  /* 0x000000060000780c */ /* 0x000fda0003f04270 */
[----:B------:R-:W-:Y:S05]  /*5040*/  @P0 BRA `(.L_x_3465) ;  /* 0x000000d000000947 */ /* 0x000fea0003800000 */
[----:B------:R-:W-:-:S13]  /*5050*/  ISETP.NE.AND P0, PT, R0, 0x5, PT ;  /* 0x000000050000780c */ /* 0x000fda0003f05270 */
[----:B------:R-:W-:Y:S05]  /*5060*/  @!P0 BRA `(.L_x_3466) ;  /* 0x0000006000008947 */ /* 0x000fea0003800000 */
[----:B------:R-:W-:-:S13]  /*5070*/  ISETP.NE.AND P0, PT, R0, 0x6, PT ;  /* 0x000000060000780c */ /* 0x000fda0003f05270 */
[----:B------:R-:W-:Y:S05]  /*5080*/  @P0 BRA `(.L_x_3461) ;  /* 0x00000b0000000947 */ /* 0x000fea0003800000 */
[----:B----4-:R-:W4:Y:S02]  /*5090*/  LDG.E R22, [R2.64] ;  /* 0x0000002402167981 */ /* 0x010f24000c1e1900 */
[----:B----4-:R-:W-:-:S06]  /*50a0*/  FMUL.FTZ R22, R22, 1 ;  /* 0x3f80000016167820 */ /* 0x010fcc0000410000 */
[----:B------:R-:W0:Y:S01]  /*50b0*/  F2F.F64.F32 R22, R22 ;  /* 0x0000001600167310 */ /* 0x000e220000201800 */
[----:B------:R-:W-:Y:S05]  /*50c0*/  BRA `(.L_x_3462) ;  /* 0x00000c6000007947 */ /* 0x000fea0003800000 */
.L_x_3466:
[----:B----4-:R-:W4:Y:S02]  /*50d0*/  LDG.E.U16 R0, [R2.64] ;  /* 0x0000002402007981 */ /* 0x010f24000c1e1500 */
[----:B----4-:R-:W-:-:S05]  /*50e0*/  HADD2.F32 R0, -RZ, R0.H0_H0 ;  /* 0x20000000ff007230 */ /* 0x010fca0000004100 */
[----:B------:R-:W-:-:S04]  /*50f0*/  FMUL.FTZ R0, R0, 1 ;  /* 0x3f80000000007820 */ /* 0x000fc80000410000 */
[----:B------:R0:W4:Y:S01]  /*5100*/  F2F.F64.F32 R22, R0 ;  /* 0x0000000000167310 */ /* 0x0001220000201800 */
[----:B------:R-:W-:Y:S05]  /*5110*/  BRA `(.L_x_3462) ;  /* 0x00000c1000007947 */ /* 0x000fea0003800000 */
.L_x_3465:
[----:B------:R-:W-:-:S13]  /*5120*/  ISETP.NE.AND P0, PT, R0, 0x7, PT ;  /* 0x000000070000780c */ /* 0x000fda0003f05270 */
[----:B------:R-:W-:Y:S05]  /*5130*/  @!P0 BRA `(.L_x_3467) ;  /* 0x000000d000008947 */ /* 0x000fea0003800000 */
        /* <DEDUP_REMOVED lines=8> */
.L_x_3468:
[----:B----4-:R-:W4:Y:S02]  /*51c0*/  LDG.E.U16 R2, [R2.64] ;  /* 0x0000002402027981 */ /* 0x010f24000c1e1500 */
[----:B----4-:R-:W-:-:S05]  /*51d0*/  HADD2.F32 R0, -RZ, R2.H0_H0 ;  /* 0x20000002ff007230 */ /* 0x010fca0000004100 */
[----:B------:R-:W-:-:S04]  /*51e0*/  FMUL.FTZ R0, R0, 1 ;  /* 0x3f80000000007820 */ /* 0x000fc80000410000 */
[----:B------:R0:W4:Y:S01]  /*51f0*/  F2F.F64.F32 R22, R0 ;  /* 0x0000000000167310 */ /* 0x0001220000201800 */
[----:B------:R-:W-:Y:S05]  /*5200*/  BRA `(.L_x_3462) ;  /* 0x00000b2000007947 */ /* 0x000fea0003800000 */
.L_x_3467:
[----:B------:R0:W5:Y:S01]  /*5210*/  LDG.E.64 R22, [R2.64] ;  /* 0x0000002402167981 */ /* 0x000162000c1e1b00 */
[----:B------:R-:W-:Y:S05]  /*5220*/  BRA `(.L_x_3462) ;  /* 0x00000b0000007947 */ /* 0x000fea0003800000 */
.L_x_3457:
        /* <DEDUP_REMOVED lines=8> */
[----:B----4-:R-:W4:Y:S01]  /*52b0*/  LDG.E.U8 R2, [R2.64] ;  /* 0x0000002402027981 */ /* 0x010f22000c1e1100 */
[----:B------:R-:W-:Y:S01]  /*52c0*/  IMAD.MOV.U32 R22, RZ, RZ, RZ ;  /* 0x000000ffff167224 */ /* 0x000fe200078e00ff */
[----:B----4-:R-:W-:-:S04]  /*52d0*/  ISETP.NE.AND P0, PT, R2, RZ, PT ;  /* 0x000000ff0200720c */ /* 0x010fc80003f05270 */
[----:B------:R-:W-:Y:S01]  /*52e0*/  FSEL R23, RZ, 1.875, !P0 ;  /* 0x3ff00000ff177808 */ /* 0x000fe20004000000 */
[----:B------:R-:W-:Y:S05]  /*52f0*/  BRA `(.L_x_3462) ;  /* 0x00000a3000007947 */ /* 0x000fea0003800000 */
.L_x_3471:
[----:B------:R0:W5:Y:S01]  /*5300*/  LDG.E.64 R22, [R2.64] ;  /* 0x0000002402167981 */ /* 0x000162000c1e1b00 */
[----:B------:R-:W-:Y:S05]  /*5310*/  BRA `(.L_x_3462) ;  /* 0x00000a1000007947 */ /* 0x000fea0003800000 */
.L_x_3470:
        /* <DEDUP_REMOVED lines=28> */
.L_x_3473:
[----:B----4-:R-:W4:Y:S02]  /*54e0*/  LDG.E.U8 R2, [R2.64] ;  /* 0x0000002402027981 */ /* 0x010f24000c1e1100 */
        /* <DEDUP_REMOVED lines=14> */
.L_x_3472:
[----:B----4-:R-:W4:Y:S02]  /*55d0*/  LDG.E.U16 R0, [R2.64] ;  /* 0x0000002402007981 */ /* 0x010f24000c1e1500 */
[----:B----4-:R-:W-:-:S05]  /*55e0*/  PRMT R0, RZ, 0x5410, R0 ;  /* 0x00005410ff007816 */ /* 0x010fca0000000000 */
[----:B------:R-:W-:-:S04]  /*55f0*/  FMUL.FTZ R0, R0, 1 ;  /* 0x3f80000000007820 */ /* 0x000fc80000410000 */
[----:B------:R0:W4:Y:S01]  /*5600*/  F2F.F64.F32 R22, R0 ;  /* 0x0000000000167310 */ /* 0x0001220000201800 */
[----:B------:R-:W-:Y:S05]  /*5610*/  BRA `(.L_x_3462) ;  /* 0x0000071000007947 */ /* 0x000fea0003800000 */
.L_x_3469:
        /* <DEDUP_REMOVED lines=9> */
[----:B----4-:R0:W4:Y:S01]  /*56b0*/  I2F.F64.U16 R22, R2 ;  /* 0x0000000200167312 */ /* 0x0101220000101800 */
[----:B------:R-:W-:Y:S05]  /*56c0*/  BRA `(.L_x_3462) ;  /* 0x0000066000007947 */ /* 0x000fea0003800000 */
.L_x_3476:
[----:B----4-:R-:W4:Y:S01]  /*56d0*/  LDG.E.U8 R2, [R2.64] ;  /* 0x0000002402027981 */ /* 0x010f22000c1e1100 */
        /* <DEDUP_REMOVED lines=20> */
.L_x_3480:
[----:B------:R-:W-:Y:S05]  /*5820*/  BSYNC B1 ;  /* 0x0000000000017941 */ /* 0x000fea0003800000 */
.L_x_3479:
[----:B------:R-:W-:Y:S01]  /*5830*/  LEA R3, R0, 0x3b800000, 0x17 ;  /* 0x3b80000000037811 */ /* 0x000fe200078eb8ff */
[----:B------:R-:W-:-:S05]  /*5840*/  IMAD.SHL.U32 R0, R2, 0x100000, RZ ;  /* 0x0010000002007824 */ /* 0x000fca00078e00ff */
[----:B------:R-:W-:Y:S02]  /*5850*/  LOP3.LUT R0, R3, R0, R4, 0xfe, !PT ;  /* 0x0000000003007212 */ /* 0x000fe400078efe04 */
.L_x_3478:
[----:B------:R-:W-:Y:S05]  /*5860*/  BSYNC B0 ;  /* 0x0000000000007941 */ /* 0x000fea0003800000 */
.L_x_3477:
[----:B------:R-:W-:-:S04]  /*5870*/  FMUL.FTZ R0, R0, 1 ;  /* 0x3f80000000007820 */ /* 0x000fc80000410000 */
[----:B------:R0:W4:Y:S01]  /*5880*/  F2F.F64.F32 R22, R0 ;  /* 0x0000000000167310 */ /* 0x0001220000201800 */
[----:B------:R-:W-:Y:S05]  /*5890*/  BRA `(.L_x_3462) ;  /* 0x0000049000007947 */ /* 0x000fea0003800000 */
.L_x_3475:
        /* <DEDUP_REMOVED lines=21> */
.L_x_3484:
[----:B------:R-:W-:Y:S05]  /*59f0*/  BSYNC B1 ;  /* 0x0000000000017941 */ /* 0x000fea0003800000 */
.L_x_3483:
[----:B------:R-:W-:Y:S01]  /*5a00*/  LEA R3, R0, 0x37800000, 0x17 ;  /* 0x3780000000037811 */ /* 0x000fe200078eb8ff */
[----:B------:R-:W-:-:S05]  /*5a10*/  IMAD.SHL.U32 R0, R2, 0x200000, RZ ;  /* 0x0020000002007824 */ /* 0x000fca00078e00ff */
[----:B------:R-:W-:Y:S02]  /*5a20*/  LOP3.LUT R0, R3, R0, R4, 0xfe, !PT ;  /* 0x0000000003007212 */ /* 0x000fe400078efe04 */
.L_x_3482:
[----:B------:R-:W-:Y:S05]  /*5a30*/  BSYNC B0 ;  /* 0x0000000000007941 */ /* 0x000fea0003800000 */
.L_x_3481:
[----:B------:R-:W-:-:S04]  /*5a40*/  FMUL.FTZ R0, R0, 1 ;  /* 0x3f80000000007820 */ /* 0x000fc80000410000 */
[----:B------:R0:W4:Y:S01]  /*5a50*/  F2F.F64.F32 R22, R0 ;  /* 0x0000000000167310 */ /* 0x0001220000201800 */
[----:B------:R-:W-:Y:S05]  /*5a60*/  BRA `(.L_x_3462) ;  /* 0x000002c000007947 */ /* 0x000fea0003800000 */
.L_x_3474:
[----:B------:R-:W-:-:S13]  /*5a70*/  ISETP.NE.AND P0, PT, R0, 0x1c, PT ;  /* 0x0000001c0000780c */ /* 0x000fda0003f05270 */
[----:B------:R-:W-:Y:S05]  /*5a80*/  @!P0 BRA `(.L_x_3485) ;  /* 0x0000028000008947 */ /* 0x000fea0003800000 */
[----:B------:R-:W-:-:S13]  /*5a90*/  ISETP.NE.AND P0, PT, R0, 0x1d, PT ;  /* 0x0000001d0000780c */ /* 0x000fda0003f05270 */
[----:B------:R-:W-:Y:S05]  /*5aa0*/  @!P0 BRA `(.L_x_3486) ;  /* 0x0000023000008947 */ /* 0x000fea0003800000 */
[----:B------:R-:W-:-:S13]  /*5ab0*/  ISETP.NE.AND P0, PT, R0, 0x2c, PT ;  /* 0x0000002c0000780c */ /* 0x000fda0003f05270 */
[----:B------:R-:W-:Y:S05]  /*5ac0*/  @P0 BRA `(.L_x_3461) ;  /* 0x000000c000000947 */ /* 0x000fea0003800000 */
[----:B----4-:R-:W4:Y:S01]  /*5ad0*/  LDG.E.U8 R2, [R2.64] ;  /* 0x0000002402027981 */ /* 0x010f22000c1e1100 */
[----:B------:R-:W-:Y:S01]  /*5ae0*/  BSSY B0, `(.L_x_3487) ;  /* 0x0000007000007945 */ /* 0x000fe20003800000 */
[----:B------:R-:W-:Y:S01]  /*5af0*/  IMAD.MOV.U32 R0, RZ, RZ, 0x400000 ;  /* 0x00400000ff007424 */ /* 0x000fe200078e00ff */
[----:B----4-:R-:W-:-:S13]  /*5b00*/  ISETP.NE.AND P0, PT, R2, RZ, PT ;  /* 0x000000ff0200720c */ /* 0x010fda0003f05270 */
[----:B------:R-:W-:Y:S05]  /*5b10*/  @!P0 BRA `(.L_x_3488) ;  /* 0x0000003000008947 */ /* 0x000fea0003800000 */
[----:B------:R-:W-:-:S13]  /*5b20*/  ISETP.NE.AND P0, PT, R2, 0xff, PT ;  /* 0x000000ff0200780c */ /* 0x000fda0003f05270 */
[----:B------:R-:W-:Y:S02]  /*5b30*/  @!P0 IMAD.MOV.U32 R0, RZ, RZ, 0x7f800001 ;  /* 0x7f800001ff008424 */ /* 0x000fe400078e00ff */
[----:B------:R-:W-:Y:S02]  /*5b40*/  @P0 IMAD.SHL.U32 R0, R2, 0x800000, RZ ;  /* 0x0080000002000824 */ /* 0x000fe400078e00ff */
.L_x_3488:
[----:B------:R-:W-:Y:S05]  /*5b50*/  BSYNC B0 ;  /* 0x0000000000007941 */ /* 0x000fea0003800000 */
.L_x_3487:
[----:B------:R-:W-:-:S04]  /*5b60*/  FMUL.FTZ R0, R0, 1 ;  /* 0x3f80000000007820 */ /* 0x000fc80000410000 */
[----:B------:R0:W4:Y:S01]  /*5b70*/  F2F.F64.F32 R22, R0 ;  /* 0x0000000000167310 */ /* 0x0001220000201800 */
[----:B------:R-:W-:Y:S05]  /*5b80*/  BRA `(.L_x_3462) ;  /* 0x000001a000007947 */ /* 0x000fea0003800000 */
.L_x_3461:
        /* <DEDUP_REMOVED lines=18> */
[----:B012345:R-:W-:Y:S05]  /*5cb0*/  CALL.ABS.NOINC R2 ;  /* 0x0000000002007343 */ /* 0x03ffea0003c00000 */
[----:B------:R-:W-:Y:S01]  /*5cc0*/  CS2R R22, SRZ ;  /* 0x0000000000167805 */ /* 0x000fe2000001ff00 */
[----:B------:R-:W-:Y:S05]  /*5cd0*/  BRA `(.L_x_3462) ;  /* 0x0000005000007947 */ /* 0x000fea0003800000 */
.L_x_3486:
[----:B----4-:R-:W4:Y:S02]  /*5ce0*/  LDG.E.64 R22, [R2.64] ;  /* 0x0000002402167981 */ /* 0x010f24000c1e1b00 */
[----:B----4-:R-:W0:Y:S01]  /*5cf0*/  I2F.F64.U64 R22, R22 ;  /* 0x0000001600167312 */ /* 0x010e220000301800 */
[----:B------:R-:W-:Y:S05]  /*5d00*/  BRA `(.L_x_3462) ;  /* 0x0000002000007947 */ /* 0x000fea0003800000 */
.L_x_3485:
[----:B----4-:R-:W4:Y:S02]  /*5d10*/  LDG.E R2, [R2.64] ;  /* 0x0000002402027981 */ /* 0x010f24000c1e1900 */
[----:B----4-:R0:W4:Y:S02]  /*5d20*/  I2F.F64.U32 R22, R2 ;  /* 0x0000000200167312 */ /* 0x0101240000201800 */
.L_x_3462:
[----:B------:R-:W-:-:S03]  /*5d30*/  IADD3 R38, R38, 0x80, RZ ;  /* 0x0000008026267810 */ /* 0x000fc60007ffe0ff */
.L_x_3424:
[----:B------:R-:W-:Y:S05]  /*5d40*/  BSYNC B6 ;  /* 0x0000000000067941 */ /* 0x000fea0003800000 */
.L_x_3423:
        /* <DEDUP_REMOVED lines=22> */
.L_x_3494:
[----:B----4-:R-:W4:Y:S02]  /*5eb0*/  LDG.E.U8 R2, [R2.64] ;  /* 0x0000002402027981 */ /* 0x010f24000c1e1100 */
[----:B----4-:R0:W4:Y:S01]  /*5ec0*/  I2F.F64.U16 R18, R2 ;  /* 0x0000000200127312 */ /* 0x0101220000101800 */
[----:B------:R-:W-:Y:S05]  /*5ed0*/  BRA `(.L_x_3496) ;  /* 0x00000df000007947 */ /* 0x000fea0003800000 */
.L_x_3493:
        /* <DEDUP_REMOVED lines=9> */
.L_x_3498:
[----:B----4-:R-:W4:Y:S02]  /*5f70*/  LDG.E R2, [R2.64] ;  /* 0x0000002402027981 */ /* 0x010f24000c1e1900 */
[----:B----4-:R0:W4:Y:S01]  /*5f80*/  I2F.F64 R18, R2 ;  /* 0x0000000200127312 */ /* 0x0101220000201c00 */
[----:B------:R-:W-:Y:S05]  /*5f90*/  BRA `(.L_x_3496) ;  /* 0x00000d3000007947 */ /* 0x000fea0003800000 */
.L_x_3497:
[----:B----4-:R-:W4:Y:S02]  /*5fa0*/  LDG.E.U16 R2, [R2.64] ;  /* 0x0000002402027981 */ /* 0x010f24000c1e1500 */
[----:B----4-:R0:W4:Y:S01]  /*5fb0*/  I2F.F64.S16 R18, R2 ;  /* 0x0000000200127312 */ /* 0x0101220000101c00 */
[----:B------:R-:W-:Y:S05]  /*5fc0*/  BRA `(.L_x_3496) ;  /* 0x00000d0000007947 */ /* 0x000fea0003800000 */
.L_x_3492:
        /* <DEDUP_REMOVED lines=10> */
.L_x_3500:
[----:B----4-:R-:W4:Y:S02]  /*6070*/  LDG.E.U16 R0, [R2.64] ;  /* 0x0000002402007981 */ /* 0x010f24000c1e1500 */
[----:B----4-:R-:W-:-:S05]  /*6080*/  HADD2.F32 R0, -RZ, R0.H0_H0 ;  /* 0x20000000ff007230 */ /* 0x010fca0000004100 */
[----:B------:R-:W-:-:S04]  /*6090*/  FMUL.FTZ R0, R0, 1 ;  /* 0x3f80000000007820 */ /* 0x000fc80000410000 */
[----:B------:R0:W4:Y:S01]  /*60a0*/  F2F.F64.F32 R18, R0 ;  /* 0x0000000000127310 */ /* 0x0001220000201800 */
[----:B------:R-:W-:Y:S05]  /*60b0*/  BRA `(.L_x_3496) ;  /* 0x00000c1000007947 */ /* 0x000fea0003800000 */
.L_x_3499:
        /* <DEDUP_REMOVED lines=10> */
.L_x_3502:
[----:B----4-:R-:W4:Y:S02]  /*6160*/  LDG.E.U16 R2, [R2.64] ;  /* 0x0000002402027981 */ /* 0x010f24000c1e1500 */
[----:B----4-:R-:W-:-:S05]  /*6170*/  HADD2.F32 R0, -RZ, R2.H0_H0 ;  /* 0x20000002ff007230 */ /* 0x010fca0000004100 */
[----:B------:R-:W-:-:S04]  /*6180*/  FMUL.FTZ R0, R0, 1 ;  /* 0x3f80000000007820 */ /* 0x000fc80000410000 */
[----:B------:R0:W4:Y:S01]  /*6190*/  F2F.F64.F32 R18, R0 ;  /* 0x0000000000127310 */ /* 0x0001220000201800 */
[----:B------:R-:W-:Y:S05]  /*61a0*/  BRA `(.L_x_3496) ;  /* 0x00000b2000007947 */ /* 0x000fea0003800000 */
.L_x_3501:
[----:B------:R0:W5:Y:S01]  /*61b0*/  LDG.E.64 R18, [R2.64] ;  /* 0x0000002402127981 */ /* 0x000162000c1e1b00 */
[----:B------:R-:W-:Y:S05]  /*61c0*/  BRA `(.L_x_3496) ;  /* 0x00000b0000007947 */ /* 0x000fea0003800000 */
.L_x_3491:
        /* <DEDUP_REMOVED lines=13> */
.L_x_3505:
[----:B------:R0:W5:Y:S01]  /*62a0*/  LDG.E.64 R18, [R2.64] ;  /* 0x0000002402127981 */ /* 0x000162000c1e1b00 */
[----:B------:R-:W-:Y:S05]  /*62b0*/  BRA `(.L_x_3496) ;  /* 0x00000a1000007947 */ /* 0x000fea0003800000 */
.L_x_3504:
        /* <DEDUP_REMOVED lines=28> */
.L_x_3507:
        /* <DEDUP_REMOVED lines=15> */
.L_x_3506:
[----:B----4-:R-:W4:Y:S02]  /*6570*/  LDG.E.U16 R0, [R2.64] ;  /* 0x0000002402007981 */ /* 0x010f24000c1e1500 */
[----:B----4-:R-:W-:-:S05]  /*6580*/  PRMT R0, RZ, 0x5410, R0 ;  /* 0x00005410ff007816 */ /* 0x010fca0000000000 */
[----:B------:R-:W-:-:S04]  /*6590*/  FMUL.FTZ R0, R0, 1 ;  /* 0x3f80000000007820 */ /* 0x000fc80000410000 */
[----:B------:R0:W4:Y:S01]  /*65a0*/  F2F.F64.F32 R18, R0 ;  /* 0x0000000000127310 */ /* 0x0001220000201800 */
[----:B------:R-:W-:Y:S05]  /*65b0*/  BRA `(.L_x_3496) ;  /* 0x0000071000007947 */ /* 0x000fea0003800000 */
.L_x_3503:
        /* <DEDUP_REMOVED lines=11> */
.L_x_3510:
        /* <DEDUP_REMOVED lines=21> */
.L_x_3514:
[----:B------:R-:W-:Y:S05]  /*67c0*/  BSYNC B1 ;  /* 0x0000000000017941 */ /* 0x000fea0003800000 */
.L_x_3513:
[----:B------:R-:W-:Y:S01]  /*67d0*/  LEA R3, R0, 0x3b800000, 0x17 ;  /* 0x3b80000000037811 */ /* 0x000fe200078eb8ff */
[----:B------:R-:W-:-:S05]  /*67e0*/  IMAD.SHL.U32 R0, R2, 0x100000, RZ ;  /* 0x0010000002007824 */ /* 0x000fca00078e00ff */
[----:B------:R-:W-:Y:S02]  /*67f0*/  LOP3.LUT R0, R3, R0, R4, 0xfe, !PT ;  /* 0x0000000003007212 */ /* 0x000fe400078efe04 */
.L_x_3512:
[----:B------:R-:W-:Y:S05]  /*6800*/  BSYNC B0 ;  /* 0x0000000000007941 */ /* 0x000fea0003800000 */
.L_x_3511:
[----:B------:R-:W-:-:S04]  /*6810*/  FMUL.FTZ R0, R0, 1 ;  /* 0x3f80000000007820 */ /* 0x000fc80000410000 */
[----:B------:R0:W4:Y:S01]  /*6820*/  F2F.F64.F32 R18, R0 ;  /* 0x0000000000127310 */ /* 0x0001220000201800 */
[----:B------:R-:W-:Y:S05]  /*6830*/  BRA `(.L_x_3496) ;  /* 0x0000049000007947 */ /* 0x000fea0003800000 */
.L_x_3509:
        /* <DEDUP_REMOVED lines=21> */
.L_x_3518:
[----:B------:R-:W-:Y:S05]  /*6990*/  BSYNC B1 ;  /* 0x0000000000017941 */ /* 0x000fea0003800000 */
.L_x_3517:
[----:B------:R-:W-:Y:S01]  /*69a0*/  LEA R3, R0, 0x37800000, 0x17 ;  /* 0x3780000000037811 */ /* 0x000fe200078eb8ff */
[----:B------:R-:W-:-:S05]  /*69b0*/  IMAD.SHL.U32 R0, R2, 0x200000, RZ ;  /* 0x0020000002007824 */ /* 0x000fca00078e00ff */
[----:B------:R-:W-:Y:S02]  /*69c0*/  LOP3.LUT R0, R3, R0, R4, 0xfe, !PT ;  /* 0x0000000003007212 */ /* 0x000fe400078efe04 */
.L_x_3516:
[----:B------:R-:W-:Y:S05]  /*69d0*/  BSYNC B0 ;  /* 0x0000000000007941 */ /* 0x000fea0003800000 */
.L_x_3515:
[----:B------:R-:W-:-:S04]  /*69e0*/  FMUL.FTZ R0, R0, 1 ;  /* 0x3f80000000007820 */ /* 0x000fc80000410000 */
[----:B------:R0:W4:Y:S01]  /*69f0*/  F2F.F64.F32 R18, R0 ;  /* 0x0000000000127310 */ /* 0x0001220000201800 */
[----:B------:R-:W-:Y:S05]  /*6a00*/  BRA `(.L_x_3496) ;  /* 0x000002c000007947 */ /* 0x000fea0003800000 */
.L_x_3508:
        /* <DEDUP_REMOVED lines=14> */
.L_x_3522:
[----:B------:R-:W-:Y:S05]  /*6af0*/  BSYNC B0 ;  /* 0x0000000000007941 */ /* 0x000fea0003800000 */
.L_x_3521:
[----:B------:R-:W-:-:S04]  /*6b00*/  FMUL.FTZ R0, R0, 1 ;  /* 0x3f80000000007820 */ /* 0x000fc80000410000 */
[----:B------:R0:W4:Y:S01]  /*6b10*/  F2F.F64.F32 R18, R0 ;  /* 0x0000000000127310 */ /* 0x0001220000201800 */
[----:B------:R-:W-:Y:S05]  /*6b20*/  BRA `(.L_x_3496) ;  /* 0x000001a000007947 */ /* 0x000fea0003800000 */
.L_x_3495:
        /* <DEDUP_REMOVED lines=21> */
.L_x_3520:
[----:B----4-:R-:W4:Y:S02]  /*6c80*/  LDG.E.64 R18, [R2.64] ;  /* 0x0000002402127981 */ /* 0x010f24000c1e1b00 */
[----:B----4-:R-:W0:Y:S01]  /*6c90*/  I2F.F64.U64 R18, R18 ;  /* 0x0000001200127312 */ /* 0x010e220000301800 */
[----:B------:R-:W-:Y:S05]  /*6ca0*/  BRA `(.L_x_3496) ;  /* 0x0000002000007947 */ /* 0x000fea0003800000 */
.L_x_3519:
[----:B----4-:R-:W4:Y:S02]  /*6cb0*/  LDG.E R2, [R2.64] ;  /* 0x0000002402027981 */ /* 0x010f24000c1e1900 */
[----:B----4-:R0:W4:Y:S02]  /*6cc0*/  I2F.F64.U32 R18, R2 ;  /* 0x0000000200127312 */ /* 0x0101240000201800 */
.L_x_3496:
        /* <DEDUP_REMOVED lines=17> */
.L_x_3526:
[----:B----4-:R-:W4:Y:S02]  /*6de0*/  LDG.E.U8 R2, [R2.64] ;  /* 0x0000002402027981 */ /* 0x010f24000c1e1100 */
[----:B----4-:R0:W4:Y:S01]  /*6df0*/  I2F.F64.U16 R16, R2 ;  /* 0x0000000200107312 */ /* 0x0101220000101800 */
[----:B------:R-:W-:Y:S05]  /*6e00*/  BRA `(.L_x_3490) ;  /* 0x00000de000007947 */ /* 0x000fea0003800000 */
.L_x_3525:
        /* <DEDUP_REMOVED lines=9> */
.L_x_3529:
[----:B----4-:R-:W4:Y:S02]  /*6ea0*/  LDG.E R2, [R2.64] ;  /* 0x0000002402027981 */ /* 0x010f24000c1e1900 */
[----:B----4-:R0:W4:Y:S01]  /*6eb0*/  I2F.F64 R16, R2 ;  /* 0x0000000200107312 */ /* 0x0101220000201c00 */
[----:B------:R-:W-:Y:S05]  /*6ec0*/  BRA `(.L_x_3490) ;  /* 0x00000d2000007947 */ /* 0x000fea0003800000 */
.L_x_3528:
[----:B----4-:R-:W4:Y:S02]  /*6ed0*/  LDG.E.U16 R2, [R2.64] ;  /* 0x0000002402027981 */ /* 0x010f24000c1e1500 */
[----:B----4-:R0:W4:Y:S01]  /*6ee0*/  I2F.F64.S16 R16, R2 ;  /* 0x0000000200107312 */ /* 0x0101220000101c00 */
[----:B------:R-:W-:Y:S05]  /*6ef0*/  BRA `(.L_x_3490) ;  /* 0x00000cf000007947 */ /* 0x000fea0003800000 */
.L_x_3524:
        /* <DEDUP_REMOVED lines=10> */
.L_x_3531:
[----:B----4-:R-:W4:Y:S02]  /*6fa0*/  LDG.E.U16 R0, [R2.64] ;  /* 0x0000002402007981 */ /* 0x010f24000c1e1500 */
[----:B----4-:R-:W-:-:S05]  /*6fb0*/  HADD2.F32 R0, -RZ, R0.H0_H0 ;  /* 0x20000000ff007230 */ /* 0x010fca0000004100 */
[----:B------:R-:W-:-:S04]  /*6fc0*/  FMUL.FTZ R0, R0, 1 ;  /* 0x3f80000000007820 */ /* 0x000fc80000410000 */
[----:B------:R0:W4:Y:S01]  /*6fd0*/  F2F.F64.F32 R16, R0 ;  /* 0x0000000000107310 */ /* 0x0001220000201800 */
[----:B------:R-:W-:Y:S05]  /*6fe0*/  BRA `(.L_x_3490) ;  /* 0x00000c0000007947 */ /* 0x000fea0003800000 */
.L_x_3530:
        /* <DEDUP_REMOVED lines=10> */
.L_x_3533:
[----:B----4-:R-:W4:Y:S02]  /*7090*/  LDG.E.U16 R2, [R2.64] ;  /* 0x0000002402027981 */ /* 0x010f24000c1e1500 */
[----:B----4-:R-:W-:-:S05]  /*70a0*/  HADD2.F32 R0, -RZ, R2.H0_H0 ;  /* 0x20000002ff007230 */ /* 0x010fca0000004100 */
[----:B------:R-:W-:-:S04]  /*70b0*/  FMUL.FTZ R0, R0, 1 ;  /* 0x3f80000000007820 */ /* 0x000fc80000410000 */
[----:B------:R0:W4:Y:S01]  /*70c0*/  F2F.F64.F32 R16, R0 ;  /* 0x0000000000107310 */ /* 0x0001220000201800 */
[----:B------:R-:W-:Y:S05]  /*70d0*/  BRA `(.L_x_3490) ;  /* 0x00000b1000007947 */ /* 0x000fea0003800000 */
.L_x_3532:
[----:B------:R0:W5:Y:S01]  /*70e0*/  LDG.E.64 R16, [R2.64] ;  /* 0x0000002402107981 */ /* 0x000162000c1e1b00 */
[----:B------:R-:W-:Y:S05]  /*70f0*/  BRA `(.L_x_3490) ;  /* 0x00000af000007947 */ /* 0x000fea0003800000 */
.L_x_3523:
        /* <DEDUP_REMOVED lines=13> */
.L_x_3536:
[----:B------:R0:W5:Y:S01]  /*71d0*/  LDG.E.64 R16, [R2.64] ;  /* 0x0000002402107981 */ /* 0x000162000c1e1b00 */
[----:B------:R-:W-:Y:S05]  /*71e0*/  BRA `(.L_x_3490) ;  /* 0x00000a0000007947 */ /* 0x000fea0003800000 */
.L_x_3535:
        /* <DEDUP_REMOVED lines=28> */
.L_x_3538:
        /* <DEDUP_REMOVED lines=15> */
.L_x_3537:
[----:B----4-:R-:W4:Y:S02]  /*74a0*/  LDG.E.U16 R0, [R2.64] ;  /* 0x0000002402007981 */ /* 0x010f24000c1e1500 */
[----:B----4-:R-:W-:-:S05]  /*74b0*/  PRMT R0, RZ, 0x5410, R0 ;  /* 0x00005410ff007816 */ /* 0x010fca0000000000 */
[----:B------:R-:W-:-:S04]  /*74c0*/  FMUL.FTZ R0, R0, 1 ;  /* 0x3f80000000007820 */ /* 0x000fc80000410000 */
[----:B------:R0:W4:Y:S01]  /*74d0*/  F2F.F64.F32 R16, R0 ;  /* 0x0000000000107310 */ /* 0x0001220000201800 */
[----:B------:R-:W-:Y:S05]  /*74e0*/  BRA `(.L_x_3490) ;  /* 0x0000070000007947 */ /* 0x000fea0003800000 */
.L_x_3534:
        /* <DEDUP_REMOVED lines=11> */
.L_x_3541:
        /* <DEDUP_REMOVED lines=21> */
.L_x_3545:
[----:B------:R-:W-:Y:S05]  /*76f0*/  BSYNC B1 ;  /* 0x0000000000017941 */ /* 0x000fea0003800000 */
.L_x_3544:
[----:B------:R-:W-:Y:S01]  /*7700*/  LEA R3, R0, 0x3b800000, 0x17 ;  /* 0x3b80000000037811 */ /* 0x000fe200078eb8ff */
[----:B------:R-:W-:-:S05]  /*7710*/  IMAD.SHL.U32 R0, R2, 0x100000, RZ ;  /* 0x0010000002007824 */ /* 0x000fca00078e00ff */
[----:B------:R-:W-:Y:S02]  /*7720*/  LOP3.LUT R0, R3, R0, R4, 0xfe, !PT ;  /* 0x0000000003007212 */ /* 0x000fe400078efe04 */
.L_x_3543:
[----:B------:R-:W-:Y:S05]  /*7730*/  BSYNC B0 ;  /* 0x0000000000007941 */ /* 0x000fea0003800000 */
.L_x_3542:
[----:B------:R-:W-:-:S04]  /*7740*/  FMUL.FTZ R0, R0, 1 ;  /* 0x3f80000000007820 */ /* 0x000fc80000410000 */
[----:B------:R0:W4:Y:S01]  /*7750*/  F2F.F64.F32 R16, R0 ;  /* 0x0000000000107310 */ /* 0x0001220000201800 */
[----:B------:R-:W-:Y:S05]  /*7760*/  BRA `(.L_x_3490) ;  /* 0x0000048000007947 */ /* 0x000fea0003800000 */
.L_x_3540:
        /* <DEDUP_REMOVED lines=21> */
.L_x_3549:
[----:B------:R-:W-:Y:S05]  /*78c0*/  BSYNC B1 ;  /* 0x0000000000017941 */ /* 0x000fea0003800000 */
.L_x_3548:
[----:B------:R-:W-:Y:S01]  /*78d0*/  LEA R3, R0, 0x37800000, 0x17 ;  /* 0x3780000000037811 */ /* 0x000fe200078eb8ff */
[----:B------:R-:W-:-:S05]  /*78e0*/  IMAD.SHL.U32 R0, R2, 0x200000, RZ ;  /* 0x0020000002007824 */ /* 0x000fca00078e00ff */
[----:B------:R-:W-:Y:S02]  /*78f0*/  LOP3.LUT R0, R3, R0, R4, 0xfe, !PT ;  /* 0x0000000003007212 */ /* 0x000fe400078efe04 */
.L_x_3547:
[----:B------:R-:W-:Y:S05]  /*7900*/  BSYNC B0 ;  /* 0x0000000000007941 */ /* 0x000fea0003800000 */
.L_x_3546:
[----:B------:R-:W-:-:S04]  /*7910*/  FMUL.FTZ R0, R0, 1 ;  /* 0x3f80000000007820 */ /* 0x000fc80000410000 */
[----:B------:R0:W4:Y:S01]  /*7920*/  F2F.F64.F32 R16, R0 ;  /* 0x0000000000107310 */ /* 0x0001220000201800 */
[----:B------:R-:W-:Y:S05]  /*7930*/  BRA `(.L_x_3490) ;  /* 0x000002b000007947 */ /* 0x000fea0003800000 */
.L_x_3539:
        /* <DEDUP_REMOVED lines=14> */
.L_x_3553:
[----:B------:R-:W-:Y:S05]  /*7a20*/  BSYNC B0 ;  /* 0x0000000000007941 */ /* 0x000fea0003800000 */
.L_x_3552:
[----:B------:R-:W-:-:S04]  /*7a30*/  FMUL.FTZ R0, R0, 1 ;  /* 0x3f80000000007820 */ /* 0x000fc80000410000 */
[----:B------:R0:W4:Y:S01]  /*7a40*/  F2F.F64.F32 R16, R0 ;  /* 0x0000000000107310 */ /* 0x0001220000201800 */
[----:B------:R-:W-:Y:S05]  /*7a50*/  BRA `(.L_x_3490) ;  /* 0x0000019000007947 */ /* 0x000fea0003800000 */
.L_x_3527:
        /* <DEDUP_REMOVED lines=19> */
[----:B------:R-:W-:Y:S05]  /*7b90*/  BRA `(.L_x_3490) ;  /* 0x0000005000007947 */ /* 0x000fea0003800000 */
.L_x_3551:
[----:B----4-:R-:W4:Y:S02]  /*7ba0*/  LDG.E.64 R16, [R2.64] ;  /* 0x0000002402107981 */ /* 0x010f24000c1e1b00 */
[----:B----4-:R-:W0:Y:S01]  /*7bb0*/  I2F.F64.U64 R16, R16 ;  /* 0x0000001000107312 */ /* 0x010e220000301800 */
[----:B------:R-:W-:Y:S05]  /*7bc0*/  BRA `(.L_x_3490) ;  /* 0x0000002000007947 */ /* 0x000fea0003800000 */
.L_x_3550:
[----:B----4-:R-:W4:Y:S02]  /*7bd0*/  LDG.E R2, [R2.64] ;  /* 0x0000002402027981 */ /* 0x010f24000c1e1900 */
[----:B----4-:R0:W4:Y:S02]  /*7be0*/  I2F.F64.U32 R16, R2 ;  /* 0x0000000200107312 */ /* 0x0101240000201800 */
.L_x_3490:
[----:B------:R-:W-:Y:S05]  /*7bf0*/  BSYNC B6 ;  /* 0x0000000000067941 */ /* 0x000fea0003800000 */
.L_x_3489:
[----:B0-----:R-:W0:Y:S01]  /*7c00*/  S2R R0, SR_TID.X ;  /* 0x0000000000007919 */ /* 0x001e220000002100 */
[----:B------:R-:W-:Y:S01]  /*7c10*/  BSSY B1, `(.L_x_3554) ;  /* 0x0000104000017945 */ /* 0x000fe20003800000 */
[----:B0-----:R-:W-:-:S13]  /*7c20*/  ISETP.GE.AND P0, PT, R0, R35, PT ;  /* 0x000000230000720c */ /* 0x001fda0003f06270 */
[----:B------:R-:W-:Y:S05]  /*7c30*/  @P0 BRA `(.L_x_3555) ;  /* 0x0000101000000947 */ /* 0x000fea0003800000 */
[----:B------:R-:W-:Y:S01]  /*7c40*/  IMAD.MOV.U32 R6, RZ, RZ, 0x652b82fe ;  /* 0x652b82feff067424 */ /* 0x000fe200078e00ff */
[----:B------:R-:W-:Y:S01]  /*7c50*/  BSSY B0, `(.L_x_3556) ;  /* 0x0000036000007945 */ /* 0x000fe20003800000 */
[----:B------:R-:W-:Y:S01]  /*7c60*/  IMAD.MOV.U32 R7, RZ, RZ, 0x3ff71547 ;  /* 0x3ff71547ff077424 */ /* 0x000fe200078e00ff */
[----:B--2--5:R-:W-:Y:S01]  /*7c70*/  FSETP.GEU.FTZ.AND P2, PT, |R27|, 4.1917929649353027344, PT ;  /* 0x4086232b1b00780b */ /* 0x024fe20003f5e200 */
[----:B------:R-:W-:Y:S02]  /*7c80*/  IMAD.MOV.U32 R14, RZ, RZ, 0x69ce2bdf ;  /* 0x69ce2bdfff0e7424 */ /* 0x000fe400078e00ff */
        /* <DEDUP_REMOVED lines=25> */
[----:B------:R-:W4:-:S04]  /*7e20*/  DADD R14, -RZ, -R26 ;  /* 0x00000000ff0e7229 */ /* 0x000f08000000091a */
[----:B0-----:R-:W0:-:S04]  /*7e30*/  DFMA R10, R8, R10, c[0x2][0x50] ;  /* 0x00801400080a762b */ /* 0x001e08000000000a */
[----:B--2---:R-:W2:Y:S02]  /*7e40*/  DFMA R12, R4, R12, c[0x2][0x50] ;  /* 0x00801400040c762b */ /* 0x004ea4000000000c */
[----:B----4-:R-:W-:Y:S02]  /*7e50*/  FSETP.GEU.FTZ.AND P0, PT, |R15|, 4.1917929649353027344, PT ;  /* 0x4086232b0f00780b */ /* 0x010fe40003f1e200 */
        /* <DEDUP_REMOVED lines=14> */
[----:B------:R-:W-:Y:S02]  /*7f40*/  FSEL R39, R13, RZ, !P0 ;  /* 0x000000ff0d277208 */ /* 0x000fe40004000000 */
[----:B------:R-:W-:-:S05]  /*7f50*/  @!P1 SHF.R.S32.HI R3, RZ, 0x1, R0 ;  /* 0x00000001ff039819 */ /* 0x000fca0000011400 */
[----:B------:R-:W-:Y:S02]  /*7f60*/  @!P1 IMAD.IADD R2, R2, 0x1, -R3 ;  /* 0x0000000102029824 */ /* 0x000fe400078e0a03 */
[----:B------:R-:W-:-:S03]  /*7f70*/  @!P1 IMAD R11, R3, 0x100000, R11 ;  /* 0x00100000030b9824 */ /* 0x000fc600078e020b */
[----:B------:R-:W-:Y:S01]  /*7f80*/  @!P1 LEA R3, R2, 0x3ff00000, 0x14 ;  /* 0x3ff0000002039811 */ /* 0x000fe200078ea0ff */
[----:B------:R-:W-:-:S06]  /*7f90*/  @!P1 IMAD.MOV.U32 R2, RZ, RZ, RZ ;  /* 0x000000ffff029224 */ /* 0x000fcc00078e00ff */
[----:B------:R0:W2:-:S06]  /*7fa0*/  @!P1 DMUL R38, R10, R2 ;  /* 0x000000020a269228 */ /* 0x00008c0000000000 */
.L_x_3557:
[----:B------:R-:W-:Y:S05]  /*7fb0*/  BSYNC B0 ;  /* 0x0000000000007941 */ /* 0x000fea0003800000 */
.L_x_3556:
[----:B------:R-:W-:Y:S01]  /*7fc0*/  BSSY B0, `(.L_x_3558) ;  /* 0x000000e000007945 */ /* 0x000fe20003800000 */
[----:B------:R-:W-:Y:S05]  /*7fd0*/  @!P2 BRA `(.L_x_3559) ;  /* 0x000000c00000a947 */ /* 0x000fea0003800000 */
[----:B------:R-:W-:Y:S01]  /*7fe0*/  FSETP.GEU.FTZ.AND P0, PT, |R27|, 4.2275390625, PT ;  /* 0x408748001b00780b */ /* 0x000fe20003f1e200 */
[----:B------:R-:W-:-:S04]  /*7ff0*/  DADD R4, R26, +INF ;  /* 0x7ff000001a047429 */ /* 0x000fc80000000000 */
[----:B------:R-:W4:-:S06]  /*8000*/  DSETP.GEU.AND P1, PT, R26, RZ, PT ;  /* 0x000000ff1a00722a */ /* 0x000f0c0003f2e000 */
[----:B----4-:R-:W-:Y:S02]  /*8010*/  FSEL R4, R4, RZ, P1 ;  /* 0x000000ff04047208 */ /* 0x010fe40000800000 */
[----:B------:R-:W-:Y:S02]  /*8020*/  @!P0 LEA.HI R0, R6, R6, RZ, 0x1 ;  /* 0x0000000606008211 */ /* 0x000fe400078f08ff */
[----:B------:R-:W-:Y:S02]  /*8030*/  FSEL R5, R5, RZ, P1 ;  /* 0x000000ff05057208 */ /* 0x000fe40000800000 */
[----:B0-----:R-:W-:-:S05]  /*8040*/  @!P0 SHF.R.S32.HI R3, RZ, 0x1, R0 ;  /* 0x00000001ff038819 */ /* 0x001fca0000011400 */
[----:B------:R-:W-:Y:S02]  /*8050*/  @!P0 IMAD.IADD R2, R6, 0x1, -R3 ;  /* 0x0000000106028824 */ /* 0x000fe400078e0a03 */
[----:B------:R-:W-:-:S03]  /*8060*/  @!P0 IMAD R9, R3, 0x100000, R9 ;  /* 0x0010000003098824 */ /* 0x000fc600078e0209 */
[----:B------:R-:W-:Y:S01]  /*8070*/  @!P0 LEA R3, R2, 0x3ff00000, 0x14 ;  /* 0x3ff0000002038811 */ /* 0x000fe200078ea0ff */
[----:B------:R-:W-:-:S06]  /*8080*/  @!P0 IMAD.MOV.U32 R2, RZ, RZ, RZ ;  /* 0x000000ffff028224 */ /* 0x000fcc00078e00ff */
[----:B------:R0:W4:-:S06]  /*8090*/  @!P0 DMUL R4, R8, R2 ;  /* 0x0000000208048228 */ /* 0x00010c0000000000 */
.L_x_3559:
[----:B------:R-:W-:Y:S05]  /*80a0*/  BSYNC B0 ;  /* 0x0000000000007941 */ /* 0x000fea0003800000 */
.L_x_3558:
[C---:B----4-:R-:W-:Y:S01]  /*80b0*/  FSETP.GEU.FTZ.AND P1, PT, R5.reuse, 1.7916666269302368164, PT ;  /* 0x3fe555550500780b */ /* 0x050fe20003f3e000 */
[----:B------:R-:W-:Y:S01]  /*80c0*/  BSSY B2, `(.L_x_3560) ;  /* 0x0000064000027945 */ /* 0x000fe20003800000 */
[----:B------:R-:W-:-:S13]  /*80d0*/  FSETP.GT.FTZ.AND P0, PT, R5, -1.6999999284744262695, PT ;  /* 0xbfd999990500780b */ /* 0x000fda0003f14000 */
[----:B------:R-:W-:Y:S05]  /*80e0*/  @P0 BRA !P1, `(.L_x_3561) ;  /* 0x000003d000000947 */ /* 0x000fea0004800000 */
[----:B0-----:R-:W0:-:S10]  /*80f0*/  DADD R2, R4, 1 ;  /* 0x3ff0000004027429 */ /* 0x001e140000000000 */
[----:B0-----:R-:W-:Y:S01]  /*8100*/  ISETP.GT.AND P0, PT, R3, 0xfffff, PT ;  /* 0x000fffff0300780c */ /* 0x001fe20003f04270 */
[----:B------:R-:W-:Y:S02]  /*8110*/  IMAD.MOV.U32 R6, RZ, RZ, R2 ;  /* 0x000000ffff067224 */ /* 0x000fe400078e0002 */
        /* <DEDUP_REMOVED lines=38> */
[----:B------:R-:W4:-:S04]  /*8380*/  DADD R12, R4, -R8 ;  /* 0x00000000040c7229 */ /* 0x000f080000000808 */
[----:B0-----:R-:W0:-:S04]  /*8390*/  DFMA R14, R10, R14, c[0x2][0x58] ;  /* 0x008016000a0e762b */ /* 0x001e08000000000e */
[----:B----4-:R-:W-:-:S04]  /*83a0*/  DADD R20, R12, R12 ;  /* 0x000000000c147229 */ /* 0x010fc8000000000c */
        /* <DEDUP_REMOVED lines=15> */
[----:B0-----:R0:W4:Y:S01]  /*84a0*/  DADD R4, R12, R4 ;  /* 0x000000000c047229 */ /* 0x0011220000000004 */
[----:B------:R-:W-:Y:S05]  /*84b0*/  BRA `(.L_x_3562) ;  /* 0x0000024000007947 */ /* 0x000fea0003800000 */
.L_x_3561:
[----:B------:R-:W4:Y:S01]  /*84c0*/  DADD R14, R4, 2 ;  /* 0x40000000040e7429 */ /* 0x000f220000000000 */
[----:B0-----:R-:W-:Y:S01]  /*84d0*/  IMAD.MOV.U32 R2, RZ, RZ, 0x1 ;  /* 0x00000001ff027424 */ /* 0x001fe200078e00ff */
[----:B------:R-:W-:Y:S01]  /*84e0*/  FSETP.GEU.AND P1, PT, |R5|, 6.5827683646048100446e-37, PT ;  /* 0x036000000500780b */ /* 0x000fe20003f2e200 */
[----:B------:R-:W-:Y:S03]  /*84f0*/  BSSY B3, `(.L_x_3563) ;  /* 0x0000011000037945 */ /* 0x000fe60003800000 */
[----:B----4-:R-:W0:Y:S02]  /*8500*/  MUFU.RCP64H R3, R15 ;  /* 0x0000000f00037308 */ /* 0x010e240000001800 */
        /* <DEDUP_REMOVED lines=14> */
[----:B-123--:R-:W-:Y:S05]  /*85f0*/  CALL.REL.NOINC `($__internal_3_$__cuda_sm20_div_rn_f64_full) ;  /* 0x00007e1000007944 */ /* 0x00efea0003c00000 */
.L_x_3564:
[----:B------:R-:W-:Y:S05]  /*8600*/  BSYNC B3 ;  /* 0x0000000000037941 */ /* 0x000fea0003800000 */
.L_x_3563:
[----:B------:R-:W0:Y:S01]  /*8610*/  DMUL R6, R40, R4 ;  /* 0x0000000428067228 */ /* 0x000e220000000000 */
[----:B------:R-:W-:Y:S02]  /*8620*/  IMAD.MOV.U32 R10, RZ, RZ, 0x2fbe14b5 ;  /* 0x2fbe14b5ff0a7424 */ /* 0x000fe400078e00ff */
[----:B------:R-:W-:-:S03]  /*8630*/  IMAD.MOV.U32 R11, RZ, RZ, 0x3eb372fb ;  /* 0x3eb372fbff0b7424 */ /* 0x000fc600078e00ff */
[----:B0-----:R-:W0:-:S06]  /*8640*/  DADD R2, -R6, R4 ;  /* 0x0000000006027229 */ /* 0x001e0c0000000104 */
[----:B01----:R-:W0:-:S06]  /*8650*/  DMUL R8, R2, R2 ;  /* 0x0000000202087228 */ /* 0x003e0c0000000000 */
        /* <DEDUP_REMOVED lines=9> */
[----:B0-----:R0:W1:-:S06]  /*86f0*/  DADD R4, R10, R4 ;  /* 0x000000000a047229 */ /* 0x00104c0000000004 */
.L_x_3562:
[----:B------:R-:W-:Y:S05]  /*8700*/  BSYNC B2 ;  /* 0x0000000000027941 */ /* 0x000fea0003800000 */
.L_x_3560:
[----:B-1--4-:R-:W-:Y:S01]  /*8710*/  LOP3.LUT R3, R5, 0x7fffffff, RZ, 0xc0, !PT ;  /* 0x7fffffff05037812 */ /* 0x012fe200078ec0ff */
[----:B------:R-:W-:Y:S01]  /*8720*/  IMAD.MOV.U32 R2, RZ, RZ, R4 ;  /* 0x000000ffff027224 */ /* 0x000fe200078e0004 */
[----:B------:R-:W-:Y:S05]  /*8730*/  BSSY B0, `(.L_x_3565) ;  /* 0x000003b000007945 */ /* 0x000fea0003800000 */
[----:B------:R-:W1:-:S14]  /*8740*/  DSETP.GE.AND P0, PT, R2, c[0x2][0xe0], PT ;  /* 0x008038000200762a */ /* 0x000e5c0003f06000 */
[----:B-1----:R-:W-:Y:S05]  /*8750*/  @!P0 BRA `(.L_x_3566) ;  /* 0x0000029000008947 */ /* 0x002fea0003800000 */
[----:B------:R-:W1:Y:S01]  /*8760*/  DADD R8, R2, R2 ;  /* 0x0000000002087229 */ /* 0x000e620000000002 */
[----:B0-----:R-:W-:Y:S02]  /*8770*/  IMAD.MOV.U32 R10, RZ, RZ, -0x5b8be47f ;  /* 0xa4741b81ff0a7424 */ /* 0x001fe400078e00ff */
[----:B------:R-:W-:-:S03]  /*8780*/  IMAD.MOV.U32 R11, RZ, RZ, 0x3e5ae904 ;  /* 0x3e5ae904ff0b7424 */ /* 0x000fc600078e00ff */
[----:B-1----:R-:W0:Y:S01]  /*8790*/  F2F.F32.F64 R0, R8 ;  /* 0x0000000800007310 */ /* 0x002e220000301000 */
[----:B------:R-:W0:-:S14]  /*87a0*/  DSETP.GEU.AND P0, PT, |R8|, c[0x2][0xe8], PT ;  /* 0x00803a000800762a */ /* 0x000e1c0003f0e200 */
[----:B0-----:R-:W-:Y:S01]  /*87b0*/  @!P0 FMUL R0, R0, 1.175494350822287508e-38 ;  /* 0x0080000000008820 */ /* 0x001fe20000400000 */
[----:B------:R-:W-:-:S03]  /*87c0*/  ISETP.GT.U32.AND P0, PT, R3, 0x40330fc1, PT ;  /* 0x40330fc10300780c */ /* 0x000fc60003f04070 */
[----:B------:R-:W-:-:S06]  /*87d0*/  FMUL.FTZ R0, R0, 1.4426950216293334961 ;  /* 0x3fb8aa3b00007820 */ /* 0x000fcc0000410000 */
[----:B------:R-:W0:Y:S02]  /*87e0*/  FRND R0, R0 ;  /* 0x0000000000007307 */ /* 0x000e240000201000 */
[----:B0-----:R-:W-:-:S06]  /*87f0*/  FMUL.FTZ R2, R0, 1 ;  /* 0x3f80000000027820 */ /* 0x001fcc0000410000 */
[----:B------:R-:W0:Y:S08]  /*8800*/  MUFU.EX2 R4, R0 ;  /* 0x0000000000047308 */ /* 0x000e300000000800 */
[----:B------:R-:W1:Y:S01]  /*8810*/  F2F.F64.F32 R6, R2 ;  /* 0x0000000200067310 */ /* 0x000e620000201800 */
[----:B0-----:R-:W-:Y:S01]  /*8820*/  FMUL.FTZ R4, R4, 1 ;  /* 0x3f80000004047820 */ /* 0x001fe20000410000 */
[----:B-1----:R0:W1:-:S06]  /*8830*/  DFMA R6, -R6, c[0x2][0x98], R8 ;  /* 0x0080260006067a2b */ /* 0x00204c0000000108 */
[----:B0-----:R-:W0:Y:S01]  /*8840*/  F2F.F64.F32 R8, R4 ;  /* 0x0000000400087310 */ /* 0x001e220000201800 */
[----:B-1----:R-:W1:-:S06]  /*8850*/  DFMA R10, R6, R10, c[0x2][0xf0] ;  /* 0x00803c00060a762b */ /* 0x002e4c000000000a */
[----:B-1----:R-:W1:-:S06]  /*8860*/  DFMA R10, R6, R10, c[0x2][0xf8] ;  /* 0x00803e00060a762b */ /* 0x002e4c000000000a */
[----:B-1----:R-:W1:-:S04]  /*8870*/  DFMA R10, R6, R10, c[0x2][0x100] ;  /* 0x00804000060a762b */ /* 0x002e48000000000a */
[----:B0-----:R-:W-:-:S04]  /*8880*/  DADD R12, -R8, 1 ;  /* 0x3ff00000080c7429 */ /* 0x001fc80000000100 */
[----:B-1----:R-:W0:-:S06]  /*8890*/  DFMA R10, R6, R10, c[0x2][0x108] ;  /* 0x00804200060a762b */ /* 0x002e0c000000000a */
[----:B0-----:R-:W0:-:S06]  /*88a0*/  DFMA R10, R6, R10, c[0x2][0x110] ;  /* 0x00804400060a762b */ /* 0x001e0c000000000a */
[----:B0-----:R-:W0:-:S06]  /*88b0*/  DFMA R10, R6, R10, c[0x2][0x118] ;  /* 0x00804600060a762b */ /* 0x001e0c000000000a */
[----:B0-----:R-:W0:-:S06]  /*88c0*/  DFMA R10, R6, R10, c[0x2][0x120] ;  /* 0x00804800060a762b */ /* 0x001e0c000000000a */
[----:B0-----:R-:W0:-:S06]  /*88d0*/  DFMA R10, R6, R10, c[0x2][0x128] ;  /* 0x00804a00060a762b */ /* 0x001e0c000000000a */
[----:B0-----:R-:W0:-:S06]  /*88e0*/  DFMA R10, R6, R10, c[0x2][0x130] ;  /* 0x00804c00060a762b */ /* 0x001e0c000000000a */
[----:B0-----:R-:W0:-:S06]  /*88f0*/  DMUL R10, R6, R10 ;  /* 0x0000000a060a7228 */ /* 0x001e0c0000000000 */
[----:B0-----:R0:W1:Y:S02]  /*8900*/  DFMA R10, R6, R10, R6 ;  /* 0x0000000a060a722b */ /* 0x0010640000000006 */
[----:B0-----:R-:W-:-:S04]  /*8910*/  IMAD.MOV.U32 R6, RZ, RZ, RZ ;  /* 0x000000ffff067224 */ /* 0x001fc800078e00ff */
[----:B-1----:R0:W1:Y:S02]  /*8920*/  DFMA R10, -R10, R8, R12 ;  /* 0x000000080a0a722b */ /* 0x002064000000010c */
[----:B0-----:R-:W-:Y:S02]  /*8930*/  IMAD.MOV.U32 R12, RZ, RZ, 0x0 ;  /* 0x00000000ff0c7424 */ /* 0x001fe400078e00ff */
[----:B------:R-:W-:Y:S02]  /*8940*/  IMAD.MOV.U32 R13, RZ, RZ, 0x40000000 ;  /* 0x40000000ff0d7424 */ /* 0x000fe400078e00ff */
[----:B-1----:R-:W0:-:S06]  /*8950*/  DADD R10, -R10, 2 ;  /* 0x400000000a0a7429 */ /* 0x002e0c0000000100 */
        /* <DEDUP_REMOVED lines=9> */
.L_x_3566:
[----:B------:R-:W1:Y:S01]  /*89f0*/  DMUL R2, R4, R4 ;  /* 0x0000000404027228 */ /* 0x000e620000000000 */
[----:B------:R-:W-:Y:S02]  /*8a00*/  IMAD.MOV.U32 R6, RZ, RZ, -0x1d0a169c ;  /* 0xe2f5e964ff067424 */ /* 0x000fe400078e00ff */
[----:B------:R-:W-:-:S06]  /*8a10*/  IMAD.MOV.U32 R7, RZ, RZ, 0x3ef0bc46 ;  /* 0x3ef0bc46ff077424 */ /* 0x000fcc00078e00ff */
[----:B-1----:R-:W1:-:S06]  /*8a20*/  DFMA R6, R2, -R6, c[0x2][0x138] ;  /* 0x00804e000206762b */ /* 0x002e4c0000000806 */
[----:B-1----:R-:W1:-:S06]  /*8a30*/  DFMA R6, R2, R6, c[0x2][0x140] ;  /* 0x008050000206762b */ /* 0x002e4c0000000006 */
        /* <DEDUP_REMOVED lines=8> */
[----:B-1----:R-:W1:-:S06]  /*8ac0*/  DFMA R2, R2, R6, RZ ;  /* 0x000000060202722b */ /* 0x002e4c00000000ff */
[----:B-1----:R1:W4:-:S06]  /*8ad0*/  DFMA R2, R2, R4, R4 ;  /* 0x000000040202722b */ /* 0x00230c0000000004 */
.L_x_3567:
[----:B------:R-:W-:Y:S05]  /*8ae0*/  BSYNC B0 ;  /* 0x0000000000007941 */ /* 0x000fea0003800000 */
.L_x_3565:
[----:B--2---:R-:W2:Y:S01]  /*8af0*/  DADD R38, R38, 1 ;  /* 0x3ff0000026267429 */ /* 0x004ea20000000000 */
[----:B------:R-:W-:Y:S05]  /*8b00*/  BSSY B0, `(.L_x_3568) ;  /* 0x0000011000007945 */ /* 0x000fea0003800000 */
[----:B--2---:R-:W2:Y:S04]  /*8b10*/  MUFU.RCP64H R7, R39 ;  /* 0x0000002700077308 */ /* 0x004ea80000001800 */
[----:B------:R-:W-:-:S04]  /*8b20*/  IADD3 R6, R39, 0x300402, RZ ;  /* 0x0030040227067810 */ /* 0x000fc80007ffe0ff */
[----:B------:R-:W-:Y:S02]  /*8b30*/  FSETP.GEU.AND P0, PT, |R6|, 5.8789094863358348022e-39, PT ;  /* 0x004004020600780b */ /* 0x000fe40003f0e200 */
[----:B-12---:R-:W1:-:S06]  /*8b40*/  DFMA R4, -R38, R6, 1 ;  /* 0x3ff000002604742b */ /* 0x006e4c0000000106 */
[----:B-1----:R-:W1:-:S06]  /*8b50*/  DFMA R4, R4, R4, R4 ;  /* 0x000000040404722b */ /* 0x002e4c0000000004 */
[----:B-1----:R-:W1:-:S04]  /*8b60*/  DFMA R8, R6, R4, R6 ;  /* 0x000000040608722b */ /* 0x002e480000000006 */
[----:B----4-:R-:W-:-:S04]  /*8b70*/  DFMA R4, -R2, R2, 1 ;  /* 0x3ff000000204742b */ /* 0x010fc80000000102 */
[----:B01----:R-:W0:-:S06]  /*8b80*/  DFMA R10, -R38, R8, 1 ;  /* 0x3ff00000260a742b */ /* 0x003e0c0000000108 */
[----:B0-----:R0:W1:Y:S01]  /*8b90*/  DFMA R10, R8, R10, R8 ;  /* 0x0000000a080a722b */ /* 0x0010620000000008 */
[----:B------:R-:W-:Y:S05]  /*8ba0*/  @P0 BRA `(.L_x_3569) ;  /* 0x0000006000000947 */ /* 0x000fea0003800000 */
[----:B------:R-:W-:Y:S01]  /*8bb0*/  LOP3.LUT R6, R39, 0x7fffffff, RZ, 0xc0, !PT ;  /* 0x7fffffff27067812 */ /* 0x000fe200078ec0ff */
[----:B0-----:R-:W-:Y:S01]  /*8bc0*/  IMAD.MOV.U32 R8, RZ, RZ, R38 ;  /* 0x000000ffff087224 */ /* 0x001fe200078e0026 */
[----:B------:R-:W-:Y:S01]  /*8bd0*/  MOV R0, 0x8c10 ;  /* 0x00008c1000007802 */ /* 0x000fe20000000f00 */
[----:B------:R-:W-:Y:S01]  /*8be0*/  IMAD.MOV.U32 R9, RZ, RZ, R39 ;  /* 0x000000ffff097224 */ /* 0x000fe200078e0027 */
[----:B------:R-:W-:Y:S02]  /*8bf0*/  IADD3 R6, R6, -0x100000, RZ ;  /* 0xfff0000006067810 */ /* 0x000fe40007ffe0ff */
[----:B-1-3--:R-:W-:Y:S05]  /*8c00*/  CALL.REL.NOINC `($__internal_2_$__cuda_sm20_dblrcp_rn_slowpath_v3) ;  /* 0x0000759000007944 */ /* 0x00afea0003c00000 */
.L_x_3569:
[----:B------:R-:W-:Y:S05]  /*8c10*/  BSYNC B0 ;  /* 0x0000000000007941 */ /* 0x000fea0003800000 */
.L_x_3568:
[----:B-1----:R-:W1:-:S06]  /*8c20*/  DMUL R10, R10, R26 ;  /* 0x0000001a0a0a7228 */ /* 0x002e4c0000000000 */
[----:B-1----:R-:W1:-:S06]  /*8c30*/  DFMA R4, R4, R10, R2 ;  /* 0x0000000a0404722b */ /* 0x002e4c0000000002 */
[----:B-1----:R1:W2:-:S06]  /*8c40*/  DMUL R4, R4, R30 ;  /* 0x0000001e04047228 */ /* 0x00228c0000000000 */
.L_x_3555:
[----:B------:R-:W-:Y:S05]  /*8c50*/  BSYNC B1 ;  /* 0x0000000000017941 */ /* 0x000fea0003800000 */
.L_x_3554:
[----:B------:R-:W0:Y:S01]  /*8c60*/  S2R R36, SR_TID.X ;  /* 0x0000000000247919 */ /* 0x000e220000002100 */
[----:B------:R-:W-:Y:S01]  /*8c70*/  BSSY B1, `(.L_x_3570) ;  /* 0x0000107000017945 */ /* 0x000fe20003800000 */
[----:B0-----:R-:W-:-:S04]  /*8c80*/  IADD3 R2, R36, 0x80, RZ ;  /* 0x0000008024027810 */ /* 0x001fc80007ffe0ff */
[----:B------:R-:W-:-:S13]  /*8c90*/  ISETP.GE.AND P0, PT, R2, R35, PT ;  /* 0x000000230200720c */ /* 0x000fda0003f06270 */
[----:B------:R-:W-:Y:S05]  /*8ca0*/  @P0 BRA `(.L_x_3571) ;  /* 0x0000103000000947 */ /* 0x000fea0003800000 */
[----:B------:R-:W-:Y:S01]  /*8cb0*/  IMAD.MOV.U32 R8, RZ, RZ, 0x652b82fe ;  /* 0x652b82feff087424 */ /* 0x000fe200078e00ff */
[----:B------:R-:W-:Y:S01]  /*8cc0*/  BSSY B0, `(.L_x_3572) ;  /* 0x0000037000007945 */ /* 0x000fe20003800000 */
[----:B------:R-:W-:Y:S01]  /*8cd0*/  IMAD.MOV.U32 R9, RZ, RZ, 0x3ff71547 ;  /* 0x3ff71547ff097424 */ /* 0x000fe200078e00ff */
[----:B---3-5:R-:W-:Y:S01]  /*8ce0*/  FSETP.GEU.FTZ.AND P2, PT, |R29|, 4.1917929649353027344, PT ;  /* 0x4086232b1d00780b */ /* 0x028fe20003f5e200 */
[----:B--2---:R-:W-:Y:S02]  /*8cf0*/  IMAD.MOV.U32 R26, RZ, RZ, 0x69ce2bdf ;  /* 0x69ce2bdfff1a7424 */ /* 0x004fe400078e00ff */
        /* <DEDUP_REMOVED lines=26> */
[----:B---3--:R-:W-:Y:S02]  /*8ea0*/  IMAD.MOV.U32 R0, RZ, RZ, R27 ;  /* 0x000000ffff007224 */ /* 0x008fe400078e001b */
[----:B0-----:R-:W0:-:S03]  /*8eb0*/  DFMA R14, R12, R14, c[0x2][0x50] ;  /* 0x008014000c0e762b */ /* 0x001e06000000000e */
[----:B------:R-:W-:Y:S01]  /*8ec0*/  FSETP.GEU.FTZ.AND P0, PT, |R0|, 4.1917929649353027344, PT ;  /* 0x4086232b0000780b */ /* 0x000fe20003f1e200 */
[----:B--2---:R-:W2:-:S04]  /*8ed0*/  DFMA R20, R10, R20, c[0x2][0x50] ;  /* 0x008014000a14762b */ /* 0x004e880000000014 */
[----:B0-----:R-:W0:-:S04]  /*8ee0*/  DFMA R14, R12, R14, 1 ;  /* 0x3ff000000c0e742b */ /* 0x001e08000000000e */
[----:B--2---:R-:W2:-:S04]  /*8ef0*/  DFMA R20, R10, R20, 1 ;  /* 0x3ff000000a14742b */ /* 0x004e880000000014 */
[----:B0-----:R-:W0:-:S04]  /*8f00*/  DFMA R12, R12, R14, 1 ;  /* 0x3ff000000c0c742b */ /* 0x001e08000000000e */
[----:B--2---:R-:W2:-:S06]  /*8f10*/  DFMA R10, R10, R20, 1 ;  /* 0x3ff000000a0a742b */ /* 0x004e8c0000000014 */
[----:B0-----:R-:W-:Y:S02]  /*8f20*/  IMAD R27, R6, 0x100000, R13 ;  /* 0x00100000061b7824 */ /* 0x001fe400078e020d */
[----:B------:R-:W-:Y:S02]  /*8f30*/  IMAD.MOV.U32 R26, RZ, RZ, R12 ;  /* 0x000000ffff1a7224 */ /* 0x000fe400078e000c */
[----:B-12---:R-:W-:Y:S02]  /*8f40*/  IMAD R31, R8, 0x100000, R11 ;  /* 0x00100000081f7824 */ /* 0x006fe400078e020b */
        /* <DEDUP_REMOVED lines=13> */
[----:B------:R0:W1:-:S06]  /*9020*/  @!P1 DMUL R26, R12, R6 ;  /* 0x000000060c1a9228 */ /* 0x00004c0000000000 */
.L_x_3573:
[----:B------:R-:W-:Y:S05]  /*9030*/  BSYNC B0 ;  /* 0x0000000000007941 */ /* 0x000fea0003800000 */
.L_x_3572:
[----:B------:R-:W-:Y:S01]  /*9040*/  BSSY B0, `(.L_x_3574) ;  /* 0x000000e000007945 */ /* 0x000fe20003800000 */
[----:B------:R-:W-:Y:S05]  /*9050*/  @!P2 BRA `(.L_x_3575) ;  /* 0x000000c00000a947 */ /* 0x000fea0003800000 */
[----:B------:R-:W-:Y:S01]  /*9060*/  FSETP.GEU.FTZ.AND P0, PT, |R29|, 4.2275390625, PT ;  /* 0x408748001d00780b */ /* 0x000fe20003f1e200 */
[----:B0-----:R-:W-:-:S04]  /*9070*/  DADD R12, R28, +INF ;  /* 0x7ff000001c0c7429 */ /* 0x001fc80000000000 */
[----:B------:R-:W0:-:S06]  /*9080*/  DSETP.GEU.AND P1, PT, R28, RZ, PT ;  /* 0x000000ff1c00722a */ /* 0x000e0c0003f2e000 */
[----:B0-----:R-:W-:Y:S02]  /*9090*/  FSEL R30, R12, RZ, P1 ;  /* 0x000000ff0c1e7208 */ /* 0x001fe40000800000 */
[----:B------:R-:W-:Y:S02]  /*90a0*/  @!P0 LEA.HI R0, R8, R8, RZ, 0x1 ;  /* 0x0000000808008211 */ /* 0x000fe400078f08ff */
[----:B------:R-:W-:Y:S02]  /*90b0*/  FSEL R31, R13, RZ, P1 ;  /* 0x000000ff0d1f7208 */ /* 0x000fe40000800000 */
[----:B------:R-:W-:-:S05]  /*90c0*/  @!P0 SHF.R.S32.HI R3, RZ, 0x1, R0 ;  /* 0x00000001ff038819 */ /* 0x000fca0000011400 */
[----:B------:R-:W-:Y:S02]  /*90d0*/  @!P0 IMAD.IADD R6, R8, 0x1, -R3 ;  /* 0x0000000108068824 */ /* 0x000fe400078e0a03 */
[----:B------:R-:W-:-:S03]  /*90e0*/  @!P0 IMAD R11, R3, 0x100000, R11 ;  /* 0x00100000030b8824 */ /* 0x000fc600078e020b */
[----:B------:R-:W-:Y:S01]  /*90f0*/  @!P0 LEA R7, R6, 0x3ff00000, 0x14 ;  /* 0x3ff0000006078811 */ /* 0x000fe200078ea0ff */
[----:B------:R-:W-:-:S06]  /*9100*/  @!P0 IMAD.MOV.U32 R6, RZ, RZ, RZ ;  /* 0x000000ffff068224 */ /* 0x000fcc00078e00ff */
[----:B------:R0:W2:-:S06]  /*9110*/  @!P0 DMUL R30, R10, R6 ;  /* 0x000000060a1e8228 */ /* 0x00008c0000000000 */
.L_x_3575:
[----:B------:R-:W-:Y:S05]  /*9120*/  BSYNC B0 ;  /* 0x0000000000007941 */ /* 0x000fea0003800000 */
.L_x_3574:
[C---:B--2---:R-:W-:Y:S01]  /*9130*/  FSETP.GEU.FTZ.AND P1, PT, R31.reuse, 1.7916666269302368164, PT ;  /* 0x3fe555551f00780b */ /* 0x044fe20003f3e000 */
[----:B------:R-:W-:Y:S01]  /*9140*/  BSSY B2, `(.L_x_3576) ;  /* 0x0000065000027945 */ /* 0x000fe20003800000 */
[----:B------:R-:W-:-:S13]  /*9150*/  FSETP.GT.FTZ.AND P0, PT, R31, -1.6999999284744262695, PT ;  /* 0xbfd999991f00780b */ /* 0x000fda0003f14000 */
[----:B------:R-:W-:Y:S05]  /*9160*/  @P0 BRA !P1, `(.L_x_3577) ;  /* 0x000003e000000947 */ /* 0x000fea0004800000 */
[----:B------:R-:W2:-:S10]  /*9170*/  DADD R30, R30, 1 ;  /* 0x3ff000001e1e7429 */ /* 0x000e940000000000 */
[----:B--2---:R-:W-:Y:S01]  /*9180*/  ISETP.GT.AND P0, PT, R31, 0xfffff, PT ;  /* 0x000fffff1f00780c */ /* 0x004fe20003f04270 */
[----:B0-----:R-:W-:Y:S02]  /*9190*/  IMAD.MOV.U32 R6, RZ, RZ, R30 ;  /* 0x000000ffff067224 */ /* 0x001fe400078e001e */
[--C-:B------:R-:W-:Y:S02]  /*91a0*/  IMAD.MOV.U32 R7, RZ, RZ, R31.reuse ;  /* 0x000000ffff077224 */ /* 0x100fe400078e001f */
        /* <DEDUP_REMOVED lines=29> */
[----:B0-----:R0:W2:Y:S02]  /*9380*/  DFMA R10, -R14, R8, 1 ;  /* 0x3ff000000e0a742b */ /* 0x0010a40000000108 */
[----:B0-----:R-:W-:Y:S01]  /*9390*/  LOP3.LUT R14, R0, 0x80000000, RZ, 0x3c, !PT ;  /* 0x80000000000e7812 */ /* 0x001fe200078e3cff */
[----:B------:R-:W-:-:S03]  /*93a0*/  IMAD.MOV.U32 R15, RZ, RZ, 0x43300000 ;  /* 0x43300000ff0f7424 */ /* 0x000fc600078e00ff */
[----:B--2---:R-:W0:-:S04]  /*93b0*/  DFMA R10, R10, R10, R10 ;  /* 0x0000000a0a0a722b */ /* 0x004e08000000000a */
[----:B------:R-:W-:-:S04]  /*93c0*/  DADD R14, R14, c[0x2][0x90] ;  /* 0x008024000e0e7629 */ /* 0x000fc80000000000 */
[----:B0-----:R-:W0:-:S06]  /*93d0*/  DFMA R8, R8, R10, R8 ;  /* 0x0000000a0808722b */ /* 0x001e0c0000000008 */
[----:B0-----:R-:W0:-:S06]  /*93e0*/  DMUL R10, R8, R6 ;  /* 0x00000006080a7228 */ /* 0x001e0c0000000000 */
[----:B0-----:R-:W0:-:S06]  /*93f0*/  DFMA R10, R8, R6, R10 ;  /* 0x00000006080a722b */ /* 0x001e0c000000000a */
[----:B0-----:R-:W0:-:S04]  /*9400*/  DMUL R12, R10, R10 ;  /* 0x0000000a0a0c7228 */ /* 0x001e080000000000 */
[----:B------:R-:W2:-:S04]  /*9410*/  DADD R30, R6, -R10 ;  /* 0x00000000061e7229 */ /* 0x000e88000000080a */
[----:B0-----:R-:W0:-:S04]  /*9420*/  DFMA R20, R12, R20, c[0x2][0x58] ;  /* 0x008016000c14762b */ /* 0x001e080000000014 */
[----:B--2---:R-:W2:-:S04]  /*9430*/  DADD R38, R30, R30 ;  /* 0x000000001e267229 */ /* 0x004e88000000001e */
[----:B0-----:R-:W0:-:S04]  /*9440*/  DFMA R20, R12, R20, c[0x2][0x60] ;  /* 0x008018000c14762b */ /* 0x001e080000000014 */
[----:B--2---:R-:W2:-:S04]  /*9450*/  DFMA R38, R6, -R10, R38 ;  /* 0x8000000a0626722b */ /* 0x004e880000000026 */
[----:B0-----:R-:W0:-:S04]  /*9460*/  DFMA R20, R12, R20, c[0x2][0x68] ;  /* 0x00801a000c14762b */ /* 0x001e080000000014 */
[----:B--2---:R-:W-:-:S04]  /*9470*/  DMUL R38, R8, R38 ;  /* 0x0000002608267228 */ /* 0x004fc80000000000 */
[----:B0-----:R-:W0:-:S06]  /*9480*/  DFMA R20, R12, R20, c[0x2][0x70] ;  /* 0x00801c000c14762b */ /* 0x001e0c0000000014 */
[----:B0-----:R-:W0:-:S06]  /*9490*/  DFMA R20, R12, R20, c[0x2][0x78] ;  /* 0x00801e000c14762b */ /* 0x001e0c0000000014 */
[----:B0-----:R-:W0:-:S04]  /*94a0*/  DFMA R30, R12, R20, c[0x2][0x80] ;  /* 0x008020000c1e762b */ /* 0x001e080000000014 */
[----:B------:R-:W2:-:S04]  /*94b0*/  DFMA R20, R14, c[0x2][0x98], R10 ;  /* 0x008026000e147a2b */ /* 0x000e88000000000a */
[----:B0-----:R-:W0:-:S04]  /*94c0*/  DFMA R30, R12, R30, c[0x2][0x88] ;  /* 0x008022000c1e762b */ /* 0x001e08000000001e */
[----:B--2---:R-:W2:-:S04]  /*94d0*/  DFMA R6, -R14, c[0x2][0x98], R20 ;  /* 0x008026000e067a2b */ /* 0x004e880000000114 */
[----:B0-----:R-:W0:-:S04]  /*94e0*/  DMUL R30, R12, R30 ;  /* 0x0000001e0c1e7228 */ /* 0x001e080000000000 */
[----:B--2---:R-:W-:-:S04]  /*94f0*/  DADD R6, -R10, R6 ;  /* 0x000000000a067229 */ /* 0x004fc80000000106 */
[----:B0-----:R-:W0:-:S06]  /*9500*/  DFMA R30, R10, R30, R38 ;  /* 0x0000001e0a1e722b */ /* 0x001e0c0000000026 */
[----:B0-----:R-:W0:-:S06]  /*9510*/  DADD R6, R30, -R6 ;  /* 0x000000001e067229 */ /* 0x001e0c0000000806 */
[----:B0-----:R-:W0:-:S06]  /*9520*/  DFMA R6, R14, c[0x2][0xa0], R6 ;  /* 0x008028000e067a2b */ /* 0x001e0c0000000006 */
[----:B0-----:R0:W2:Y:S01]  /*9530*/  DADD R14, R20, R6 ;  /* 0x00000000140e7229 */ /* 0x0010a20000000006 */
[----:B------:R-:W-:Y:S05]  /*9540*/  BRA `(.L_x_3578) ;  /* 0x0000024000007947 */ /* 0x000fea0003800000 */
.L_x_3577:
[----:B------:R-:W2:Y:S01]  /*9550*/  DADD R14, R30, 2 ;  /* 0x400000001e0e7429 */ /* 0x000ea20000000000 */
[----:B0-----:R-:W-:Y:S01]  /*9560*/  IMAD.MOV.U32 R6, RZ, RZ, 0x1 ;  /* 0x00000001ff067424 */ /* 0x001fe200078e00ff */
[----:B------:R-:W-:Y:S01]  /*9570*/  FSETP.GEU.AND P1, PT, |R31|, 6.5827683646048100446e-37, PT ;  /* 0x036000001f00780b */ /* 0x000fe20003f2e200 */
[----:B------:R-:W-:Y:S03]  /*9580*/  BSSY B3, `(.L_x_3579) ;  /* 0x0000011000037945 */ /* 0x000fe60003800000 */
[----:B--2---:R-:W0:Y:S02]  /*9590*/  MUFU.RCP64H R7, R15 ;  /* 0x0000000f00077308 */ /* 0x004e240000001800 */
        /* <DEDUP_REMOVED lines=14> */
[----:B-1--4-:R-:W-:Y:S05]  /*9680*/  CALL.REL.NOINC `($__internal_3_$__cuda_sm20_div_rn_f64_full) ;  /* 0x00006d8000007944 */ /* 0x012fea0003c00000 */
.L_x_3580:
[----:B------:R-:W-:Y:S05]  /*9690*/  BSYNC B3 ;  /* 0x0000000000037941 */ /* 0x000fea0003800000 */
.L_x_3579:
[----:B-1----:R-:W0:Y:S01]  /*96a0*/  DMUL R8, R40, R30 ;  /* 0x0000001e28087228 */ /* 0x002e220000000000 */
        /* <DEDUP_REMOVED lines=14> */
.L_x_3578:
[----:B------:R-:W-:Y:S05]  /*9790*/  BSYNC B2 ;  /* 0x0000000000027941 */ /* 0x000fea0003800000 */
.L_x_3576:
[----:B012---:R-:W-:Y:S01]  /*97a0*/  LOP3.LUT R7, R15, 0x7fffffff, RZ, 0xc0, !PT ;  /* 0x7fffffff0f077812 */ /* 0x007fe200078ec0ff */
        /* <DEDUP_REMOVED lines=45> */
.L_x_3582:
        /* <DEDUP_REMOVED lines=14> */
[----:B0-----:R0:W1:-:S06]  /*9b60*/  DFMA R14, R8, R14, R14 ;  /* 0x0000000e080e722b */ /* 0x00104c000000000e */
.L_x_3583:
[----:B------:R-:W-:Y:S05]  /*9b70*/  BSYNC B0 ;  /* 0x0000000000007941 */ /* 0x000fea0003800000 */
.L_x_3581:
[----:B------:R-:W2:Y:S01]  /*9b80*/  DADD R26, R26, 1 ;  /* 0x3ff000001a1a7429 */ /* 0x000ea20000000000 */
[----:B------:R-:W-:Y:S03]  /*9b90*/  BSSY B0, `(.L_x_3584) ;  /* 0x0000011000007945 */ /* 0x000fe60003800000 */
[----:B-1----:R-:W-:Y:S02]  /*9ba0*/  DFMA R20, -R14, R14, 1 ;  /* 0x3ff000000e14742b */ /* 0x002fe4000000010e */
[----:B--2---:R-:W1:Y:S04]  /*9bb0*/  MUFU.RCP64H R7, R27 ;  /* 0x0000001b00077308 */ /* 0x004e680000001800 */
[----:B------:R-:W-:-:S04]  /*9bc0*/  IADD3 R6, R27, 0x300402, RZ ;  /* 0x003004021b067810 */ /* 0x000fc80007ffe0ff */
[----:B------:R-:W-:Y:S02]  /*9bd0*/  FSETP.GEU.AND P0, PT, |R6|, 5.8789094863358348022e-39, PT ;  /* 0x004004020600780b */ /* 0x000fe40003f0e200 */
[----:B01----:R-:W0:-:S06]  /*9be0*/  DFMA R8, -R26, R6, 1 ;  /* 0x3ff000001a08742b */ /* 0x003e0c0000000106 */
[----:B0-----:R-:W0:-:S06]  /*9bf0*/  DFMA R8, R8, R8, R8 ;  /* 0x000000080808722b */ /* 0x001e0c0000000008 */
[----:B0-----:R-:W0:-:S06]  /*9c00*/  DFMA R8, R6, R8, R6 ;  /* 0x000000080608722b */ /* 0x001e0c0000000006 */
[----:B0-----:R-:W0:-:S06]  /*9c10*/  DFMA R10, -R26, R8, 1 ;  /* 0x3ff000001a0a742b */ /* 0x001e0c0000000108 */
[----:B0-----:R0:W1:Y:S01]  /*9c20*/  DFMA R10, R8, R10, R8 ;  /* 0x0000000a080a722b */ /* 0x0010620000000008 */
[----:B------:R-:W-:Y:S05]  /*9c30*/  @P0 BRA `(.L_x_3585) ;  /* 0x0000006000000947 */ /* 0x000fea0003800000 */
[----:B------:R-:W-:Y:S01]  /*9c40*/  LOP3.LUT R6, R27, 0x7fffffff, RZ, 0xc0, !PT ;  /* 0x7fffffff1b067812 */ /* 0x000fe200078ec0ff */
[----:B0-----:R-:W-:Y:S01]  /*9c50*/  IMAD.MOV.U32 R8, RZ, RZ, R26 ;  /* 0x000000ffff087224 */ /* 0x001fe200078e001a */
[----:B------:R-:W-:Y:S01]  /*9c60*/  MOV R0, 0x9ca0 ;  /* 0x00009ca000007802 */ /* 0x000fe20000000f00 */
[----:B------:R-:W-:Y:S01]  /*9c70*/  IMAD.MOV.U32 R9, RZ, RZ, R27 ;  /* 0x000000ffff097224 */ /* 0x000fe200078e001b */
[----:B------:R-:W-:Y:S02]  /*9c80*/  IADD3 R6, R6, -0x100000, RZ ;  /* 0xfff0000006067810 */ /* 0x000fe40007ffe0ff */
[----:B-1--4-:R-:W-:Y:S05]  /*9c90*/  CALL.REL.NOINC `($__internal_2_$__cuda_sm20_dblrcp_rn_slowpath_v3) ;  /* 0x0000650000007944 */ /* 0x012fea0003c00000 */
.L_x_3585:
[----:B------:R-:W-:Y:S05]  /*9ca0*/  BSYNC B0 ;  /* 0x0000000000007941 */ /* 0x000fea0003800000 */
.L_x_3584:
[----:B-1----:R-:W1:-:S06]  /*9cb0*/  DMUL R10, R10, R28 ;  /* 0x0000001c0a0a7228 */ /* 0x002e4c0000000000 */
[----:B-1----:R-:W1:-:S06]  /*9cc0*/  DFMA R10, R20, R10, R14 ;  /* 0x0000000a140a722b */ /* 0x002e4c000000000e */
[----:B-1----:R1:W2:-:S06]  /*9cd0*/  DMUL R28, R10, R32 ;  /* 0x000000200a1c7228 */ /* 0x00228c0000000000 */
.L_x_3571:
[----:B------:R-:W-:Y:S05]  /*9ce0*/  BSYNC B1 ;  /* 0x0000000000017941 */ /* 0x000fea0003800000 */
.L_x_3570:
[----:B------:R-:W-:Y:S01]  /*9cf0*/  IADD3 R0, R36, 0x100, RZ ;  /* 0x0000010024007810 */ /* 0x000fe20007ffe0ff */
[----:B------:R-:W-:Y:S03]  /*9d00*/  BSSY B1, `(.L_x_3586) ;  /* 0x0000106000017945 */ /* 0x000fe60003800000 */
[----:B------:R-:W-:-:S13]  /*9d10*/  ISETP.GE.AND P0, PT, R0, R35, PT ;  /* 0x000000230000720c */ /* 0x000fda0003f06270 */
[----:B------:R-:W-:Y:S05]  /*9d20*/  @P0 BRA `(.L_x_3587) ;  /* 0x0000103000000947 */ /* 0x000fea0003800000 */
[----:B0-----:R-:W-:Y:S01]  /*9d30*/  IMAD.MOV.U32 R8, RZ, RZ, 0x652b82fe ;  /* 0x652b82feff087424 */ /* 0x001fe200078e00ff */
[----:B------:R-:W-:Y:S01]  /*9d40*/  BSSY B0, `(.L_x_3588) ;  /* 0x0000037000007945 */ /* 0x000fe20003800000 */
[----:B------:R-:W-:Y:S01]  /*9d50*/  IMAD.MOV.U32 R9, RZ, RZ, 0x3ff71547 ;  /* 0x3ff71547ff097424 */ /* 0x000fe200078e00ff */
[----:B----45:R-:W-:Y:S01]  /*9d60*/  FSETP.GEU.FTZ.AND P2, PT, |R23|, 4.1917929649353027344, PT ;  /* 0x4086232b1700780b */ /* 0x030fe20003f5e200 */
[----:B--2---:R-:W-:Y:S02]  /*9d70*/  IMAD.MOV.U32 R26, RZ, RZ, 0x69ce2bdf ;  /* 0x69ce2bdfff1a7424 */ /* 0x004fe400078e00ff */
[----:B------:R-:W-:Y:S02]  /*9d80*/  IMAD.MOV.U32 R27, RZ, RZ, 0x3e5ade15 ;  /* 0x3e5ade15ff1b7424 */ /* 0x000fe400078e00ff */
[----:B------:R-:W0:-:S04]  /*9d90*/  DFMA R6, -R22, R8, 6.75539944105574400000e+15 ;  /* 0x433800001606742b */ /* 0x000e080000000108 */
[----:B------:R-:W2:-:S04]  /*9da0*/  DFMA R8, R22, R8, 6.75539944105574400000e+15 ;  /* 0x433800001608742b */ /* 0x000e880000000008 */
[----:B0-----:R-:W0:-:S04]  /*9db0*/  DADD R12, R6, -6.75539944105574400000e+15 ;  /* 0xc3380000060c7429 */ /* 0x001e080000000000 */
[----:B--2---:R-:W2:-:S04]  /*9dc0*/  DADD R14, R8, -6.75539944105574400000e+15 ;  /* 0xc3380000080e7429 */ /* 0x004e880000000000 */
[----:B01----:R-:W0:-:S04]  /*9dd0*/  DFMA R10, R12, c[0x2][0x0], -R22 ;  /* 0x008000000c0a7a2b */ /* 0x003e080000000816 */
[----:B--2---:R-:W1:-:S04]  /*9de0*/  DFMA R20, R14, c[0x2][0x0], R22 ;  /* 0x008000000e147a2b */ /* 0x004e480000000016 */
[----:B0-----:R-:W0:-:S04]  /*9df0*/  DFMA R12, R12, c[0x2][0x8], R10 ;  /* 0x008002000c0c7a2b */ /* 0x001e08000000000a */
[----:B-1----:R-:W1:-:S04]  /*9e00*/  DFMA R10, R14, c[0x2][0x8], R20 ;  /* 0x008002000e0a7a2b */ /* 0x002e480000000014 */
[----:B0-----:R-:W0:-:S04]  /*9e10*/  DFMA R14, R12, R26, c[0x2][0x10] ;  /* 0x008004000c0e762b */ /* 0x001e08000000001a */
[----:B-1----:R-:W1:-:S04]  /*9e20*/  DFMA R20, R10, R26, c[0x2][0x10] ;  /* 0x008004000a14762b */ /* 0x002e48000000001a */
        /* <DEDUP_REMOVED lines=12> */
[----:B------:R-:W2:-:S04]  /*9ef0*/  DADD R26, -RZ, -R22 ;  /* 0x00000000ff1a7229 */ /* 0x000e880000000916 */
[----:B0-----:R-:W0:-:S04]  /*9f00*/  DFMA R14, R12, R14, c[0x2][0x48] ;  /* 0x008012000c0e762b */ /* 0x001e08000000000e */
[----:B-1----:R-:W1:Y:S02]  /*9f10*/  DFMA R20, R10, R20, c[0x2][0x48] ;  /* 0x008012000a14762b */ /* 0x002e640000000014 */
[----:B--2---:R-:W-:Y:S02]  /*9f20*/  IMAD.MOV.U32 R0, RZ, RZ, R27 ;  /* 0x000000ffff007224 */ /* 0x004fe400078e001b */
[----:B0-----:R-:W0:-:S03]  /*9f30*/  DFMA R14, R12, R14, c[0x2][0x50] ;  /* 0x008014000c0e762b */ /* 0x001e06000000000e */
[----:B------:R-:W-:Y:S01]  /*9f40*/  FSETP.GEU.FTZ.AND P0, PT, |R0|, 4.1917929649353027344, PT ;  /* 0x4086232b0000780b */ /* 0x000fe20003f1e200 */
[----:B-1----:R-:W1:-:S04]  /*9f50*/  DFMA R20, R10, R20, c[0x2][0x50] ;  /* 0x008014000a14762b */ /* 0x002e480000000014 */
[----:B0-----:R-:W0:-:S04]  /*9f60*/  DFMA R14, R12, R14, 1 ;  /* 0x3ff000000c0e742b */ /* 0x001e08000000000e */
[----:B-1----:R-:W1:-:S04]  /*9f70*/  DFMA R20, R10, R20, 1 ;  /* 0x3ff000000a14742b */ /* 0x002e480000000014 */
[----:B0-----:R-:W0:-:S04]  /*9f80*/  DFMA R12, R12, R14, 1 ;  /* 0x3ff000000c0c742b */ /* 0x001e08000000000e */
[----:B-1----:R-:W1:-:S06]  /*9f90*/  DFMA R10, R10, R20, 1 ;  /* 0x3ff000000a0a742b */ /* 0x002e4c0000000014 */
[----:B0-----:R-:W-:Y:S02]  /*9fa0*/  IMAD R31, R6, 0x100000, R13 ;  /* 0x00100000061f7824 */ /* 0x001fe400078e020d */
[----:B------:R-:W-:Y:S02]  /*9fb0*/  IMAD.MOV.U32 R30, RZ, RZ, R12 ;  /* 0x000000ffff1e7224 */ /* 0x000fe400078e000c */
[----:B-1----:R-:W-:Y:S02]  /*9fc0*/  IMAD R27, R8, 0x100000, R11 ;  /* 0x00100000081b7824 */ /* 0x002fe400078e020b */
        /* <DEDUP_REMOVED lines=14> */
.L_x_3589:
[----:B------:R-:W-:Y:S05]  /*a0b0*/  BSYNC B0 ;  /* 0x0000000000007941 */ /* 0x000fea0003800000 */
.L_x_3588:
        /* <DEDUP_REMOVED lines=14> */
.L_x_3591:
[----:B------:R-:W-:Y:S05]  /*a1a0*/  BSYNC B0 ;  /* 0x0000000000007941 */ /* 0x000fea0003800000 */
.L_x_3590:
        /* <DEDUP_REMOVED lines=66> */
.L_x_3593:
        /* <DEDUP_REMOVED lines=19> */
[----:B-1-3--:R-:W-:Y:S05]  /*a700*/  CALL.REL.NOINC `($__internal_3_$__cuda_sm20_div_rn_f64_full) ;  /* 0x00005d0000007944 */ /* 0x00afea0003c00000 */
.L_x_3596:
[----:B------:R-:W-:Y:S05]  /*a710*/  BSYNC B3 ;  /* 0x0000000000037941 */ /* 0x000fea0003800000 */
.L_x_3595:
        /* <DEDUP_REMOVED lines=15> */
.L_x_3594:
[----:B------:R-:W-:Y:S05]  /*a810*/  BSYNC B2 ;  /* 0x0000000000027941 */ /* 0x000fea0003800000 */
.L_x_3592:
        /* <DEDUP_REMOVED lines=46> */
.L_x_3598:
        /* <DEDUP_REMOVED lines=15> */
.L_x_3599:
[----:B------:R-:W-:Y:S05]  /*abf0*/  BSYNC B0 ;  /* 0x0000000000007941 */ /* 0x000fea0003800000 */
.L_x_3597:
        /* <DEDUP_REMOVED lines=18> */
.L_x_3601:
[----:B------:R-:W-:Y:S05]  /*ad20*/  BSYNC B0 ;  /* 0x0000000000007941 */ /* 0x000fea0003800000 */
.L_x_3600:
[----:B-1----:R-:W1:-:S06]  /*ad30*/  DMUL R10, R10, R22 ;  /* 0x000000160a0a7228 */ /* 0x002e4c0000000000 */
[----:B-1----:R-:W1:-:S06]  /*ad40*/  DFMA R10, R20, R10, R14 ;  /* 0x0000000a140a722b */ /* 0x002e4c000000000e */
[----:B-1----:R1:W2:-:S06]  /*ad50*/  DMUL R24, R10, R24 ;  /* 0x000000180a187228 */ /* 0x00228c0000000000 */
.L_x_3587:
[----:B------:R-:W-:Y:S05]  /*ad60*/  BSYNC B1 ;  /* 0x0000000000017941 */ /* 0x000fea0003800000 */
.L_x_3586:
        /* <DEDUP_REMOVED lines=8> */
[----:B------:R-:W-:Y:S02]  /*adf0*/  IMAD.MOV.U32 R22, RZ, RZ, 0x69ce2bdf ;  /* 0x69ce2bdfff167424 */ /* 0x000fe400078e00ff */
[----:B------:R-:W-:Y:S02]  /*ae00*/  IMAD.MOV.U32 R23, RZ, RZ, 0x3e5ade15 ;  /* 0x3e5ade15ff177424 */ /* 0x000fe400078e00ff */
[----:B------:R-:W0:-:S04]  /*ae10*/  DFMA R6, -R16, R8, 6.75539944105574400000e+15 ;  /* 0x433800001006742b */ /* 0x000e080000000108 */
[----:B------:R-:W4:-:S04]  /*ae20*/  DFMA R8, R16, R8, 6.75539944105574400000e+15 ;  /* 0x433800001008742b */ /* 0x000f080000000008 */
[----:B01----:R-:W0:-:S04]  /*ae30*/  DADD R10, R6, -6.75539944105574400000e+15 ;  /* 0xc3380000060a7429 */ /* 0x003e080000000000 */
[----:B----4-:R-:W1:-:S04]  /*ae40*/  DADD R14, R8, -6.75539944105574400000e+15 ;  /* 0xc3380000080e7429 */ /* 0x010e480000000000 */
[----:B0-----:R-:W0:-:S04]  /*ae50*/  DFMA R12, R10, c[0x2][0x0], -R16 ;  /* 0x008000000a0c7a2b */ /* 0x001e080000000810 */
[----:B-1----:R-:W1:-:S04]  /*ae60*/  DFMA R20, R14, c[0x2][0x0], R16 ;  /* 0x008000000e147a2b */ /* 0x002e480000000010 */
        /* <DEDUP_REMOVED lines=16> */
[----:B------:R-:W4:-:S04]  /*af70*/  DADD R22, -RZ, -R16 ;  /* 0x00000000ff167229 */ /* 0x000f080000000910 */
[----:B0-----:R-:W0:-:S04]  /*af80*/  DFMA R14, R10, R14, c[0x2][0x48] ;  /* 0x008012000a0e762b */ /* 0x001e08000000000e */
[----:B-1----:R-:W1:Y:S02]  /*af90*/  DFMA R20, R12, R20, c[0x2][0x48] ;  /* 0x008012000c14762b */ /* 0x002e640000000014 */
[----:B----4-:R-:W-:Y:S02]  /*afa0*/  IMAD.MOV.U32 R0, RZ, RZ, R23 ;  /* 0x000000ffff007224 */ /* 0x010fe400078e0017 */
[----:B0-----:R-:W0:-:S03]  /*afb0*/  DFMA R14, R10, R14, c[0x2][0x50] ;  /* 0x008014000a0e762b */ /* 0x001e06000000000e */
[----:B------:R-:W-:Y:S01]  /*afc0*/  FSETP.GEU.FTZ.AND P0, PT, |R0|, 4.1917929649353027344, PT ;  /* 0x4086232b0000780b */ /* 0x000fe20003f1e200 */
[----:B-1----:R-:W1:-:S04]  /*afd0*/  DFMA R20, R12, R20, c[0x2][0x50] ;  /* 0x008014000c14762b */ /* 0x002e480000000014 */
[----:B0-----:R-:W0:-:S04]  /*afe0*/  DFMA R14, R10, R14, 1 ;  /* 0x3ff000000a0e742b */ /* 0x001e08000000000e */
[----:B-1----:R-:W1:-:S04]  /*aff0*/  DFMA R20, R12, R20, 1 ;  /* 0x3ff000000c14742b */ /* 0x002e480000000014 */
[----:B0-----:R-:W0:-:S04]  /*b000*/  DFMA R14, R10, R14, 1 ;  /* 0x3ff000000a0e742b */ /* 0x001e08000000000e */
[----:B-1----:R-:W1:-:S06]  /*b010*/  DFMA R12, R12, R20, 1 ;  /* 0x3ff000000c0c742b */ /* 0x002e4c0000000014 */
[----:B0-2---:R-:W-:Y:S02]  /*b020*/  IMAD R27, R6, 0x100000, R15 ;  /* 0x00100000061b7824 */ /* 0x005fe400078e020f */
        /* <DEDUP_REMOVED lines=16> */
[----:B------:R0:W1:-:S06]  /*b130*/  @!P1 DMUL R26, R6, R10 ;  /* 0x0000000a061a9228 */ /* 0x00004c0000000000 */
.L_x_3605:
[----:B------:R-:W-:Y:S05]  /*b140*/  BSYNC B0 ;  /* 0x0000000000007941 */ /* 0x000fea0003800000 */
.L_x_3604:
        /* <DEDUP_REMOVED lines=14> */
.L_x_3607:
[----:B------:R-:W-:Y:S05]  /*b230*/  BSYNC B0 ;  /* 0x0000000000007941 */ /* 0x000fea0003800000 */
.L_x_3606:
        /* <DEDUP_REMOVED lines=66> */
.L_x_3609:
        /* <DEDUP_REMOVED lines=20> */
.L_x_3612:
[----:B------:R-:W-:Y:S05]  /*b7a0*/  BSYNC B3 ;  /* 0x0000000000037941 */ /* 0x000fea0003800000 */
.L_x_3611:
        /* <DEDUP_REMOVED lines=15> */
.L_x_3610:
[----:B------:R-:W-:Y:S05]  /*b8a0*/  BSYNC B2 ;  /* 0x0000000000027941 */ /* 0x000fea0003800000 */
.L_x_3608:
        /* <DEDUP_REMOVED lines=46> */
.L_x_3614:
        /* <DEDUP_REMOVED lines=15> */
.L_x_3615:
[----:B------:R-:W-:Y:S05]  /*bc80*/  BSYNC B0 ;  /* 0x0000000000007941 */ /* 0x000fea0003800000 */
.L_x_3613:
        /* <DEDUP_REMOVED lines=18> */
.L_x_3617:
[----:B------:R-:W-:Y:S05]  /*bdb0*/  BSYNC B0 ;  /* 0x0000000000007941 */ /* 0x000fea0003800000 */
.L_x_3616:
[----:B-1----:R-:W1:-:S06]  /*bdc0*/  DMUL R10, R10, R16 ;  /* 0x000000100a0a7228 */ /* 0x002e4c0000000000 */
[----:B-1----:R-:W1:-:S06]  /*bdd0*/  DFMA R10, R20, R10, R14 ;  /* 0x0000000a140a722b */ /* 0x002e4c000000000e */
[----:B-1----:R1:W2:-:S06]  /*bde0*/  DMUL R16, R10, R18 ;  /* 0x000000120a107228 */ /* 0x00228c0000000000 */
.L_x_3603:
[----:B------:R-:W-:Y:S05]  /*bdf0*/  BSYNC B1 ;  /* 0x0000000000017941 */ /* 0x000fea0003800000 */
.L_x_3602:
[----:B------:R-:W0:Y:S01]  /*be00*/  S2R R0, SR_CTAID.X ;  /* 0x0000000000007919 */ /* 0x000e220000002500 */
[----:B------:R-:W-:Y:S01]  /*be10*/  IMAD.MOV.U32 R3, RZ, RZ, -0x200 ;  /* 0xfffffe00ff037424 */ /* 0x000fe200078e00ff */
[----:B----45:R-:W4:Y:S01]  /*be20*/  LDC.U8 R23, c[0x0][0x190] ;  /* 0x00006400ff177b82 */ /* 0x030f220000000000 */
[----:B------:R-:W-:Y:S01]  /*be30*/  BSSY B6, `(.L_x_3618) ;  /* 0x000011d000067945 */ /* 0x000fe20003800000 */
[----:B-1----:R-:W1:Y:S01]  /*be40*/  S2R R19, SR_TID.X ;  /* 0x0000000000137919 */ /* 0x002e620000002100 */
[----:B0-----:R-:W-:-:S05]  /*be50*/  IMAD R22, R0, R3, c[0x0][0x160] ;  /* 0x0000580000167624 */ /* 0x001fca00078e0203 */
[----:B-1----:R-:W-:-:S13]  /*be60*/  ISETP.GE.AND P0, PT, R19, R22, PT ;  /* 0x000000161300720c */ /* 0x002fda0003f06270 */
[----:B------:R-:W-:Y:S05]  /*be70*/  @P0 BRA `(.L_x_3619) ;  /* 0x0000118000000947 */ /* 0x000fea0003800000 */
[----:B----4-:R-:W-:Y:S01]  /*be80*/  IMAD R0, R0, 0x200, R19 ;  /* 0x0000020000007824 */ /* 0x010fe200078e0213 */
        /* <DEDUP_REMOVED lines=15> */
[----:B--2---:R-:W0:Y:S01]  /*bf80*/  F2I.F64.TRUNC R5, R4 ;  /* 0x0000000400057311 */ /* 0x004e22000030d100 */
[----:B------:R-:W-:Y:S01]  /*bf90*/  IMAD.MOV.U32 R19, RZ, RZ, R2 ;  /* 0x000000ffff137224 */ /* 0x000fe200078e0002 */
[----:B0-----:R0:W-:Y:S01]  /*bfa0*/  STG.E.U8 [R8.64], R5 ;  /* 0x0000000508007986 */ /* 0x0011e2000c101124 */
[----:B------:R-:W-:Y:S05]  /*bfb0*/  BRA `(.L_x_3619) ;  /* 0x0000104000007947 */ /* 0x000fea0003800000 */
.L_x_3623:
[----:B--2---:R-:W0:Y:S01]  /*bfc0*/  F2I.S64.F64.TRUNC R4, R4 ;  /* 0x0000000400047311 */ /* 0x004e22000030d900 */
[----:B------:R-:W-:Y:S02]  /*bfd0*/  IMAD.MOV.U32 R19, RZ, RZ, R2 ;  /* 0x000000ffff137224 */ /* 0x000fe400078e0002 */
[----:B0-----:R-:W-:-:S05]  /*bfe0*/  IMAD.MOV.U32 R3, RZ, RZ, R4 ;  /* 0x000000ffff037224 */ /* 0x001fca00078e0004 */
[----:B------:R0:W-:Y:S01]  /*bff0*/  STG.E.U8 [R8.64], R3 ;  /* 0x0000000308007986 */ /* 0x0001e2000c101124 */
[----:B------:R-:W-:Y:S05]  /*c000*/  BRA `(.L_x_3619) ;  /* 0x00000ff000007947 */ /* 0x000fea0003800000 */
.L_x_3622:
[----:B------:R-:W-:-:S13]  /*c010*/  ISETP.NE.AND P0, PT, R0, 0x2, PT ;  /* 0x000000020000780c */ /* 0x000fda0003f05270 */
[----:B------:R-:W-:Y:S05]  /*c020*/  @!P0 BRA `(.L_x_3625) ;  /* 0x000000c000008947 */ /* 0x000fea0003800000 */
[----:B------:R-:W-:-:S13]  /*c030*/  ISETP.NE.AND P0, PT, R0, 0x3, PT ;  /* 0x000000030000780c */ /* 0x000fda0003f05270 */
[----:B------:R-:W-:Y:S05]  /*c040*/  @!P0 BRA `(.L_x_3626) ;  /* 0x0000006000008947 */ /* 0x000fea0003800000 */
[----:B------:R-:W-:-:S13]  /*c050*/  ISETP.NE.AND P0, PT, R0, 0x4, PT ;  /* 0x000000040000780c */ /* 0x000fda0003f05270 */
[----:B------:R-:W-:Y:S05]  /*c060*/  @P0 BRA `(.L_x_3624) ;  /* 0x00000dd000000947 */ /* 0x000fea0003800000 */
[----:B--2---:R-:W0:Y:S01]  /*c070*/  F2I.S64.F64.TRUNC R4, R4 ;  /* 0x0000000400047311 */ /* 0x004e22000030d900 */
[----:B------:R-:W-:Y:S01]  /*c080*/  IMAD.MOV.U32 R19, RZ, RZ, R2 ;  /* 0x000000ffff137224 */ /* 0x000fe200078e0002 */
[----:B0-----:R0:W-:Y:S01]  /*c090*/  STG.E.64 [R8.64], R4 ;  /* 0x0000000408007986 */ /* 0x0011e2000c101b24 */
[----:B------:R-:W-:Y:S05]  /*c0a0*/  BRA `(.L_x_3619) ;  /* 0x00000f5000007947 */ /* 0x000fea0003800000 */
.L_x_3626:
[----:B--2---:R-:W0:Y:S01]  /*c0b0*/  F2I.F64.TRUNC R5, R4 ;  /* 0x0000000400057311 */ /* 0x004e22000030d100 */
[----:B------:R-:W-:Y:S01]  /*c0c0*/  IMAD.MOV.U32 R19, RZ, RZ, R2 ;  /* 0x000000ffff137224 */ /* 0x000fe200078e0002 */
[----:B0-----:R0:W-:Y:S01]  /*c0d0*/  STG.E [R8.64], R5 ;  /* 0x0000000508007986 */ /* 0x0011e2000c101924 */
[----:B------:R-:W-:Y:S05]  /*c0e0*/  BRA `(.L_x_3619) ;  /* 0x00000f1000007947 */ /* 0x000fea0003800000 */
.L_x_3625:
[----:B--2---:R-:W0:Y:S01]  /*c0f0*/  F2I.F64.TRUNC R5, R4 ;  /* 0x0000000400057311 */ /* 0x004e22000030d100 */
[----:B------:R-:W-:Y:S01]  /*c100*/  IMAD.MOV.U32 R19, RZ, RZ, R2 ;  /* 0x000000ffff137224 */ /* 0x000fe200078e0002 */
[----:B0-----:R0:W-:Y:S01]  /*c110*/  STG.E.U16 [R8.64], R5 ;  /* 0x0000000508007986 */ /* 0x0011e2000c101524 */
[----:B------:R-:W-:Y:S05]  /*c120*/  BRA `(.L_x_3619) ;  /* 0x00000ed000007947 */ /* 0x000fea0003800000 */
.L_x_3621:
[----:B------:R-:W-:-:S13]  /*c130*/  ISETP.GT.AND P0, PT, R0, 0x6, PT ;  /* 0x000000060000780c */ /* 0x000fda0003f04270 */
[----:B------:R-:W-:Y:S05]  /*c140*/  @P0 BRA `(.L_x_3627) ;  /* 0x0000011000000947 */ /* 0x000fea0003800000 */
[----:B------:R-:W-:-:S13]  /*c150*/  ISETP.NE.AND P0, PT, R0, 0x5, PT ;  /* 0x000000050000780c */ /* 0x000fda0003f05270 */
[----:B------:R-:W-:Y:S05]  /*c160*/  @!P0 BRA `(.L_x_3628) ;  /* 0x0000008000008947 */ /* 0x000fea0003800000 */
[----:B------:R-:W-:-:S13]  /*c170*/  ISETP.NE.AND P0, PT, R0, 0x6, PT ;  /* 0x000000060000780c */ /* 0x000fda0003f05270 */
[----:B------:R-:W-:Y:S05]  /*c180*/  @P0 BRA `(.L_x_3624) ;  /* 0x00000cb000000947 */ /* 0x000fea0003800000 */
[----:B--2---:R-:W0:Y:S01]  /*c190*/  F2F.F32.F64 R3, R4 ;  /* 0x0000000400037310 */ /* 0x004e220000301000 */
[----:B------:R-:W0:Y:S01]  /*c1a0*/  DSETP.GEU.AND P0, PT, |R4|, c[0x2][0xe8], PT ;  /* 0x00803a000400762a */ /* 0x000e220003f0e200 */
[----:B------:R-:W-:-:S13]  /*c1b0*/  IMAD.MOV.U32 R19, RZ, RZ, R2 ;  /* 0x000000ffff137224 */ /* 0x000fda00078e0002 */
[----:B0-----:R-:W-:-:S05]  /*c1c0*/  @!P0 FMUL R3, R3, 1.175494350822287508e-38 ;  /* 0x0080000003038820 */ /* 0x001fca0000400000 */
[----:B------:R0:W-:Y:S01]  /*c1d0*/  STG.E [R8.64], R3 ;  /* 0x0000000308007986 */ /* 0x0001e2000c101924 */
[----:B------:R-:W-:Y:S05]  /*c1e0*/  BRA `(.L_x_3619) ;  /* 0x00000e1000007947 */ /* 0x000fea0003800000 */
.L_x_3628:
[----:B--2---:R-:W0:Y:S01]  /*c1f0*/  F2F.F32.F64 R0, R4 ;  /* 0x0000000400007310 */ /* 0x004e220000301000 */
[----:B------:R-:W0:Y:S01]  /*c200*/  DSETP.GEU.AND P0, PT, |R4|, c[0x2][0xe8], PT ;  /* 0x00803a000400762a */ /* 0x000e220003f0e200 */
[----:B------:R-:W-:-:S13]  /*c210*/  IMAD.MOV.U32 R19, RZ, RZ, R2 ;  /* 0x000000ffff137224 */ /* 0x000fda00078e0002 */
[----:B0-----:R-:W-:-:S05]  /*c220*/  @!P0 FMUL R0, R0, 1.175494350822287508e-38 ;  /* 0x0080000000008820 */ /* 0x001fca0000400000 */
[----:B------:R-:W-:-:S05]  /*c230*/  F2FP.PACK_AB R0, RZ, R0 ;  /* 0x00000000ff00723e */ /* 0x000fca00000000ff */
[----:B------:R0:W-:Y:S01]  /*c240*/  STG.E.U16 [R8.64], R0 ;  /* 0x0000000008007986 */ /* 0x0001e2000c101524 */
[----:B------:R-:W-:Y:S05]  /*c250*/  BRA `(.L_x_3619) ;  /* 0x00000da000007947 */ /* 0x000fea0003800000 */
.L_x_3627:
[----:B------:R-:W-:-:S13]  /*c260*/  ISETP.NE.AND P0, PT, R0, 0x7, PT ;  /* 0x000000070000780c */ /* 0x000fda0003f05270 */
[----:B------:R-:W-:Y:S05]  /*c270*/  @!P0 BRA `(.L_x_3629) ;  /* 0x0000013000008947 */ /* 0x000fea0003800000 */
[----:B------:R-:W-:-:S13]  /*c280*/  ISETP.NE.AND P0, PT, R0, 0x8, PT ;  /* 0x000000080000780c */ /* 0x000fda0003f05270 */
[----:B------:R-:W-:Y:S05]  /*c290*/  @!P0 BRA `(.L_x_3630) ;  /* 0x0000009000008947 */ /* 0x000fea0003800000 */
[----:B------:R-:W-:-:S13]  /*c2a0*/  ISETP.NE.AND P0, PT, R0, 0x9, PT ;  /* 0x000000090000780c */ /* 0x000fda0003f05270 */
[----:B------:R-:W-:Y:S05]  /*c2b0*/  @P0 BRA `(.L_x_3624) ;  /* 0x00000b8000000947 */ /* 0x000fea0003800000 */
[----:B--2---:R-:W0:Y:S01]  /*c2c0*/  F2F.F32.F64 R6, R4 ;  /* 0x0000000400067310 */ /* 0x004e220000301000 */
[----:B------:R-:W0:Y:S01]  /*c2d0*/  DSETP.GEU.AND P0, PT, |R4|, c[0x2][0xe8], PT ;  /* 0x00803a000400762a */ /* 0x000e220003f0e200 */
[----:B------:R-:W-:Y:S02]  /*c2e0*/  IMAD.MOV.U32 R7, RZ, RZ, RZ ;  /* 0x000000ffff077224 */ /* 0x000fe400078e00ff */
[----:B------:R-:W-:-:S11]  /*c2f0*/  IMAD.MOV.U32 R19, RZ, RZ, R2 ;  /* 0x000000ffff137224 */ /* 0x000fd600078e0002 */
[----:B0-----:R-:W-:-:S05]  /*c300*/  @!P0 FMUL R6, R6, 1.175494350822287508e-38 ;  /* 0x0080000006068820 */ /* 0x001fca0000400000 */
[----:B------:R0:W-:Y:S01]  /*c310*/  STG.E.64 [R8.64], R6 ;  /* 0x0000000608007986 */ /* 0x0001e2000c101b24 */
[----:B------:R-:W-:Y:S05]  /*c320*/  BRA `(.L_x_3619) ;  /* 0x00000cd000007947 */ /* 0x000fea0003800000 */
.L_x_3630:
[----:B--2---:R-:W0:Y:S01]  /*c330*/  F2F.F32.F64 R0, R4 ;  /* 0x0000000400007310 */ /* 0x004e220000301000 */
[----:B------:R-:W0:Y:S01]  /*c340*/  DSETP.GEU.AND P0, PT, |R4|, c[0x2][0xe8], PT ;  /* 0x00803a000400762a */ /* 0x000e220003f0e200 */
[----:B------:R-:W-:-:S13]  /*c350*/  IMAD.MOV.U32 R19, RZ, RZ, R2 ;  /* 0x000000ffff137224 */ /* 0x000fda00078e0002 */
[----:B0-----:R-:W-:-:S05]  /*c360*/  @!P0 FMUL R0, R0, 1.175494350822287508e-38 ;  /* 0x0080000000008820 */ /* 0x001fca0000400000 */
[----:B------:R-:W-:-:S04]  /*c370*/  F2FP.PACK_AB R3, RZ, R0 ;  /* 0x00000000ff03723e */ /* 0x000fc800000000ff */
[----:B------:R-:W-:-:S05]  /*c380*/  PRMT R3, R3, 0x5410, RZ ;  /* 0x0000541003037816 */ /* 0x000fca00000000ff */
[----:B------:R0:W-:Y:S01]  /*c390*/  STG.E [R8.64], R3 ;  /* 0x0000000308007986 */ /* 0x0001e2000c101924 */
[----:B------:R-:W-:Y:S05]  /*c3a0*/  BRA `(.L_x_3619) ;  /* 0x00000c5000007947 */ /* 0x000fea0003800000 */
.L_x_3629:
[----:B--2---:R0:W-:Y:S01]  /*c3b0*/  STG.E.64 [R8.64], R4 ;  /* 0x0000000408007986 */ /* 0x0041e2000c101b24 */
[----:B------:R-:W-:Y:S01]  /*c3c0*/  IMAD.MOV.U32 R19, RZ, RZ, R2 ;  /* 0x000000ffff137224 */ /* 0x000fe200078e0002 */
[----:B------:R-:W-:Y:S05]  /*c3d0*/  BRA `(.L_x_3619) ;  /* 0x00000c2000007947 */ /* 0x000fea0003800000 */
.L_x_3620:
        /* <DEDUP_REMOVED lines=8> */
[----:B--2---:R-:W0:Y:S01]  /*c460*/  DSETP.NEU.AND P0, PT, R4, RZ, PT ;  /* 0x000000ff0400722a */ /* 0x004e220003f0d000 */
[----:B------:R-:W-:-:S05]  /*c470*/  IMAD.MOV.U32 R19, RZ, RZ, R2 ;  /* 0x000000ffff137224 */ /* 0x000fca00078e0002 */
[----:B0-----:R-:W-:-:S05]  /*c480*/  SEL R3, RZ, 0x1, !P0 ;  /* 0x00000001ff037807 */ /* 0x001fca0004000000 */
[----:B------:R0:W-:Y:S01]  /*c490*/  STG.E.U8 [R8.64], R3 ;  /* 0x0000000308007986 */ /* 0x0001e2000c101124 */
[----:B------:R-:W-:Y:S05]  /*c4a0*/  BRA `(.L_x_3619) ;  /* 0x00000b5000007947 */ /* 0x000fea0003800000 */
.L_x_3633:
[----:B------:R-:W-:Y:S01]  /*c4b0*/  CS2R R6, SRZ ;  /* 0x0000000000067805 */ /* 0x000fe2000001ff00 */
[----:B------:R-:W-:-:S04]  /*c4c0*/  IMAD.MOV.U32 R19, RZ, RZ, R2 ;  /* 0x000000ffff137224 */ /* 0x000fc800078e0002 */
[----:B--2---:R0:W-:Y:S01]  /*c4d0*/  STG.E.128 [R8.64], R4 ;  /* 0x0000000408007986 */ /* 0x0041e2000c101d24 */
[----:B------:R-:W-:Y:S05]  /*c4e0*/  BRA `(.L_x_3619) ;  /* 0x00000b1000007947 */ /* 0x000fea0003800000 */
.L_x_3632:
        /* <DEDUP_REMOVED lines=23> */
.L_x_3637:
[----:B------:R-:W-:Y:S05]  /*c660*/  BSYNC B0 ;  /* 0x0000000000007941 */ /* 0x000fea0003800000 */
.L_x_3636:
[----:B------:R-:W-:Y:S01]  /*c670*/  LOP3.LUT R7, R0, R7, RZ, 0xfc, !PT ;  /* 0x0000000700077212 */ /* 0x000fe200078efcff */
[----:B------:R-:W-:-:S04]  /*c680*/  IMAD.MOV.U32 R19, RZ, RZ, R2 ;  /* 0x000000ffff137224 */ /* 0x000fc800078e0002 */
[----:B------:R0:W-:Y:S01]  /*c690*/  STG.E.U8 [R8.64], R7 ;  /* 0x0000000708007986 */ /* 0x0001e2000c101124 */
[----:B------:R-:W-:Y:S05]  /*c6a0*/  BRA `(.L_x_3619) ;  /* 0x0000095000007947 */ /* 0x000fea0003800000 */
.L_x_3635:
[----:B--2---:R-:W0:Y:S01]  /*c6b0*/  F2F.F32.F64 R7, R4 ;  /* 0x0000000400077310 */ /* 0x004e220000301000 */
[----:B------:R-:W0:Y:S01]  /*c6c0*/  DSETP.GEU.AND P0, PT, |R4|, c[0x2][0xe8], PT ;  /* 0x00803a000400762a */ /* 0x000e220003f0e200 */
[----:B------:R-:W-:-:S13]  /*c6d0*/  BSSY B0, `(.L_x_3638) ;  /* 0x0000010000007945 */ /* 0x000fda0003800000 */
[----:B0-----:R-:W-:-:S05]  /*c6e0*/  @!P0 FMUL R7, R7, 1.175494350822287508e-38 ;  /* 0x0080000007078820 */ /* 0x001fca0000400000 */
        /* <DEDUP_REMOVED lines=11> */
.L_x_3639:
[----:B------:R-:W-:Y:S01]  /*c7a0*/  IMAD.MOV.U32 R0, RZ, RZ, 0x7f ;  /* 0x0000007fff007424 */ /* 0x000fe200078e00ff */
[----:B------:R-:W-:-:S04]  /*c7b0*/  ISETP.GT.U32.AND P0, PT, R3, 0x7f800000, PT ;  /* 0x7f8000000300780c */ /* 0x000fc80003f04070 */
[----:B------:R-:W-:-:S04]  /*c7c0*/  SEL R0, R0, 0x7c, P0 ;  /* 0x0000007c00007807 */ /* 0x000fc80000000000 */
.L_x_3640:
[----:B------:R-:W-:Y:S05]  /*c7d0*/  BSYNC B0 ;  /* 0x0000000000007941 */ /* 0x000fea0003800000 */
.L_x_3638:
[----:B------:R-:W-:Y:S01]  /*c7e0*/  LOP3.LUT R3, R7, 0x80000000, RZ, 0xc0, !PT ;  /* 0x8000000007037812 */ /* 0x000fe200078ec0ff */
[----:B------:R-:W-:-:S03]  /*c7f0*/  IMAD.MOV.U32 R19, RZ, RZ, R2 ;  /* 0x000000ffff137224 */ /* 0x000fc600078e0002 */
[----:B------:R-:W-:-:S04]  /*c800*/  SHF.R.U32.HI R3, RZ, 0x18, R3 ;  /* 0x00000018ff037819 */ /* 0x000fc80000011603 */
[----:B------:R-:W-:-:S05]  /*c810*/  LOP3.LUT R3, R0, R3, RZ, 0xfc, !PT ;  /* 0x0000000300037212 */ /* 0x000fca00078efcff */
[----:B------:R0:W-:Y:S01]  /*c820*/  STG.E.U8 [R8.64], R3 ;  /* 0x0000000308007986 */ /* 0x0001e2000c101124 */
[----:B------:R-:W-:Y:S05]  /*c830*/  BRA `(.L_x_3619) ;  /* 0x000007c000007947 */ /* 0x000fea0003800000 */
.L_x_3634:
[----:B--2---:R-:W0:Y:S01]  /*c840*/  F2F.F32.F64 R0, R4 ;  /* 0x0000000400007310 */ /* 0x004e220000301000 */
[----:B------:R-:W0:Y:S01]  /*c850*/  DSETP.GEU.AND P0, PT, |R4|, c[0x2][0xe8], PT ;  /* 0x00803a000400762a */ /* 0x000e220003f0e200 */
[----:B------:R-:W-:-:S13]  /*c860*/  IMAD.MOV.U32 R19, RZ, RZ, R2 ;  /* 0x000000ffff137224 */ /* 0x000fda00078e0002 */
[----:B0-----:R-:W-:-:S05]  /*c870*/  @!P0 FMUL R0, R0, 1.175494350822287508e-38 ;  /* 0x0080000000008820 */ /* 0x001fca0000400000 */
[----:B------:R-:W-:-:S05]  /*c880*/  F2FP.BF16.PACK_AB R0, RZ, R0 ;  /* 0x00000000ff00723e */ /* 0x000fca00000010ff */
[----:B------:R0:W-:Y:S01]  /*c890*/  STG.E.U16 [R8.64], R0 ;  /* 0x0000000008007986 */ /* 0x0001e2000c101524 */
[----:B------:R-:W-:Y:S05]  /*c8a0*/  BRA `(.L_x_3619) ;  /* 0x0000075000007947 */ /* 0x000fea0003800000 */
.L_x_3631:
        /* <DEDUP_REMOVED lines=8> */
[----:B--2---:R-:W0:Y:S01]  /*c930*/  F2I.U32.F64.TRUNC R5, R4 ;  /* 0x0000000400057311 */ /* 0x004e22000030d000 */
[----:B------:R-:W-:Y:S01]  /*c940*/  IMAD.MOV.U32 R19, RZ, RZ, R2 ;  /* 0x000000ffff137224 */ /* 0x000fe200078e0002 */
[----:B0-----:R0:W-:Y:S01]  /*c950*/  STG.E.U16 [R8.64], R5 ;  /* 0x0000000508007986 */ /* 0x0011e2000c101524 */
[----:B------:R-:W-:Y:S05]  /*c960*/  BRA `(.L_x_3619) ;  /* 0x0000069000007947 */ /* 0x000fea0003800000 */
.L_x_3643:
[----:B--2---:R-:W0:Y:S01]  /*c970*/  F2F.F32.F64 R7, R4 ;  /* 0x0000000400077310 */ /* 0x004e220000301000 */
[----:B------:R-:W0:Y:S01]  /*c980*/  DSETP.GEU.AND P0, PT, |R4|, c[0x2][0xe8], PT ;  /* 0x00803a000400762a */ /* 0x000e220003f0e200 */
[----:B------:R-:W-:Y:S01]  /*c990*/  BSSY B0, `(.L_x_3644) ;  /* 0x0000014000007945 */ /* 0x000fe20003800000 */
[----:B------:R-:W-:-:S12]  /*c9a0*/  IMAD.MOV.U32 R0, RZ, RZ, 0x80 ;  /* 0x00000080ff007424 */ /* 0x000fd800078e00ff */
[----:B0-----:R-:W-:-:S05]  /*c9b0*/  @!P0 FMUL R7, R7, 1.175494350822287508e-38 ;  /* 0x0080000007078820 */ /* 0x001fca0000400000 */
        /* <DEDUP_REMOVED lines=14> */
.L_x_3646:
[----:B------:R-:W-:-:S04]  /*caa0*/  LOP3.LUT R0, R7, 0x80000000, RZ, 0xc0, !PT ;  /* 0x8000000007007812 */ /* 0x000fc800078ec0ff */
[----:B------:R-:W-:-:S04]  /*cab0*/  SHF.R.U32.HI R0, RZ, 0x18, R0 ;  /* 0x00000018ff007819 */ /* 0x000fc80000011600 */
[----:B------:R-:W-:Y:S02]  /*cac0*/  LOP3.LUT R0, R3, R0, RZ, 0xfc, !PT ;  /* 0x0000000003007212 */ /* 0x000fe400078efcff */
.L_x_3645:
[----:B------:R-:W-:Y:S05]  /*cad0*/  BSYNC B0 ;  /* 0x0000000000007941 */ /* 0x000fea0003800000 */
.L_x_3644:
[----:B------:R0:W-:Y:S01]  /*cae0*/  STG.E.U8 [R8.64], R0 ;  /* 0x0000000008007986 */ /* 0x0001e2000c101124 */
[----:B------:R-:W-:Y:S01]  /*caf0*/  IMAD.MOV.U32 R19, RZ, RZ, R2 ;  /* 0x000000ffff137224 */ /* 0x000fe200078e0002 */
[----:B------:R-:W-:Y:S05]  /*cb00*/  BRA `(.L_x_3619) ;  /* 0x000004f000007947 */ /* 0x000fea0003800000 */
.L_x_3642:
        /* <DEDUP_REMOVED lines=19> */
.L_x_3649:
[----:B------:R-:W-:-:S04]  /*cc40*/  LOP3.LUT R0, R7, 0x80000000, RZ, 0xc0, !PT ;  /* 0x8000000007007812 */ /* 0x000fc800078ec0ff */
[----:B------:R-:W-:-:S04]  /*cc50*/  SHF.R.U32.HI R0, RZ, 0x18, R0 ;  /* 0x00000018ff007819 */ /* 0x000fc80000011600 */
[----:B------:R-:W-:Y:S02]  /*cc60*/  LOP3.LUT R0, R3, R0, RZ, 0xfc, !PT ;  /* 0x0000000003007212 */ /* 0x000fe400078efcff */
.L_x_3648:
[----:B------:R-:W-:Y:S05]  /*cc70*/  BSYNC B0 ;  /* 0x0000000000007941 */ /* 0x000fea0003800000 */
.L_x_3647:
[----:B------:R0:W-:Y:S01]  /*cc80*/  STG.E.U8 [R8.64], R0 ;  /* 0x0000000008007986 */ /* 0x0001e2000c101124 */
[----:B------:R-:W-:Y:S01]  /*cc90*/  IMAD.MOV.U32 R19, RZ, RZ, R2 ;  /* 0x000000ffff137224 */ /* 0x000fe200078e0002 */
[----:B------:R-:W-:Y:S05]  /*cca0*/  BRA `(.L_x_3619) ;  /* 0x0000035000007947 */ /* 0x000fea0003800000 */
.L_x_3641:
        /* <DEDUP_REMOVED lines=8> */
[----:B------:R-:W-:-:S13]  /*cd30*/  IMAD.MOV.U32 R19, RZ, RZ, R2 ;  /* 0x000000ffff137224 */ /* 0x000fda00078e0002 */
        /* <DEDUP_REMOVED lines=16> */
.L_x_3624:
[----:B------:R-:W-:Y:S01]  /*ce40*/  MOV R14, 0x0 ;  /* 0x00000000000e7802 */ /* 0x000fe20000000f00 */
[----:B--2---:R-:W-:Y:S02]  /*ce50*/  IMAD.MOV.U32 R4, RZ, RZ, c[0x4][0x128] ;  /* 0x01004a00ff047624 */ /* 0x004fe400078e00ff */
        /* <DEDUP_REMOVED lines=16> */
[----:B0--3--:R-:W-:Y:S05]  /*cf60*/  CALL.ABS.NOINC R14 ;  /* 0x000000000e007343 */ /* 0x009fea0003c00000 */
[----:B------:R-:W-:Y:S01]  /*cf70*/  IMAD.MOV.U32 R19, RZ, RZ, R2 ;  /* 0x000000ffff137224 */ /* 0x000fe200078e0002 */
[----:B------:R-:W-:Y:S05]  /*cf80*/  BRA `(.L_x_3619) ;  /* 0x0000007000007947 */ /* 0x000fea0003800000 */
.L_x_3651:
[----:B--2---:R-:W0:Y:S01]  /*cf90*/  F2I.U64.F64.TRUNC R4, R4 ;  /* 0x0000000400047311 */ /* 0x004e22000030d800 */
[----:B------:R-:W-:Y:S01]  /*cfa0*/  IMAD.MOV.U32 R19, RZ, RZ, R2 ;  /* 0x000000ffff137224 */ /* 0x000fe200078e0002 */
[----:B0-----:R0:W-:Y:S01]  /*cfb0*/  STG.E.64 [R8.64], R4 ;  /* 0x0000000408007986 */ /* 0x0011e2000c101b24 */
[----:B------:R-:W-:Y:S05]  /*cfc0*/  BRA `(.L_x_3619) ;  /* 0x0000003000007947 */ /* 0x000fea0003800000 */
.L_x_3650:
[----:B--2---:R-:W0:Y:S01]  /*cfd0*/  F2I.U32.F64.TRUNC R5, R4 ;  /* 0x0000000400057311 */ /* 0x004e22000030d000 */
[----:B------:R-:W-:Y:S01]  /*cfe0*/  IMAD.MOV.U32 R19, RZ, RZ, R2 ;  /* 0x000000ffff137224 */ /* 0x000fe200078e0002 */
[----:B0-----:R0:W-:Y:S06]  /*cff0*/  STG.E [R8.64], R5 ;  /* 0x0000000508007986 */ /* 0x0011ec000c101924 */
.L_x_3619:
[----:B----4-:R-:W-:Y:S05]  /*d000*/  BSYNC B6 ;  /* 0x0000000000067941 */ /* 0x010fea0003800000 */
.L_x_3618:
[----:B------:R-:W-:Y:S01]  /*d010*/  ISETP.GE.AND P0, PT, R19, R22, PT ;  /* 0x000000161300720c */ /* 0x000fe20003f06270 */
[----:B------:R-:W-:-:S12]  /*d020*/  BSSY B6, `(.L_x_3652) ;  /* 0x0000210000067945 */ /* 0x000fd80003800000 */
[----:B------:R-:W-:Y:S05]  /*d030*/  @P0 BRA `(.L_x_3653) ;  /* 0x000020e000000947 */ /* 0x000fea0003800000 */
[----:B0-----:R-:W0:Y:S01]  /*d040*/  S2R R0, SR_CTAID.X ;  /* 0x0000000000007919 */ /* 0x001e220000002500 */
[----:B------:R-:W-:Y:S01]  /*d050*/  PRMT R3, R23, 0x9910, RZ ;  /* 0x0000991017037816 */ /* 0x000fe200000000ff */
[----:B0-----:R-:W-:-:S04]  /*d060*/  IMAD R0, R0, 0x200, R19 ;  /* 0x0000020000007824 */ /* 0x001fc800078e0213 */
        /* <DEDUP_REMOVED lines=14> */
[----:B--23--:R-:W0:Y:S02]  /*d150*/  F2I.F64.TRUNC R29, R28 ;  /* 0x0000001c001d7311 */ /* 0x00ce24000030d100 */
[----:B0-----:R0:W-:Y:S01]  /*d160*/  STG.E.U8 [R2.64], R29 ;  /* 0x0000001d02007986 */ /* 0x0011e2000c101124 */
[----:B------:R-:W-:Y:S05]  /*d170*/  BRA `(.L_x_3659) ;  /* 0x00000f1000007947 */ /* 0x000fea0003800000 */
.L_x_3657:
[----:B--23--:R-:W0:Y:S02]  /*d180*/  F2I.S64.F64.TRUNC R28, R28 ;  /* 0x0000001c001c7311 */ /* 0x00ce24000030d900 */
[----:B0-----:R-:W-:-:S05]  /*d190*/  IMAD.MOV.U32 R5, RZ, RZ, R28 ;  /* 0x000000ffff057224 */ /* 0x001fca00078e001c */
[----:B------:R0:W-:Y:S01]  /*d1a0*/  STG.E.U8 [R2.64], R5 ;  /* 0x0000000502007986 */ /* 0x0001e2000c101124 */
[----:B------:R-:W-:Y:S05]  /*d1b0*/  BRA `(.L_x_3659) ;  /* 0x00000ed000007947 */ /* 0x000fea0003800000 */
.L_x_3656:
[----:B------:R-:W-:-:S13]  /*d1c0*/  ISETP.NE.AND P0, PT, R0, 0x2, PT ;  /* 0x000000020000780c */ /* 0x000fda0003f05270 */
[----:B------:R-:W-:Y:S05]  /*d1d0*/  @!P0 BRA `(.L_x_3660) ;  /* 0x000000a000008947 */ /* 0x000fea0003800000 */
[----:B------:R-:W-:-:S13]  /*d1e0*/  ISETP.NE.AND P0, PT, R0, 0x3, PT ;  /* 0x000000030000780c */ /* 0x000fda0003f05270 */
[----:B------:R-:W-:Y:S05]  /*d1f0*/  @!P0 BRA `(.L_x_3661) ;  /* 0x0000005000008947 */ /* 0x000fea0003800000 */
[----:B------:R-:W-:-:S13]  /*d200*/  ISETP.NE.AND P0, PT, R0, 0x4, PT ;  /* 0x000000040000780c */ /* 0x000fda0003f05270 */
[----:B------:R-:W-:Y:S05]  /*d210*/  @P0 BRA `(.L_x_3658) ;  /* 0x00000ce000000947 */ /* 0x000fea0003800000 */
[----:B--23--:R-:W0:Y:S02]  /*d220*/  F2I.S64.F64.TRUNC R28, R28 ;  /* 0x0000001c001c7311 */ /* 0x00ce24000030d900 */
[----:B0-----:R0:W-:Y:S01]  /*d230*/  STG.E.64 [R2.64], R28 ;  /* 0x0000001c02007986 */ /* 0x0011e2000c101b24 */
[----:B------:R-:W-:Y:S05]  /*d240*/  BRA `(.L_x_3659) ;  /* 0x00000e4000007947 */ /* 0x000fea0003800000 */
.L_x_3661:
[----:B--23--:R-:W0:Y:S02]  /*d250*/  F2I.F64.TRUNC R29, R28 ;  /* 0x0000001c001d7311 */ /* 0x00ce24000030d100 */
[----:B0-----:R0:W-:Y:S01]  /*d260*/  STG.E [R2.64], R29 ;  /* 0x0000001d02007986 */ /* 0x0011e2000c101924 */
[----:B------:R-:W-:Y:S05]  /*d270*/  BRA `(.L_x_3659) ;  /* 0x00000e1000007947 */ /* 0x000fea0003800000 */
.L_x_3660:
[----:B--23--:R-:W0:Y:S02]  /*d280*/  F2I.F64.TRUNC R29, R28 ;  /* 0x0000001c001d7311 */ /* 0x00ce24000030d100 */
[----:B0-----:R0:W-:Y:S01]  /*d290*/  STG.E.U16 [R2.64], R29 ;  /* 0x0000001d02007986 */ /* 0x0011e2000c101524 */
[----:B------:R-:W-:Y:S05]  /*d2a0*/  BRA `(.L_x_3659) ;  /* 0x00000de000007947 */ /* 0x000fea0003800000 */
.L_x_3655:
[----:B------:R-:W-:-:S13]  /*d2b0*/  ISETP.GT.AND P0, PT, R0, 0x6, PT ;  /* 0x000000060000780c */ /* 0x000fda0003f04270 */
[----:B------:R-:W-:Y:S05]  /*d2c0*/  @P0 BRA `(.L_x_3662) ;  /* 0x000000f000000947 */ /* 0x000fea0003800000 */
[----:B------:R-:W-:-:S13]  /*d2d0*/  ISETP.NE.AND P0, PT, R0, 0x5, PT ;  /* 0x000000050000780c */ /* 0x000fda0003f05270 */
[----:B------:R-:W-:Y:S05]  /*d2e0*/  @!P0 BRA `(.L_x_3663) ;  /* 0x0000007000008947 */ /* 0x000fea0003800000 */
[----:B------:R-:W-:-:S13]  /*d2f0*/  ISETP.NE.AND P0, PT, R0, 0x6, PT ;  /* 0x000000060000780c */ /* 0x000fda0003f05270 */
[----:B------:R-:W-:Y:S05]  /*d300*/  @P0 BRA `(.L_x_3658) ;  /* 0x00000bf000000947 */ /* 0x000fea0003800000 */
[----:B--23--:R-:W0:Y:S01]  /*d310*/  F2F.F32.F64 R5, R28 ;  /* 0x0000001c00057310 */ /* 0x00ce220000301000 */
[----:B------:R-:W0:-:S14]  /*d320*/  DSETP.GEU.AND P0, PT, |R28|, c[0x2][0xe8], PT ;  /* 0x00803a001c00762a */ /* 0x000e1c0003f0e200 */
[----:B0-----:R-:W-:-:S05]  /*d330*/  @!P0 FMUL R5, R5, 1.175494350822287508e-38 ;  /* 0x0080000005058820 */ /* 0x001fca0000400000 */
[----:B------:R0:W-:Y:S01]  /*d340*/  STG.E [R2.64], R5 ;  /* 0x0000000502007986 */ /* 0x0001e2000c101924 */
[----:B------:R-:W-:Y:S05]  /*d350*/  BRA `(.L_x_3659) ;  /* 0x00000d3000007947 */ /* 0x000fea0003800000 */
.L_x_3663:
[----:B--23--:R-:W0:Y:S01]  /*d360*/  F2F.F32.F64 R0, R28 ;  /* 0x0000001c00007310 */ /* 0x00ce220000301000 */
[----:B------:R-:W0:-:S14]  /*d370*/  DSETP.GEU.AND P0, PT, |R28|, c[0x2][0xe8], PT ;  /* 0x00803a001c00762a */ /* 0x000e1c0003f0e200 */
[----:B0-----:R-:W-:-:S05]  /*d380*/  @!P0 FMUL R0, R0, 1.175494350822287508e-38 ;  /* 0x0080000000008820 */ /* 0x001fca0000400000 */
[----:B------:R-:W-:-:S05]  /*d390*/  F2FP.PACK_AB R0, RZ, R0 ;  /* 0x00000000ff00723e */ /* 0x000fca00000000ff */
[----:B------:R0:W-:Y:S01]  /*d3a0*/  STG.E.U16 [R2.64], R0 ;  /* 0x0000000002007986 */ /* 0x0001e2000c101524 */
[----:B------:R-:W-:Y:S05]  /*d3b0*/  BRA `(.L_x_3659) ;  /* 0x00000cd000007947 */ /* 0x000fea0003800000 */
.L_x_3662:
[----:B------:R-:W-:-:S13]  /*d3c0*/  ISETP.NE.AND P0, PT, R0, 0x7, PT ;  /* 0x000000070000780c */ /* 0x000fda0003f05270 */
[----:B------:R-:W-:Y:S05]  /*d3d0*/  @!P0 BRA `(.L_x_3664) ;  /* 0x0000011000008947 */ /* 0x000fea0003800000 */
[----:B------:R-:W-:-:S13]  /*d3e0*/  ISETP.NE.AND P0, PT, R0, 0x8, PT ;  /* 0x000000080000780c */ /* 0x000fda0003f05270 */
[----:B------:R-:W-:Y:S05]  /*d3f0*/  @!P0 BRA `(.L_x_3665) ;  /* 0x0000008000008947 */ /* 0x000fea0003800000 */
[----:B------:R-:W-:-:S13]  /*d400*/  ISETP.NE.AND P0, PT, R0, 0x9, PT ;  /* 0x000000090000780c */ /* 0x000fda0003f05270 */
[----:B------:R-:W-:Y:S05]  /*d410*/  @P0 BRA `(.L_x_3658) ;  /* 0x00000ae000000947 */ /* 0x000fea0003800000 */
[----:B--23--:R-:W0:Y:S01]  /*d420*/  F2F.F32.F64 R4, R28 ;  /* 0x0000001c00047310 */ /* 0x00ce220000301000 */
[----:B------:R-:W0:Y:S01]  /*d430*/  DSETP.GEU.AND P0, PT, |R28|, c[0x2][0xe8], PT ;  /* 0x00803a001c00762a */ /* 0x000e220003f0e200 */
[----:B------:R-:W-:-:S13]  /*d440*/  IMAD.MOV.U32 R5, RZ, RZ, RZ ;  /* 0x000000ffff057224 */ /* 0x000fda00078e00ff */
[----:B0-----:R-:W-:-:S05]  /*d450*/  @!P0 FMUL R4, R4, 1.175494350822287508e-38 ;  /* 0x0080000004048820 */ /* 0x001fca0000400000 */
[----:B------:R0:W-:Y:S01]  /*d460*/  STG.E.64 [R2.64], R4 ;  /* 0x0000000402007986 */ /* 0x0001e2000c101b24 */
[----:B------:R-:W-:Y:S05]  /*d470*/  BRA `(.L_x_3659) ;  /* 0x00000c1000007947 */ /* 0x000fea0003800000 */
.L_x_3665:
[----:B--23--:R-:W0:Y:S01]  /*d480*/  F2F.F32.F64 R0, R28 ;  /* 0x0000001c00007310 */ /* 0x00ce220000301000 */
[----:B------:R-:W0:-:S14]  /*d490*/  DSETP.GEU.AND P0, PT, |R28|, c[0x2][0xe8], PT ;  /* 0x00803a001c00762a */ /* 0x000e1c0003f0e200 */
[----:B0-----:R-:W-:-:S05]  /*d4a0*/  @!P0 FMUL R0, R0, 1.175494350822287508e-38 ;  /* 0x0080000000008820 */ /* 0x001fca0000400000 */
[----:B------:R-:W-:-:S04]  /*d4b0*/  F2FP.PACK_AB R5, RZ, R0 ;  /* 0x00000000ff05723e */ /* 0x000fc800000000ff */
[----:B------:R-:W-:-:S05]  /*d4c0*/  PRMT R5, R5, 0x5410, RZ ;  /* 0x0000541005057816 */ /* 0x000fca00000000ff */
[----:B------:R0:W-:Y:S01]  /*d4d0*/  STG.E [R2.64], R5 ;  /* 0x0000000502007986 */ /* 0x0001e2000c101924 */
[----:B------:R-:W-:Y:S05]  /*d4e0*/  BRA `(.L_x_3659) ;  /* 0x00000ba000007947 */ /* 0x000fea0003800000 */
.L_x_3664:
[----:B--23--:R0:W-:Y:S01]  /*d4f0*/  STG.E.64 [R2.64], R28 ;  /* 0x0000001c02007986 */ /* 0x00c1e2000c101b24 */
[----:B------:R-:W-:Y:S05]  /*d500*/  BRA `(.L_x_3659) ;  /* 0x00000b8000007947 */ /* 0x000fea0003800000 */
.L_x_3654:
        /* <DEDUP_REMOVED lines=8> */
[----:B--23--:R-:W0:-:S06]  /*d590*/  DSETP.NEU.AND P0, PT, R28, RZ, PT ;  /* 0x000000ff1c00722a */ /* 0x00ce0c0003f0d000 */
[----:B0-----:R-:W-:-:S05]  /*d5a0*/  SEL R5, RZ, 0x1, !P0 ;  /* 0x00000001ff057807 */ /* 0x001fca0004000000 */
[----:B------:R0:W-:Y:S01]  /*d5b0*/  STG.E.U8 [R2.64], R5 ;  /* 0x0000000502007986 */ /* 0x0001e2000c101124 */
[----:B------:R-:W-:Y:S05]  /*d5c0*/  BRA `(.L_x_3659) ;  /* 0x00000ac000007947 */ /* 0x000fea0003800000 */
.L_x_3668:
[----:B------:R-:W-:-:S05]  /*d5d0*/  CS2R R30, SRZ ;  /* 0x00000000001e7805 */ /* 0x000fca000001ff00 */
[----:B--23--:R0:W-:Y:S01]  /*d5e0*/  STG.E.128 [R2.64], R28 ;  /* 0x0000001c02007986 */ /* 0x00c1e2000c101d24 */
[----:B------:R-:W-:Y:S05]  /*d5f0*/  BRA `(.L_x_3659) ;  /* 0x00000a9000007947 */ /* 0x000fea0003800000 */
.L_x_3667:
        /* <DEDUP_REMOVED lines=23> */
.L_x_3672:
[----:B------:R-:W-:Y:S05]  /*d770*/  BSYNC B0 ;  /* 0x0000000000007941 */ /* 0x000fea0003800000 */
.L_x_3671:
[----:B------:R-:W-:-:S05]  /*d780*/  LOP3.LUT R5, R0, R5, RZ, 0xfc, !PT ;  /* 0x0000000500057212 */ /* 0x000fca00078efcff */
[----:B------:R0:W-:Y:S01]  /*d790*/  STG.E.U8 [R2.64], R5 ;  /* 0x0000000502007986 */ /* 0x0001e2000c101124 */
[----:B------:R-:W-:Y:S05]  /*d7a0*/  BRA `(.L_x_3659) ;  /* 0x000008e000007947 */ /* 0x000fea0003800000 */
.L_x_3670:
[----:B--23--:R-:W0:Y:S01]  /*d7b0*/  F2F.F32.F64 R5, R28 ;  /* 0x0000001c00057310 */ /* 0x00ce220000301000 */
        /* <DEDUP_REMOVED lines=14> */
.L_x_3674:
[----:B------:R-:W-:Y:S01]  /*d8a0*/  IMAD.MOV.U32 R0, RZ, RZ, 0x7f ;  /* 0x0000007fff007424 */ /* 0x000fe200078e00ff */
[----:B------:R-:W-:-:S04]  /*d8b0*/  ISETP.GT.U32.AND P0, PT, R4, 0x7f800000, PT ;  /* 0x7f8000000400780c */ /* 0x000fc80003f04070 */
[----:B------:R-:W-:-:S04]  /*d8c0*/  SEL R0, R0, 0x7c, P0 ;  /* 0x0000007c00007807 */ /* 0x000fc80000000000 */
.L_x_3675:
[----:B------:R-:W-:Y:S05]  /*d8d0*/  BSYNC B0 ;  /* 0x0000000000007941 */ /* 0x000fea0003800000 */
.L_x_3673:
[----:B------:R-:W-:-:S04]  /*d8e0*/  LOP3.LUT R4, R5, 0x80000000, RZ, 0xc0, !PT ;  /* 0x8000000005047812 */ /* 0x000fc800078ec0ff */
[----:B------:R-:W-:-:S04]  /*d8f0*/  SHF.R.U32.HI R5, RZ, 0x18, R4 ;  /* 0x00000018ff057819 */ /* 0x000fc80000011604 */
[----:B------:R-:W-:-:S05]  /*d900*/  LOP3.LUT R5, R0, R5, RZ, 0xfc, !PT ;  /* 0x0000000500057212 */ /* 0x000fca00078efcff */
[----:B------:R0:W-:Y:S01]  /*d910*/  STG.E.U8 [R2.64], R5 ;  /* 0x0000000502007986 */ /* 0x0001e2000c101124 */
[----:B------:R-:W-:Y:S05]  /*d920*/  BRA `(.L_x_3659) ;  /* 0x0000076000007947 */ /* 0x000fea0003800000 */
.L_x_3669:
[----:B--23--:R-:W0:Y:S01]  /*d930*/  F2F.F32.F64 R0, R28 ;  /* 0x0000001c00007310 */ /* 0x00ce220000301000 */
[----:B------:R-:W0:-:S14]  /*d940*/  DSETP.GEU.AND P0, PT, |R28|, c[0x2][0xe8], PT ;  /* 0x00803a001c00762a */ /* 0x000e1c0003f0e200 */
[----:B0-----:R-:W-:-:S05]  /*d950*/  @!P0 FMUL R0, R0, 1.175494350822287508e-38 ;  /* 0x0080000000008820 */ /* 0x001fca0000400000 */
[----:B------:R-:W-:-:S05]  /*d960*/  F2FP.BF16.PACK_AB R0, RZ, R0 ;  /* 0x00000000ff00723e */ /* 0x000fca00000010ff */
[----:B------:R0:W-:Y:S01]  /*d970*/  STG.E.U16 [R2.64], R0 ;  /* 0x0000000002007986 */ /* 0x0001e2000c101524 */
[----:B------:R-:W-:Y:S05]  /*d980*/  BRA `(.L_x_3659) ;  /* 0x0000070000007947 */ /* 0x000fea0003800000 */
.L_x_3666:
        /* <DEDUP_REMOVED lines=8> */
[----:B--23--:R-:W0:Y:S02]  /*da10*/  F2I.U32.F64.TRUNC R29, R28 ;  /* 0x0000001c001d7311 */ /* 0x00ce24000030d000 */
[----:B0-----:R0:W-:Y:S01]  /*da20*/  STG.E.U16 [R2.64], R29 ;  /* 0x0000001d02007986 */ /* 0x0011e2000c101524 */
[----:B------:R-:W-:Y:S05]  /*da30*/  BRA `(.L_x_3659) ;  /* 0x0000065000007947 */ /* 0x000fea0003800000 */
.L_x_3678:
[----:B--23--:R-:W0:Y:S01]  /*da40*/  F2F.F32.F64 R7, R28 ;  /* 0x0000001c00077310 */ /* 0x00ce220000301000 */
        /* <DEDUP_REMOVED lines=18> */
.L_x_3681:
[----:B------:R-:W-:-:S04]  /*db70*/  LOP3.LUT R0, R7, 0x80000000, RZ, 0xc0, !PT ;  /* 0x8000000007007812 */ /* 0x000fc800078ec0ff */
[----:B------:R-:W-:-:S04]  /*db80*/  SHF.R.U32.HI R5, RZ, 0x18, R0 ;  /* 0x00000018ff057819 */ /* 0x000fc80000011600 */
[----:B------:R-:W-:-:S04]  /*db90*/  LOP3.LUT R4, R4, R5, RZ, 0xfc, !PT ;  /* 0x0000000504047212 */ /* 0x000fc800078efcff */
[----:B------:R-:W-:Y:S02]  /*dba0*/  PRMT R0, R4, 0x7610, R0 ;  /* 0x0000761004007816 */ /* 0x000fe40000000000 */
.L_x_3680:
[----:B------:R-:W-:Y:S05]  /*dbb0*/  BSYNC B0 ;  /* 0x0000000000007941 */ /* 0x000fea0003800000 */
.L_x_3679:
[----:B------:R0:W-:Y:S01]  /*dbc0*/  STG.E.U8 [R2.64], R0 ;  /* 0x0000000002007986 */ /* 0x0001e2000c101124 */
[----:B------:R-:W-:Y:S05]  /*dbd0*/  BRA `(.L_x_3659) ;  /* 0x000004b000007947 */ /* 0x000fea0003800000 */
.L_x_3677:
        /* <DEDUP_REMOVED lines=19> */
.L_x_3684:
[----:B------:R-:W-:-:S04]  /*dd10*/  LOP3.LUT R0, R7, 0x80000000, RZ, 0xc0, !PT ;  /* 0x8000000007007812 */ /* 0x000fc800078ec0ff */
[----:B------:R-:W-:-:S04]  /*dd20*/  SHF.R.U32.HI R5, RZ, 0x18, R0 ;  /* 0x00000018ff057819 */ /* 0x000fc80000011600 */
[----:B------:R-:W-:-:S04]  /*dd30*/  LOP3.LUT R4, R4, R5, RZ, 0xfc, !PT ;  /* 0x0000000504047212 */ /* 0x000fc800078efcff */
[----:B------:R-:W-:Y:S02]  /*dd40*/  PRMT R0, R4, 0x7610, R0 ;  /* 0x0000761004007816 */ /* 0x000fe40000000000 */
.L_x_3683:
[----:B------:R-:W-:Y:S05]  /*dd50*/  BSYNC B0 ;  /* 0x0000000000007941 */ /* 0x000fea0003800000 */
.L_x_3682:
[----:B------:R0:W-:Y:S01]  /*dd60*/  STG.E.U8 [R2.64], R0 ;  /* 0x0000000002007986 */ /* 0x0001e2000c101124 */
[----:B------:R-:W-:Y:S05]  /*dd70*/  BRA `(.L_x_3659) ;  /* 0x0000031000007947 */ /* 0x000fea0003800000 */
.L_x_3676:
[----:B------:R-:W-:-:S13]  /*dd80*/  ISETP.NE.AND P0, PT, R0, 0x1c, PT ;  /* 0x0000001c0000780c */ /* 0x000fda0003f05270 */
[----:B------:R-:W-:Y:S05]  /*dd90*/  @!P0 BRA `(.L_x_3685) ;  /* 0x000002d000008947 */ /* 0x000fea0003800000 */
[----:B------:R-:W-:-:S13]  /*dda0*/  ISETP.NE.AND P0, PT, R0, 0x1d, PT ;  /* 0x0000001d0000780c */ /* 0x000fda0003f05270 */
[----:B------:R-:W-:Y:S05]  /*ddb0*/  @!P0 BRA `(.L_x_3686) ;  /* 0x0000028000008947 */ /* 0x000fea0003800000 */
[----:B------:R-:W-:-:S13]  /*ddc0*/  ISETP.NE.AND P0, PT, R0, 0x2c, PT ;  /* 0x0000002c0000780c */ /* 0x000fda0003f05270 */
[----:B------:R-:W-:Y:S05]  /*ddd0*/  @P0 BRA `(.L_x_3658) ;  /* 0x0000012000000947 */ /* 0x000fea0003800000 */
[----:B--23--:R-:W0:Y:S01]  /*dde0*/  F2F.F32.F64 R6, R28 ;  /* 0x0000001c00067310 */ /* 0x00ce220000301000 */
        /* <DEDUP_REMOVED lines=17> */
.L_x_3658:
[----:B------:R-:W-:Y:S01]  /*df00*/  MOV R0, 0x0 ;  /* 0x0000000000007802 */ /* 0x000fe20000000f00 */
[----:B--2---:R-:W-:Y:S02]  /*df10*/  IMAD.MOV.U32 R4, RZ, RZ, c[0x4][0x128] ;  /* 0x01004a00ff047624 */ /* 0x004fe400078e00ff */
        /* <DEDUP_REMOVED lines=16> */
[----:B-1-3--:R-:W-:Y:S05]  /*e020*/  CALL.ABS.NOINC R2 ;  /* 0x0000000002007343 */ /* 0x00afea0003c00000 */
[----:B------:R-:W-:Y:S05]  /*e030*/  BRA `(.L_x_3659) ;  /* 0x0000005000007947 */ /* 0x000fea0003800000 */
.L_x_3686:
[----:B--23--:R-:W0:Y:S02]  /*e040*/  F2I.U64.F64.TRUNC R28, R28 ;  /* 0x0000001c001c7311 */ /* 0x00ce24000030d800 */
[----:B0-----:R0:W-:Y:S01]  /*e050*/  STG.E.64 [R2.64], R28 ;  /* 0x0000001c02007986 */ /* 0x0011e2000c101b24 */
[----:B------:R-:W-:Y:S05]  /*e060*/  BRA `(.L_x_3659) ;  /* 0x0000002000007947 */ /* 0x000fea0003800000 */
.L_x_3685:
[----:B--23--:R-:W0:Y:S02]  /*e070*/  F2I.U32.F64.TRUNC R29, R28 ;  /* 0x0000001c001d7311 */ /* 0x00ce24000030d000 */
[----:B0-----:R0:W-:Y:S02]  /*e080*/  STG.E [R2.64], R29 ;  /* 0x0000001d02007986 */ /* 0x0011e4000c101924 */
.L_x_3659:
[----:B------:R-:W-:-:S04]  /*e090*/  IADD3 R19, R19, 0x80, RZ ;  /* 0x0000008013137810 */ /* 0x000fc80007ffe0ff */
[----:B------:R-:W-:-:S13]  /*e0a0*/  ISETP.GE.AND P0, PT, R19, R22, PT ;  /* 0x000000161300720c */ /* 0x000fda0003f06270 */
        /* <DEDUP_REMOVED lines=18> */
[----:B------:R-:W0:Y:S02]  /*e1d0*/  F2I.F64.TRUNC R25, R24 ;  /* 0x0000001800197311 */ /* 0x000e24000030d100 */
[----:B0-----:R0:W-:Y:S01]  /*e1e0*/  STG.E.U8 [R2.64], R25 ;  /* 0x0000001902007986 */ /* 0x0011e2000c101124 */
[----:B------:R-:W-:Y:S05]  /*e1f0*/  BRA `(.L_x_3692) ;  /* 0x00000f1000007947 */ /* 0x000fea0003800000 */
.L_x_3690:
[----:B------:R-:W0:Y:S02]  /*e200*/  F2I.S64.F64.TRUNC R24, R24 ;  /* 0x0000001800187311 */ /* 0x000e24000030d900 */
[----:B0-----:R-:W-:-:S05]  /*e210*/  IMAD.MOV.U32 R5, RZ, RZ, R24 ;  /* 0x000000ffff057224 */ /* 0x001fca00078e0018 */
[----:B------:R0:W-:Y:S01]  /*e220*/  STG.E.U8 [R2.64], R5 ;  /* 0x0000000502007986 */ /* 0x0001e2000c101124 */
[----:B------:R-:W-:Y:S05]  /*e230*/  BRA `(.L_x_3692) ;  /* 0x00000ed000007947 */ /* 0x000fea0003800000 */
.L_x_3689:
[----:B------:R-:W-:-:S13]  /*e240*/  ISETP.NE.AND P0, PT, R0, 0x2, PT ;  /* 0x000000020000780c */ /* 0x000fda0003f05270 */
[----:B------:R-:W-:Y:S05]  /*e250*/  @!P0 BRA `(.L_x_3693) ;  /* 0x000000a000008947 */ /* 0x000fea0003800000 */
[----:B------:R-:W-:-:S13]  /*e260*/  ISETP.NE.AND P0, PT, R0, 0x3, PT ;  /* 0x000000030000780c */ /* 0x000fda0003f05270 */
[----:B------:R-:W-:Y:S05]  /*e270*/  @!P0 BRA `(.L_x_3694) ;  /* 0x0000005000008947 */ /* 0x000fea0003800000 */
[----:B------:R-:W-:-:S13]  /*e280*/  ISETP.NE.AND P0, PT, R0, 0x4, PT ;  /* 0x000000040000780c */ /* 0x000fda0003f05270 */
[----:B------:R-:W-:Y:S05]  /*e290*/  @P0 BRA `(.L_x_3691) ;  /* 0x00000ce000000947 */ /* 0x000fea0003800000 */
[----:B------:R-:W0:Y:S02]  /*e2a0*/  F2I.S64.F64.TRUNC R24, R24 ;  /* 0x0000001800187311 */ /* 0x000e24000030d900 */
[----:B0-----:R0:W-:Y:S01]  /*e2b0*/  STG.E.64 [R2.64], R24 ;  /* 0x0000001802007986 */ /* 0x0011e2000c101b24 */
[----:B------:R-:W-:Y:S05]  /*e2c0*/  BRA `(.L_x_3692) ;  /* 0x00000e4000007947 */ /* 0x000fea0003800000 */
.L_x_3694:
[----:B------:R-:W0:Y:S02]  /*e2d0*/  F2I.F64.TRUNC R25, R24 ;  /* 0x0000001800197311 */ /* 0x000e24000030d100 */
[----:B0-----:R0:W-:Y:S01]  /*e2e0*/  STG.E [R2.64], R25 ;  /* 0x0000001902007986 */ /* 0x0011e2000c101924 */
[----:B------:R-:W-:Y:S05]  /*e2f0*/  BRA `(.L_x_3692) ;  /* 0x00000e1000007947 */ /* 0x000fea0003800000 */
.L_x_3693:
[----:B------:R-:W0:Y:S02]  /*e300*/  F2I.F64.TRUNC R25, R24 ;  /* 0x0000001800197311 */ /* 0x000e24000030d100 */
[----:B0-----:R0:W-:Y:S01]  /*e310*/  STG.E.U16 [R2.64], R25 ;  /* 0x0000001902007986 */ /* 0x0011e2000c101524 */
[----:B------:R-:W-:Y:S05]  /*e320*/  BRA `(.L_x_3692) ;  /* 0x00000de000007947 */ /* 0x000fea0003800000 */
.L_x_3688:
[----:B------:R-:W-:-:S13]  /*e330*/  ISETP.GT.AND P0, PT, R0, 0x6, PT ;  /* 0x000000060000780c */ /* 0x000fda0003f04270 */
[----:B------:R-:W-:Y:S05]  /*e340*/  @P0 BRA `(.L_x_3695) ;  /* 0x000000f000000947 */ /* 0x000fea0003800000 */
[----:B------:R-:W-:-:S13]  /*e350*/  ISETP.NE.AND P0, PT, R0, 0x5, PT ;  /* 0x000000050000780c */ /* 0x000fda0003f05270 */
[----:B------:R-:W-:Y:S05]  /*e360*/  @!P0 BRA `(.L_x_3696) ;  /* 0x0000007000008947 */ /* 0x000fea0003800000 */
[----:B------:R-:W-:-:S13]  /*e370*/  ISETP.NE.AND P0, PT, R0, 0x6, PT ;  /* 0x000000060000780c */ /* 0x000fda0003f05270 */
[----:B------:R-:W-:Y:S05]  /*e380*/  @P0 BRA `(.L_x_3691) ;  /* 0x00000bf000000947 */ /* 0x000fea0003800000 */
[----:B------:R-:W0:Y:S01]  /*e390*/  F2F.F32.F64 R5, R24 ;  /* 0x0000001800057310 */ /* 0x000e220000301000 */
[----:B------:R-:W0:-:S14]  /*e3a0*/  DSETP.GEU.AND P0, PT, |R24|, c[0x2][0xe8], PT ;  /* 0x00803a001800762a */ /* 0x000e1c0003f0e200 */
[----:B0-----:R-:W-:-:S05]  /*e3b0*/  @!P0 FMUL R5, R5, 1.175494350822287508e-38 ;  /* 0x0080000005058820 */ /* 0x001fca0000400000 */
[----:B------:R0:W-:Y:S01]  /*e3c0*/  STG.E [R2.64], R5 ;  /* 0x0000000502007986 */ /* 0x0001e2000c101924 */
[----:B------:R-:W-:Y:S05]  /*e3d0*/  BRA `(.L_x_3692) ;  /* 0x00000d3000007947 */ /* 0x000fea0003800000 */
.L_x_3696:
[----:B------:R-:W0:Y:S01]  /*e3e0*/  F2F.F32.F64 R0, R24 ;  /* 0x0000001800007310 */ /* 0x000e220000301000 */
[----:B------:R-:W0:-:S14]  /*e3f0*/  DSETP.GEU.AND P0, PT, |R24|, c[0x2][0xe8], PT ;  /* 0x00803a001800762a */ /* 0x000e1c0003f0e200 */
[----:B0-----:R-:W-:-:S05]  /*e400*/  @!P0 FMUL R0, R0, 1.175494350822287508e-38 ;  /* 0x0080000000008820 */ /* 0x001fca0000400000 */
[----:B------:R-:W-:-:S05]  /*e410*/  F2FP.PACK_AB R0, RZ, R0 ;  /* 0x00000000ff00723e */ /* 0x000fca00000000ff */
[----:B------:R0:W-:Y:S01]  /*e420*/  STG.E.U16 [R2.64], R0 ;  /* 0x0000000002007986 */ /* 0x0001e2000c101524 */
[----:B------:R-:W-:Y:S05]  /*e430*/  BRA `(.L_x_3692) ;  /* 0x00000cd000007947 */ /* 0x000fea0003800000 */
.L_x_3695:
[----:B------:R-:W-:-:S13]  /*e440*/  ISETP.NE.AND P0, PT, R0, 0x7, PT ;  /* 0x000000070000780c */ /* 0x000fda0003f05270 */
[----:B------:R-:W-:Y:S05]  /*e450*/  @!P0 BRA `(.L_x_3697) ;  /* 0x0000011000008947 */ /* 0x000fea0003800000 */
[----:B------:R-:W-:-:S13]  /*e460*/  ISETP.NE.AND P0, PT, R0, 0x8, PT ;  /* 0x000000080000780c */ /* 0x000fda0003f05270 */
[----:B------:R-:W-:Y:S05]  /*e470*/  @!P0 BRA `(.L_x_3698) ;  /* 0x0000008000008947 */ /* 0x000fea0003800000 */
[----:B------:R-:W-:-:S13]  /*e480*/  ISETP.NE.AND P0, PT, R0, 0x9, PT ;  /* 0x000000090000780c */ /* 0x000fda0003f05270 */
[----:B------:R-:W-:Y:S05]  /*e490*/  @P0 BRA `(.L_x_3691) ;  /* 0x00000ae000000947 */ /* 0x000fea0003800000 */
[----:B------:R-:W0:Y:S01]  /*e4a0*/  F2F.F32.F64 R4, R24 ;  /* 0x0000001800047310 */ /* 0x000e220000301000 */
[----:B------:R-:W0:Y:S01]  /*e4b0*/  DSETP.GEU.AND P0, PT, |R24|, c[0x2][0xe8], PT ;  /* 0x00803a001800762a */ /* 0x000e220003f0e200 */
[----:B------:R-:W-:-:S13]  /*e4c0*/  IMAD.MOV.U32 R5, RZ, RZ, RZ ;  /* 0x000000ffff057224 */ /* 0x000fda00078e00ff */
[----:B0-----:R-:W-:-:S05]  /*e4d0*/  @!P0 FMUL R4, R4, 1.175494350822287508e-38 ;  /* 0x0080000004048820 */ /* 0x001fca0000400000 */
[----:B------:R0:W-:Y:S01]  /*e4e0*/  STG.E.64 [R2.64], R4 ;  /* 0x0000000402007986 */ /* 0x0001e2000c101b24 */
[----:B------:R-:W-:Y:S05]  /*e4f0*/  BRA `(.L_x_3692) ;  /* 0x00000c1000007947 */ /* 0x000fea0003800000 */
.L_x_3698:
[----:B------:R-:W0:Y:S01]  /*e500*/  F2F.F32.F64 R0, R24 ;  /* 0x0000001800007310 */ /* 0x000e220000301000 */
[----:B------:R-:W0:-:S14]  /*e510*/  DSETP.GEU.AND P0, PT, |R24|, c[0x2][0xe8], PT ;  /* 0x00803a001800762a */ /* 0x000e1c0003f0e200 */
[----:B0-----:R-:W-:-:S05]  /*e520*/  @!P0 FMUL R0, R0, 1.175494350822287508e-38 ;  /* 0x0080000000008820 */ /* 0x001fca0000400000 */
[----:B------:R-:W-:-:S04]  /*e530*/  F2FP.PACK_AB R5, RZ, R0 ;  /* 0x00000000ff05723e */ /* 0x000fc800000000ff */
[----:B------:R-:W-:-:S05]  /*e540*/  PRMT R5, R5, 0x5410, RZ ;  /* 0x0000541005057816 */ /* 0x000fca00000000ff */
[----:B------:R0:W-:Y:S01]  /*e550*/  STG.E [R2.64], R5 ;  /* 0x0000000502007986 */ /* 0x0001e2000c101924 */
[----:B------:R-:W-:Y:S05]  /*e560*/  BRA `(.L_x_3692) ;  /* 0x00000ba000007947 */ /* 0x000fea0003800000 */
.L_x_3697:
[----:B------:R0:W-:Y:S01]  /*e570*/  STG.E.64 [R2.64], R24 ;  /* 0x0000001802007986 */ /* 0x0001e2000c101b24 */
[----:B------:R-:W-:Y:S05]  /*e580*/  BRA `(.L_x_3692) ;  /* 0x00000b8000007947 */ /* 0x000fea0003800000 */
.L_x_3687:
        /* <DEDUP_REMOVED lines=8> */
[----:B------:R-:W0:-:S06]  /*e610*/  DSETP.NEU.AND P0, PT, R24, RZ, PT ;  /* 0x000000ff1800722a */ /* 0x000e0c0003f0d000 */
[----:B0-----:R-:W-:-:S05]  /*e620*/  SEL R5, RZ, 0x1, !P0 ;  /* 0x00000001ff057807 */ /* 0x001fca0004000000 */
[----:B------:R0:W-:Y:S01]  /*e630*/  STG.E.U8 [R2.64], R5 ;  /* 0x0000000502007986 */ /* 0x0001e2000c101124 */
[----:B------:R-:W-:Y:S05]  /*e640*/  BRA `(.L_x_3692) ;  /* 0x00000ac000007947 */ /* 0x000fea0003800000 */
.L_x_3701:
[----:B------:R-:W-:-:S05]  /*e650*/  CS2R R26, SRZ ;  /* 0x00000000001a7805 */ /* 0x000fca000001ff00 */
[----:B------:R0:W-:Y:S01]  /*e660*/  STG.E.128 [R2.64], R24 ;  /* 0x0000001802007986 */ /* 0x0001e2000c101d24 */
[----:B------:R-:W-:Y:S05]  /*e670*/  BRA `(.L_x_3692) ;  /* 0x00000a9000007947 */ /* 0x000fea0003800000 */
.L_x_3700:
        /* <DEDUP_REMOVED lines=23> */
.L_x_3705:
[----:B------:R-:W-:Y:S05]  /*e7f0*/  BSYNC B0 ;  /* 0x0000000000007941 */ /* 0x000fea0003800000 */
.L_x_3704:
[----:B------:R-:W-:-:S05]  /*e800*/  LOP3.LUT R5, R0, R5, RZ, 0xfc, !PT ;  /* 0x0000000500057212 */ /* 0x000fca00078efcff */
[----:B------:R0:W-:Y:S01]  /*e810*/  STG.E.U8 [R2.64], R5 ;  /* 0x0000000502007986 */ /* 0x0001e2000c101124 */
[----:B------:R-:W-:Y:S05]  /*e820*/  BRA `(.L_x_3692) ;  /* 0x000008e000007947 */ /* 0x000fea0003800000 */
.L_x_3703:
[----:B------:R-:W0:Y:S01]  /*e830*/  F2F.F32.F64 R5, R24 ;  /* 0x0000001800057310 */ /* 0x000e220000301000 */
        /* <DEDUP_REMOVED lines=14> */
.L_x_3707:
[----:B------:R-:W-:Y:S01]  /*e920*/  IMAD.MOV.U32 R0, RZ, RZ, 0x7f ;  /* 0x0000007fff007424 */ /* 0x000fe200078e00ff */
[----:B------:R-:W-:-:S04]  /*e930*/  ISETP.GT.U32.AND P0, PT, R4, 0x7f800000, PT ;  /* 0x7f8000000400780c */ /* 0x000fc80003f04070 */
[----:B------:R-:W-:-:S04]  /*e940*/  SEL R0, R0, 0x7c, P0 ;  /* 0x0000007c00007807 */ /* 0x000fc80000000000 */
.L_x_3708:
[----:B------:R-:W-:Y:S05]  /*e950*/  BSYNC B0 ;  /* 0x0000000000007941 */ /* 0x000fea0003800000 */
.L_x_3706:
[----:B------:R-:W-:-:S04]  /*e960*/  LOP3.LUT R4, R5, 0x80000000, RZ, 0xc0, !PT ;  /* 0x8000000005047812 */ /* 0x000fc800078ec0ff */
[----:B------:R-:W-:-:S04]  /*e970*/  SHF.R.U32.HI R5, RZ, 0x18, R4 ;  /* 0x00000018ff057819 */ /* 0x000fc80000011604 */
[----:B------:R-:W-:-:S05]  /*e980*/  LOP3.LUT R5, R0, R5, RZ, 0xfc, !PT ;  /* 0x0000000500057212 */ /* 0x000fca00078efcff */
[----:B------:R0:W-:Y:S01]  /*e990*/  STG.E.U8 [R2.64], R5 ;  /* 0x0000000502007986 */ /* 0x0001e2000c101124 */
[----:B------:R-:W-:Y:S05]  /*e9a0*/  BRA `(.L_x_3692) ;  /* 0x0000076000007947 */ /* 0x000fea0003800000 */
.L_x_3702:
[----:B------:R-:W0:Y:S01]  /*e9b0*/  F2F.F32.F64 R0, R24 ;  /* 0x0000001800007310 */ /* 0x000e220000301000 */
[----:B------:R-:W0:-:S14]  /*e9c0*/  DSETP.GEU.AND P0, PT, |R24|, c[0x2][0xe8], PT ;  /* 0x00803a001800762a */ /* 0x000e1c0003f0e200 */
[----:B0-----:R-:W-:-:S05]  /*e9d0*/  @!P0 FMUL R0, R0, 1.175494350822287508e-38 ;  /* 0x0080000000008820 */ /* 0x001fca0000400000 */
[----:B------:R-:W-:-:S05]  /*e9e0*/  F2FP.BF16.PACK_AB R0, RZ, R0 ;  /* 0x00000000ff00723e */ /* 0x000fca00000010ff */
[----:B------:R0:W-:Y:S01]  /*e9f0*/  STG.E.U16 [R2.64], R0 ;  /* 0x0000000002007986 */ /* 0x0001e2000c101524 */
[----:B------:R-:W-:Y:S05]  /*ea00*/  BRA `(.L_x_3692) ;  /* 0x0000070000007947 */ /* 0x000fea0003800000 */
.L_x_3699:
        /* <DEDUP_REMOVED lines=8> */
[----:B------:R-:W0:Y:S02]  /*ea90*/  F2I.U32.F64.TRUNC R25, R24 ;  /* 0x0000001800197311 */ /* 0x000e24000030d000 */
[----:B0-----:R0:W-:Y:S01]  /*eaa0*/  STG.E.U16 [R2.64], R25 ;  /* 0x0000001902007986 */ /* 0x0011e2000c101524 */
[----:B------:R-:W-:Y:S05]  /*eab0*/  BRA `(.L_x_3692) ;  /* 0x0000065000007947 */ /* 0x000fea0003800000 */
.L_x_3711:
[----:B------:R-:W0:Y:S01]  /*eac0*/  F2F.F32.F64 R7, R24 ;  /* 0x0000001800077310 */ /* 0x000e220000301000 */
        /* <DEDUP_REMOVED lines=18> */
.L_x_3714:
[----:B------:R-:W-:-:S04]  /*ebf0*/  LOP3.LUT R0, R7, 0x80000000, RZ, 0xc0, !PT ;  /* 0x8000000007007812 */ /* 0x000fc800078ec0ff */
[----:B------:R-:W-:-:S04]  /*ec00*/  SHF.R.U32.HI R5, RZ, 0x18, R0 ;  /* 0x00000018ff057819 */ /* 0x000fc80000011600 */
[----:B------:R-:W-:-:S04]  /*ec10*/  LOP3.LUT R4, R4, R5, RZ, 0xfc, !PT ;  /* 0x0000000504047212 */ /* 0x000fc800078efcff */
[----:B------:R-:W-:Y:S02]  /*ec20*/  PRMT R0, R4, 0x7610, R0 ;  /* 0x0000761004007816 */ /* 0x000fe40000000000 */
.L_x_3713:
[----:B------:R-:W-:Y:S05]  /*ec30*/  BSYNC B0 ;  /* 0x0000000000007941 */ /* 0x000fea0003800000 */
.L_x_3712:
[----:B------:R0:W-:Y:S01]  /*ec40*/  STG.E.U8 [R2.64], R0 ;  /* 0x0000000002007986 */ /* 0x0001e2000c101124 */
[----:B------:R-:W-:Y:S05]  /*ec50*/  BRA `(.L_x_3692) ;  /* 0x000004b000007947 */ /* 0x000fea0003800000 */
.L_x_3710:
        /* <DEDUP_REMOVED lines=19> */
.L_x_3717:
[----:B------:R-:W-:-:S04]  /*ed90*/  LOP3.LUT R0, R7, 0x80000000, RZ, 0xc0, !PT ;  /* 0x8000000007007812 */ /* 0x000fc800078ec0ff */
[----:B------:R-:W-:-:S04]  /*eda0*/  SHF.R.U32.HI R5, RZ, 0x18, R0 ;  /* 0x00000018ff057819 */ /* 0x000fc80000011600 */
[----:B------:R-:W-:-:S04]  /*edb0*/  LOP3.LUT R4, R4, R5, RZ, 0xfc, !PT ;  /* 0x0000000504047212 */ /* 0x000fc800078efcff */
[----:B------:R-:W-:Y:S02]  /*edc0*/  PRMT R0, R4, 0x7610, R0 ;  /* 0x0000761004007816 */ /* 0x000fe40000000000 */
.L_x_3716:
[----:B------:R-:W-:Y:S05]  /*edd0*/  BSYNC B0 ;  /* 0x0000000000007941 */ /* 0x000fea0003800000 */
.L_x_3715:
[----:B------:R0:W-:Y:S01]  /*ede0*/  STG.E.U8 [R2.64], R0 ;  /* 0x0000000002007986 */ /* 0x0001e2000c101124 */
[----:B------:R-:W-:Y:S05]  /*edf0*/  BRA `(.L_x_3692) ;  /* 0x0000031000007947 */ /* 0x000fea0003800000 */
.L_x_3709:
[----:B------:R-:W-:-:S13]  /*ee00*/  ISETP.NE.AND P0, PT, R0, 0x1c, PT ;  /* 0x0000001c0000780c */ /* 0x000fda0003f05270 */
[----:B------:R-:W-:Y:S05]  /*ee10*/  @!P0 BRA `(.L_x_3718) ;  /* 0x000002d000008947 */ /* 0x000fea0003800000 */
[----:B------:R-:W-:-:S13]  /*ee20*/  ISETP.NE.AND P0, PT, R0, 0x1d, PT ;  /* 0x0000001d0000780c */ /* 0x000fda0003f05270 */
[----:B------:R-:W-:Y:S05]  /*ee30*/  @!P0 BRA `(.L_x_3719) ;  /* 0x0000028000008947 */ /* 0x000fea0003800000 */
[----:B------:R-:W-:-:S13]  /*ee40*/  ISETP.NE.AND P0, PT, R0, 0x2c, PT ;  /* 0x0000002c0000780c */ /* 0x000fda0003f05270 */
[----:B------:R-:W-:Y:S05]  /*ee50*/  @P0 BRA `(.L_x_3691) ;  /* 0x0000012000000947 */ /* 0x000fea0003800000 */
[----:B------:R-:W0:Y:S01]  /*ee60*/  F2F.F32.F64 R6, R24 ;  /* 0x0000001800067310 */ /* 0x000e220000301000 */
        /* <DEDUP_REMOVED lines=17> */
.L_x_3691:
        /* <DEDUP_REMOVED lines=19> */
[----:B------:R-:W-:Y:S05]  /*f0b0*/  BRA `(.L_x_3692) ;  /* 0x0000005000007947 */ /* 0x000fea0003800000 */
.L_x_3719:
[----:B------:R-:W0:Y:S02]  /*f0c0*/  F2I.U64.F64.TRUNC R24, R24 ;  /* 0x0000001800187311 */ /* 0x000e24000030d800 */
[----:B0-----:R0:W-:Y:S01]  /*f0d0*/  STG.E.64 [R2.64], R24 ;  /* 0x0000001802007986 */ /* 0x0011e2000c101b24 */
[----:B------:R-:W-:Y:S05]  /*f0e0*/  BRA `(.L_x_3692) ;  /* 0x0000002000007947 */ /* 0x000fea0003800000 */
.L_x_3718:
[----:B------:R-:W0:Y:S02]  /*f0f0*/  F2I.U32.F64.TRUNC R25, R24 ;  /* 0x0000001800197311 */ /* 0x000e24000030d000 */
[----:B0-----:R0:W-:Y:S02]  /*f100*/  STG.E [R2.64], R25 ;  /* 0x0000001902007986 */ /* 0x0011e4000c101924 */
.L_x_3692:
[----:B------:R-:W-:Y:S02]  /*f110*/  IADD3 R19, R19, 0x80, RZ ;  /* 0x0000008013137810 */ /* 0x000fe40007ffe0ff */
.L_x_3653:
[----:B------:R-:W-:Y:S05]  /*f120*/  BSYNC B6 ;  /* 0x0000000000067941 */ /* 0x000fea0003800000 */
.L_x_3652:
[----:B------:R-:W-:-:S13]  /*f130*/  ISETP.GE.AND P0, PT, R19, R22, PT ;  /* 0x000000161300720c */ /* 0x000fda0003f06270 */
[----:B------:R-:W-:Y:S05]  /*f140*/  @P0 EXIT ;  /* 0x000000000000094d */ /* 0x000fea0003800000 */
[----:B0-----:R-:W0:Y:S02]  /*f150*/  S2R R0, SR_CTAID.X ;  /* 0x0000000000007919 */ /* 0x001e240000002500 */
[----:B0-----:R-:W-:Y:S01]  /*f160*/  IMAD R19, R0, 0x200, R19 ;  /* 0x0000020000137824 */ /* 0x001fe200078e0213 */
[----:B------:R-:W-:-:S03]  /*f170*/  PRMT R0, R23, 0x9910, RZ ;  /* 0x0000991017007816 */ /* 0x000fc600000000ff */
[----:B------:R-:W-:Y:S01]  /*f180*/  IMAD R19, R19, c[0x0][0x194], RZ ;  /* 0x0000650013137a24 */ /* 0x000fe200078e02ff */
[----:B------:R-:W-:-:S04]  /*f190*/  ISETP.GT.AND P1, PT, R0, 0x9, PT ;  /* 0x000000090000780c */ /* 0x000fc80003f24270 */
[----:B------:R-:W-:-:S05]  /*f1a0*/  IADD3 R2, P0, R19, c[0x0][0x168], RZ ;  /* 0x00005a0013027a10 */ /* 0x000fca0007f1e0ff */
[----:B------:R-:W-:-:S04]  /*f1b0*/  IMAD.X R3, RZ, RZ, c[0x0][0x16c], P0 ;  /* 0x00005b00ff037624 */ /* 0x000fc800000e06ff */
        /* <DEDUP_REMOVED lines=9> */
[----:B--2---:R-:W0:Y:S02]  /*f250*/  F2I.F64.TRUNC R17, R16 ;  /* 0x0000001000117311 */ /* 0x004e24000030d100 */
[----:B0-----:R-:W-:Y:S01]  /*f260*/  STG.E.U8 [R2.64], R17 ;  /* 0x0000001102007986 */ /* 0x001fe2000c101124 */
[----:B------:R-:W-:Y:S05]  /*f270*/  EXIT ;  /* 0x000000000000794d */ /* 0x000fea0003800000 */
.L_x_3723:
[----:B--2---:R-:W0:Y:S02]  /*f280*/  F2I.S64.F64.TRUNC R16, R16 ;  /* 0x0000001000107311 */ /* 0x004e24000030d900 */
[----:B0-----:R-:W-:-:S05]  /*f290*/  IMAD.MOV.U32 R5, RZ, RZ, R16 ;  /* 0x000000ffff057224 */ /* 0x001fca00078e0010 */
[----:B------:R-:W-:Y:S01]  /*f2a0*/  STG.E.U8 [R2.64], R5 ;  /* 0x0000000502007986 */ /* 0x000fe2000c101124 */
[----:B------:R-:W-:Y:S05]  /*f2b0*/  EXIT ;  /* 0x000000000000794d */ /* 0x000fea0003800000 */
.L_x_3722:
[----:B------:R-:W-:-:S13]  /*f2c0*/  ISETP.NE.AND P0, PT, R0, 0x2, PT ;  /* 0x000000020000780c */ /* 0x000fda0003f05270 */
[----:B------:R-:W-:Y:S05]  /*f2d0*/  @!P0 BRA `(.L_x_3725) ;  /* 0x000000a000008947 */ /* 0x000fea0003800000 */
[----:B------:R-:W-:-:S13]  /*f2e0*/  ISETP.NE.AND P0, PT, R0, 0x3, PT ;  /* 0x000000030000780c */ /* 0x000fda0003f05270 */
[----:B------:R-:W-:Y:S05]  /*f2f0*/  @!P0 BRA `(.L_x_3726) ;  /* 0x0000005000008947 */ /* 0x000fea0003800000 */
[----:B------:R-:W-:-:S13]  /*f300*/  ISETP.NE.AND P0, PT, R0, 0x4, PT ;  /* 0x000000040000780c */ /* 0x000fda0003f05270 */
[----:B------:R-:W-:Y:S05]  /*f310*/  @P0 BRA `(.L_x_3724) ;  /* 0x00000ce000000947 */ /* 0x000fea0003800000 */
[----:B--2---:R-:W0:Y:S02]  /*f320*/  F2I.S64.F64.TRUNC R16, R16 ;  /* 0x0000001000107311 */ /* 0x004e24000030d900 */
[----:B0-----:R-:W-:Y:S01]  /*f330*/  STG.E.64 [R2.64], R16 ;  /* 0x0000001002007986 */ /* 0x001fe2000c101b24 */
[----:B------:R-:W-:Y:S05]  /*f340*/  EXIT ;  /* 0x000000000000794d */ /* 0x000fea0003800000 */
.L_x_3726:
[----:B--2---:R-:W0:Y:S02]  /*f350*/  F2I.F64.TRUNC R17, R16 ;  /* 0x0000001000117311 */ /* 0x004e24000030d100 */
[----:B0-----:R-:W-:Y:S01]  /*f360*/  STG.E [R2.64], R17 ;  /* 0x0000001102007986 */ /* 0x001fe2000c101924 */
[----:B------:R-:W-:Y:S05]  /*f370*/  EXIT ;  /* 0x000000000000794d */ /* 0x000fea0003800000 */
.L_x_3725:
[----:B--2---:R-:W0:Y:S02]  /*f380*/  F2I.F64.TRUNC R17, R16 ;  /* 0x0000001000117311 */ /* 0x004e24000030d100 */
[----:B0-----:R-:W-:Y:S01]  /*f390*/  STG.E.U16 [R2.64], R17 ;  /* 0x0000001102007986 */ /* 0x001fe2000c101524 */
[----:B------:R-:W-:Y:S05]  /*f3a0*/  EXIT ;  /* 0x000000000000794d */ /* 0x000fea0003800000 */
.L_x_3721:
[----:B------:R-:W-:-:S13]  /*f3b0*/  ISETP.GT.AND P0, PT, R0, 0x6, PT ;  /* 0x000000060000780c */ /* 0x000fda0003f04270 */
[----:B------:R-:W-:Y:S05]  /*f3c0*/  @P0 BRA `(.L_x_3727) ;  /* 0x000000f000000947 */ /* 0x000fea0003800000 */
[----:B------:R-:W-:-:S13]  /*f3d0*/  ISETP.NE.AND P0, PT, R0, 0x5, PT ;  /* 0x000000050000780c */ /* 0x000fda0003f05270 */
[----:B------:R-:W-:Y:S05]  /*f3e0*/  @!P0 BRA `(.L_x_3728) ;  /* 0x0000007000008947 */ /* 0x000fea0003800000 */
[----:B------:R-:W-:-:S13]  /*f3f0*/  ISETP.NE.AND P0, PT, R0, 0x6, PT ;  /* 0x000000060000780c */ /* 0x000fda0003f05270 */
[----:B------:R-:W-:Y:S05]  /*f400*/  @P0 BRA `(.L_x_3724) ;  /* 0x00000bf000000947 */ /* 0x000fea0003800000 */
[----:B--2---:R-:W0:Y:S01]  /*f410*/  F2F.F32.F64 R5, R16 ;  /* 0x0000001000057310 */ /* 0x004e220000301000 */
[----:B------:R-:W0:-:S14]  /*f420*/  DSETP.GEU.AND P0, PT, |R16|, c[0x2][0xe8], PT ;  /* 0x00803a001000762a */ /* 0x000e1c0003f0e200 */
[----:B0-----:R-:W-:-:S05]  /*f430*/  @!P0 FMUL R5, R5, 1.175494350822287508e-38 ;  /* 0x0080000005058820 */ /* 0x001fca0000400000 */
[----:B------:R-:W-:Y:S01]  /*f440*/  STG.E [R2.64], R5 ;  /* 0x0000000502007986 */ /* 0x000fe2000c101924 */
[----:B------:R-:W-:Y:S05]  /*f450*/  EXIT ;  /* 0x000000000000794d */ /* 0x000fea0003800000 */
.L_x_3728:
[----:B--2---:R-:W0:Y:S01]  /*f460*/  F2F.F32.F64 R0, R16 ;  /* 0x0000001000007310 */ /* 0x004e220000301000 */
[----:B------:R-:W0:-:S14]  /*f470*/  DSETP.GEU.AND P0, PT, |R16|, c[0x2][0xe8], PT ;  /* 0x00803a001000762a */ /* 0x000e1c0003f0e200 */
[----:B0-----:R-:W-:-:S05]  /*f480*/  @!P0 FMUL R0, R0, 1.175494350822287508e-38 ;  /* 0x0080000000008820 */ /* 0x001fca0000400000 */
[----:B------:R-:W-:-:S05]  /*f490*/  F2FP.PACK_AB R0, RZ, R0 ;  /* 0x00000000ff00723e */ /* 0x000fca00000000ff */
[----:B------:R-:W-:Y:S01]  /*f4a0*/  STG.E.U16 [R2.64], R0 ;  /* 0x0000000002007986 */ /* 0x000fe2000c101524 */
[----:B------:R-:W-:Y:S05]  /*f4b0*/  EXIT ;  /* 0x000000000000794d */ /* 0x000fea0003800000 */
.L_x_3727:
        /* <DEDUP_REMOVED lines=8> */
[----:B------:R-:W-:-:S13]  /*f540*/  IMAD.MOV.U32 R5, RZ, RZ, RZ ;  /* 0x000000ffff057224 */ /* 0x000fda00078e00ff */
[----:B0-----:R-:W-:-:S05]  /*f550*/  @!P0 FMUL R4, R4, 1.175494350822287508e-38 ;  /* 0x0080000004048820 */ /* 0x001fca0000400000 */
[----:B------:R-:W-:Y:S01]  /*f560*/  STG.E.64 [R2.64], R4 ;  /* 0x0000000402007986 */ /* 0x000fe2000c101b24 */
[----:B------:R-:W-:Y:S05]  /*f570*/  EXIT ;  /* 0x000000000000794d */ /* 0x000fea0003800000 */
.L_x_3730:
[----:B--2---:R-:W0:Y:S01]  /*f580*/  F2F.F32.F64 R0, R16 ;  /* 0x0000001000007310 */ /* 0x004e220000301000 */
[----:B------:R-:W0:-:S14]  /*f590*/  DSETP.GEU.AND P0, PT, |R16|, c[0x2][0xe8], PT ;  /* 0x00803a001000762a */ /* 0x000e1c0003f0e200 */
[----:B0-----:R-:W-:-:S05]  /*f5a0*/  @!P0 FMUL R0, R0, 1.175494350822287508e-38 ;  /* 0x0080000000008820 */ /* 0x001fca0000400000 */
[----:B------:R-:W-:-:S04]  /*f5b0*/  F2FP.PACK_AB R5, RZ, R0 ;  /* 0x00000000ff05723e */ /* 0x000fc800000000ff */
[----:B------:R-:W-:-:S05]  /*f5c0*/  PRMT R5, R5, 0x5410, RZ ;  /* 0x0000541005057816 */ /* 0x000fca00000000ff */
[----:B------:R-:W-:Y:S01]  /*f5d0*/  STG.E [R2.64], R5 ;  /* 0x0000000502007986 */ /* 0x000fe2000c101924 */
[----:B------:R-:W-:Y:S05]  /*f5e0*/  EXIT ;  /* 0x000000000000794d */ /* 0x000fea0003800000 */
.L_x_3729:
[----:B--2---:R-:W-:Y:S01]  /*f5f0*/  STG.E.64 [R2.64], R16 ;  /* 0x0000001002007986 */ /* 0x004fe2000c101b24 */
[----:B------:R-:W-:Y:S05]  /*f600*/  EXIT ;  /* 0x000000000000794d */ /* 0x000fea0003800000 */
.L_x_3720:
        /* <DEDUP_REMOVED lines=8> */
[----:B--2---:R-:W0:-:S06]  /*f690*/  DSETP.NEU.AND P0, PT, R16, RZ, PT ;  /* 0x000000ff1000722a */ /* 0x004e0c0003f0d000 */
[----:B0-----:R-:W-:-:S05]  /*f6a0*/  SEL R5, RZ, 0x1, !P0 ;  /* 0x00000001ff057807 */ /* 0x001fca0004000000 */
[----:B------:R-:W-:Y:S01]  /*f6b0*/  STG.E.U8 [R2.64], R5 ;  /* 0x0000000502007986 */ /* 0x000fe2000c101124 */
[----:B------:R-:W-:Y:S05]  /*f6c0*/  EXIT ;  /* 0x000000000000794d */ /* 0x000fea0003800000 */
.L_x_3733:
[----:B------:R-:W-:-:S05]  /*f6d0*/  CS2R R18, SRZ ;  /* 0x0000000000127805 */ /* 0x000fca000001ff00 */
[----:B--2---:R-:W-:Y:S01]  /*f6e0*/  STG.E.128 [R2.64], R16 ;  /* 0x0000001002007986 */ /* 0x004fe2000c101d24 */
[----:B------:R-:W-:Y:S05]  /*f6f0*/  EXIT ;  /* 0x000000000000794d */ /* 0x000fea0003800000 */
.L_x_3732:
        /* <DEDUP_REMOVED lines=23> */
.L_x_3737:
[----:B------:R-:W-:Y:S05]  /*f870*/  BSYNC B0 ;  /* 0x0000000000007941 */ /* 0x000fea0003800000 */
.L_x_3736:
[----:B------:R-:W-:-:S05]  /*f880*/  LOP3.LUT R5, R0, R5, RZ, 0xfc, !PT ;  /* 0x0000000500057212 */ /* 0x000fca00078efcff */
[----:B------:R-:W-:Y:S01]  /*f890*/  STG.E.U8 [R2.64], R5 ;  /* 0x0000000502007986 */ /* 0x000fe2000c101124 */
[----:B------:R-:W-:Y:S05]  /*f8a0*/  EXIT ;  /* 0x000000000000794d */ /* 0x000fea0003800000 */
.L_x_3735:
        /* <DEDUP_REMOVED lines=15> */
.L_x_3739:
[----:B------:R-:W-:Y:S01]  /*f9a0*/  IMAD.MOV.U32 R0, RZ, RZ, 0x7f ;  /* 0x0000007fff007424 */ /* 0x000fe200078e00ff */
[----:B------:R-:W-:-:S04]  /*f9b0*/  ISETP.GT.U32.AND P0, PT, R4, 0x7f800000, PT ;  /* 0x7f8000000400780c */ /* 0x000fc80003f04070 */
[----:B------:R-:W-:-:S04]  /*f9c0*/  SEL R0, R0, 0x7c, P0 ;  /* 0x0000007c00007807 */ /* 0x000fc80000000000 */
.L_x_3740:
[----:B------:R-:W-:Y:S05]  /*f9d0*/  BSYNC B0 ;  /* 0x0000000000007941 */ /* 0x000fea0003800000 */
.L_x_3738:
[----:B------:R-:W-:-:S04]  /*f9e0*/  LOP3.LUT R4, R5, 0x80000000, RZ, 0xc0, !PT ;  /* 0x8000000005047812 */ /* 0x000fc800078ec0ff */
[----:B------:R-:W-:-:S04]  /*f9f0*/  SHF.R.U32.HI R5, RZ, 0x18, R4 ;  /* 0x00000018ff057819 */ /* 0x000fc80000011604 */
[----:B------:R-:W-:-:S05]  /*fa00*/  LOP3.LUT R5, R0, R5, RZ, 0xfc, !PT ;  /* 0x0000000500057212 */ /* 0x000fca00078efcff */
[----:B------:R-:W-:Y:S01]  /*fa10*/  STG.E.U8 [R2.64], R5 ;  /* 0x0000000502007986 */ /* 0x000fe2000c101124 */
[----:B------:R-:W-:Y:S05]  /*fa20*/  EXIT ;  /* 0x000000000000794d */ /* 0x000fea0003800000 */
.L_x_3734:
[----:B--2---:R-:W0:Y:S01]  /*fa30*/  F2F.F32.F64 R0, R16 ;  /* 0x0000001000007310 */ /* 0x004e220000301000 */
[----:B------:R-:W0:-:S14]  /*fa40*/  DSETP.GEU.AND P0, PT, |R16|, c[0x2][0xe8], PT ;  /* 0x00803a001000762a */ /* 0x000e1c0003f0e200 */
[----:B0-----:R-:W-:-:S05]  /*fa50*/  @!P0 FMUL R0, R0, 1.175494350822287508e-38 ;  /* 0x0080000000008820 */ /* 0x001fca0000400000 */
[----:B------:R-:W-:-:S05]  /*fa60*/  F2FP.BF16.PACK_AB R0, RZ, R0 ;  /* 0x00000000ff00723e */ /* 0x000fca00000010ff */
[----:B------:R-:W-:Y:S01]  /*fa70*/  STG.E.U16 [R2.64], R0 ;  /* 0x0000000002007986 */ /* 0x000fe2000c101524 */
[----:B------:R-:W-:Y:S05]  /*fa80*/  EXIT ;  /* 0x000000000000794d */ /* 0x000fea0003800000 */
.L_x_3731:
        /* <DEDUP_REMOVED lines=8> */
[----:B--2---:R-:W0:Y:S02]  /*fb10*/  F2I.U32.F64.TRUNC R17, R16 ;  /* 0x0000001000117311 */ /* 0x004e24000030d000 */
[----:B0-----:R-:W-:Y:S01]  /*fb20*/  STG.E.U16 [R2.64], R17 ;  /* 0x0000001102007986 */ /* 0x001fe2000c101524 */
[----:B------:R-:W-:Y:S05]  /*fb30*/  EXIT ;  /* 0x000000000000794d */ /* 0x000fea0003800000 */
.L_x_3743:
        /* <DEDUP_REMOVED lines=19> */
.L_x_3746:
[----:B------:R-:W-:-:S04]  /*fc70*/  LOP3.LUT R0, R7, 0x80000000, RZ, 0xc0, !PT ;  /* 0x8000000007007812 */ /* 0x000fc800078ec0ff */
[----:B------:R-:W-:-:S04]  /*fc80*/  SHF.R.U32.HI R5, RZ, 0x18, R0 ;  /* 0x00000018ff057819 */ /* 0x000fc80000011600 */
[----:B------:R-:W-:-:S04]  /*fc90*/  LOP3.LUT R4, R4, R5, RZ, 0xfc, !PT ;  /* 0x0000000504047212 */ /* 0x000fc800078efcff */
[----:B------:R-:W-:Y:S02]  /*fca0*/  PRMT R0, R4, 0x7610, R0 ;  /* 0x0000761004007816 */ /* 0x000fe40000000000 */
.L_x_3745:
[----:B------:R-:W-:Y:S05]  /*fcb0*/  BSYNC B0 ;  /* 0x0000000000007941 */ /* 0x000fea0003800000 */
.L_x_3744:
[----:B------:R-:W-:Y:S01]  /*fcc0*/  STG.E.U8 [R2.64], R0 ;  /* 0x0000000002007986 */ /* 0x000fe2000c101124 */
[----:B------:R-:W-:Y:S05]  /*fcd0*/  EXIT ;  /* 0x000000000000794d */ /* 0x000fea0003800000 */
.L_x_3742:
        /* <DEDUP_REMOVED lines=19> */
.L_x_3749:
[----:B------:R-:W-:-:S04]  /*fe10*/  LOP3.LUT R0, R7, 0x80000000, RZ, 0xc0, !PT ;  /* 0x8000000007007812 */ /* 0x000fc800078ec0ff */
[----:B------:R-:W-:-:S04]  /*fe20*/  SHF.R.U32.HI R5, RZ, 0x18, R0 ;  /* 0x00000018ff057819 */ /* 0x000fc80000011600 */
[----:B------:R-:W-:-:S04]  /*fe30*/  LOP3.LUT R4, R4, R5, RZ, 0xfc, !PT ;  /* 0x0000000504047212 */ /* 0x000fc800078efcff */
[----:B------:R-:W-:Y:S02]  /*fe40*/  PRMT R0, R4, 0x7610, R0 ;  /* 0x0000761004007816 */ /* 0x000fe40000000000 */
.L_x_3748:
[----:B------:R-:W-:Y:S05]  /*fe50*/  BSYNC B0 ;  /* 0x0000000000007941 */ /* 0x000fea0003800000 */
.L_x_3747:
[----:B------:R-:W-:Y:S01]  /*fe60*/  STG.E.U8 [R2.64], R0 ;  /* 0x0000000002007986 */ /* 0x000fe2000c101124 */
[----:B------:R-:W-:Y:S05]  /*fe70*/  EXIT ;  /* 0x000000000000794d */ /* 0x000fea0003800000 */
.L_x_3741:
[----:B------:R-:W-:-:S13]  /*fe80*/  ISETP.NE.AND P0, PT, R0, 0x1c, PT ;  /* 0x0000001c0000780c */ /* 0x000fda0003f05270 */
[----:B------:R-:W-:Y:S05]  /*fe90*/  @!P0 BRA `(.L_x_3750) ;  /* 0x000002d000008947 */ /* 0x000fea0003800000 */
[----:B------:R-:W-:-:S13]  /*fea0*/  ISETP.NE.AND P0, PT, R0, 0x1d, PT ;  /* 0x0000001d0000780c */ /* 0x000fda0003f05270 */
[----:B------:R-:W-:Y:S05]  /*feb0*/  @!P0 BRA `(.L_x_3751) ;  /* 0x0000028000008947 */ /* 0x000fea0003800000 */
[----:B------:R-:W-:-:S13]  /*fec0*/  ISETP.NE.AND P0, PT, R0, 0x2c, PT ;  /* 0x0000002c0000780c */ /* 0x000fda0003f05270 */
[----:B------:R-:W-:Y:S05]  /*fed0*/  @P0 BRA `(.L_x_3724) ;  /* 0x0000012000000947 */ /* 0x000fea0003800000 */
[----:B--2---:R-:W0:Y:S01]  /*fee0*/  F2F.F32.F64 R6, R16 ;  /* 0x0000001000067310 */ /* 0x004e220000301000 */
        /* <DEDUP_REMOVED lines=17> */
.L_x_3724:
        /* <DEDUP_REMOVED lines=19> */
[----:B------:R-:W-:Y:S05]  /*10130*/  EXIT ;  /* 0x000000000000794d */ /* 0x000fea0003800000 */
.L_x_3751:
[----:B--2---:R-:W0:Y:S02]  /*10140*/  F2I.U64.F64.TRUNC R16, R16 ;  /* 0x0000001000107311 */ /* 0x004e24000030d800 */
[----:B0-----:R-:W-:Y:S01]  /*10150*/  STG.E.64 [R2.64], R16 ;  /* 0x0000001002007986 */ /* 0x001fe2000c101b24 */
[----:B------:R-:W-:Y:S05]  /*10160*/  EXIT ;  /* 0x000000000000794d */ /* 0x000fea0003800000 */
.L_x_3750:
[----:B--2---:R-:W0:Y:S02]  /*10170*/  F2I.U32.F64.TRUNC R17, R16 ;  /* 0x0000001000117311 */ /* 0x004e24000030d000 */
[----:B0-----:R-:W-:Y:S01]  /*10180*/  STG.E [R2.64], R17 ;  /* 0x0000001102007986 */ /* 0x001fe2000c101924 */
[----:B------:R-:W-:Y:S05]  /*10190*/  EXIT ;  /* 0x000000000000794d */ /* 0x000fea0003800000 */
        .weak           $__internal_2_$__cuda_sm20_dblrcp_rn_slowpath_v3
        .type           $__internal_2_$__cuda_sm20_dblrcp_rn_slowpath_v3,@function
        .size           $__internal_2_$__cuda_sm20_dblrcp_rn_slowpath_v3,($__internal_3_$__cuda_sm20_div_rn_f64_full - $__internal_2_$__cuda_sm20_dblrcp_rn_slowpath_v3)
$__internal_2_$__cuda_sm20_dblrcp_rn_slowpath_v3:
[----:B------:R-:W0:Y:S01]  /*101a0*/  DSETP.GTU.AND P0, PT, |R8|, +INF , PT ;  /* 0x7ff000000800742a */ /* 0x000e220003f0c200 */
[----:B------:R-:W-:-:S13]  /*101b0*/  BSSY B2, `(.L_x_3752) ;  /* 0x0000022000027945 */ /* 0x000fda0003800000 */
        /* <DEDUP_REMOVED lines=22> */
.L_x_3755:
        /* <DEDUP_REMOVED lines=9> */
.L_x_3753:
[----:B------:R-:W-:Y:S01]  /*103b0*/  LOP3.LUT R11, R9, 0x80000, RZ, 0xfc, !PT ;  /* 0x00080000090b7812 */ /* 0x000fe200078efcff */
[----:B------:R-:W-:Y:S02]  /*103c0*/  IMAD.MOV.U32 R10, RZ, RZ, R8 ;  /* 0x000000ffff0a7224 */ /* 0x000fe400078e0008 */
.L_x_3754:
[----:B------:R-:W-:Y:S05]  /*103d0*/  BSYNC B2 ;  /* 0x0000000000027941 */ /* 0x000fea0003800000 */
.L_x_3752:
[----:B0-----:R-:W-:Y:S02]  /*103e0*/  IMAD.MOV.U32 R6, RZ, RZ, R0 ;  /* 0x000000ffff067224 */ /* 0x001fe400078e0000 */
[----:B------:R-:W-:-:S04]  /*103f0*/  IMAD.MOV.U32 R7, RZ, RZ, 0x0 ;  /* 0x00000000ff077424 */ /* 0x000fc800078e00ff */
[----:B------:R-:W-:Y:S05]  /*10400*/  RET.REL.NODEC R6 `(_ZN2at6native27unrolled_elementwise_kernelIZZZNS0_61_GLOBAL__N__b29612f4_23_ActivationMishKernel_cu_9e10b42f_310820mish_backward_kernelERNS_14TensorIteratorEENKUlvE_clEvENKUlvE_clEvEUlddE_St5arrayIPcLm3EELi4E23TrivialOffsetCalculatorILi2EjESB_ILi1EjENS0_6memory12LoadWithCastILi2EEENSE_13StoreWithCastILi1EEEEEviT_T0_T2_T3_T4_T5_) ;  /* 0xfffefbf006007950 */ /* 0x000fea0003c3ffff */
        .weak           $__internal_3_$__cuda_sm20_div_rn_f64_full
        .type           $__internal_3_$__cuda_sm20_div_rn_f64_full,@function
        .size           $__internal_3_$__cuda_sm20_div_rn_f64_full,(.L_x_7595 - $__internal_3_$__cuda_sm20_div_rn_f64_full)
$__internal_3_$__cuda_sm20_div_rn_f64_full:
[----:B------:R-:W-:Y:S01]  /*10410*/  FSETP.GEU.AND P0, PT, |R15|, 1.469367938527859385e-39, PT ;  /* 0x001000000f00780b */ /* 0x000fe20003f0e200 */
[----:B------:R-:W-:Y:S01]  /*10420*/  IMAD.MOV.U32 R3, RZ, RZ, 0x1ca00000 ;  /* 0x1ca00000ff037424 */ /* 0x000fe200078e00ff */
[----:B------:R-:W-:Y:S01]  /*10430*/  FSETP.GEU.AND P2, PT, |R13|, 1.469367938527859385e-39, PT ;  /* 0x001000000d00780b */ /* 0x000fe20003f4e200 */
[----:B------:R-:W-:Y:S01]  /*10440*/  IMAD.MOV.U32 R40, RZ, RZ, 0x1 ;  /* 0x00000001ff287424 */ /* 0x000fe200078e00ff */
[----:B------:R-:W-:Y:S01]  /*10450*/  LOP3.LUT R20, R15, 0x800fffff, RZ, 0xc0, !PT ;  /* 0x800fffff0f147812 */ /* 0x000fe200078ec0ff */
[----:B------:R-:W-:Y:S01]  /*10460*/  IMAD.MOV.U32 R10, RZ, RZ, R12 ;  /* 0x000000ffff0a7224 */ /* 0x000fe200078e000c */
[----:B------:R-:W-:Y:S01]  /*10470*/  LOP3.LUT R7, R13, 0x7ff00000, RZ, 0xc0, !PT ;  /* 0x7ff000000d077812 */ /* 0x000fe200078ec0ff */
[----:B------:R-:W-:Y:S01]  /*10480*/  BSSY B0, `(.L_x_3756) ;  /* 0x0000052000007945 */ /* 0x000fe20003800000 */
[----:B------:R-:W-:Y:S01]  /*10490*/  LOP3.LUT R21, R20, 0x3ff00000, RZ, 0xfc, !PT ;  /* 0x3ff0000014157812 */ /* 0x000fe200078efcff */
[----:B------:R-:W-:Y:S01]  /*104a0*/  IMAD.MOV.U32 R20, RZ, RZ, R14 ;  /* 0x000000ffff147224 */ /* 0x000fe200078e000e */
[----:B------:R-:W-:-:S03]  /*104b0*/  LOP3.LUT R37, R15, 0x7ff00000, RZ, 0xc0, !PT ;  /* 0x7ff000000f257812 */ /* 0x000fc600078ec0ff */
[----:B------:R-:W0:Y:S01]  /*104c0*/  @!P0 DMUL R20, R14, 8.98846567431157953865e+307 ;  /* 0x7fe000000e148828 */ /* 0x000e220000000000 */
[----:B------:R-:W-:Y:S01]  /*104d0*/  ISETP.GE.U32.AND P1, PT, R7, R37, PT ;  /* 0x000000250700720c */ /* 0x000fe20003f26070 */
[----:B------:R-:W-:Y:S01]  /*104e0*/  @!P2 IMAD.MOV.U32 R8, RZ, RZ, RZ ;  /* 0x000000ffff08a224 */ /* 0x000fe200078e00ff */
[----:B------:R-:W-:Y:S02]  /*104f0*/  @!P2 LOP3.LUT R0, R15, 0x7ff00000, RZ, 0xc0, !PT ;  /* 0x7ff000000f00a812 */ /* 0x000fe400078ec0ff */
[----:B------:R-:W-:Y:S01]  /*10500*/  SEL R11, R3, 0x63400000, !P1 ;  /* 0x63400000030b7807 */ /* 0x000fe20004800000 */
[----:B0-----:R-:W0:Y:S01]  /*10510*/  MUFU.RCP64H R41, R21 ;  /* 0x0000001500297308 */ /* 0x001e220000001800 */
[----:B------:R-:W-:Y:S02]  /*10520*/  @!P2 ISETP.GE.U32.AND P3, PT, R7, R0, PT ;  /* 0x000000000700a20c */ /* 0x000fe40003f66070 */
[----:B------:R-:W-:Y:S02]  /*10530*/  LOP3.LUT R11, R11, 0x800fffff, R13, 0xf8, !PT ;  /* 0x800fffff0b0b7812 */ /* 0x000fe400078ef80d */
[----:B------:R-:W-:-:S02]  /*10540*/  @!P2 SEL R9, R3, 0x63400000, !P3 ;  /* 0x634000000309a807 */ /* 0x000fc40005800000 */
[----:B------:R-:W-:Y:S02]  /*10550*/  @!P0 LOP3.LUT R37, R21, 0x7ff00000, RZ, 0xc0, !PT ;  /* 0x7ff0000015258812 */ /* 0x000fe400078ec0ff */
[----:B------:R-:W-:-:S04]  /*10560*/  @!P2 LOP3.LUT R0, R9, 0x80000000, R13, 0xf8, !PT ;  /* 0x800000000900a812 */ /* 0x000fc800078ef80d */
[----:B------:R-:W-:Y:S01]  /*10570*/  @!P2 LOP3.LUT R9, R0, 0x100000, RZ, 0xfc, !PT ;  /* 0x001000000009a812 */ /* 0x000fe200078efcff */
[----:B------:R-:W-:Y:S01]  /*10580*/  IMAD.MOV.U32 R0, RZ, RZ, R7 ;  /* 0x000000ffff007224 */ /* 0x000fe200078e0007 */
[----:B0-----:R-:W0:-:S04]  /*10590*/  DFMA R42, R40, -R20, 1 ;  /* 0x3ff00000282a742b */ /* 0x001e080000000814 */
[----:B------:R-:W-:-:S04]  /*105a0*/  @!P2 DFMA R10, R10, 2, -R8 ;  /* 0x400000000a0aa82b */ /* 0x000fc80000000808 */
[----:B0-----:R-:W0:-:S06]  /*105b0*/  DFMA R42, R42, R42, R42 ;  /* 0x0000002a2a2a722b */ /* 0x001e0c000000002a */
[----:B0-----:R-:W0:Y:S01]  /*105c0*/  DFMA R42, R40, R42, R40 ;  /* 0x0000002a282a722b */ /* 0x001e220000000028 */
[----:B------:R-:W-:-:S04]  /*105d0*/  @!P2 LOP3.LUT R0, R11, 0x7ff00000, RZ, 0xc0, !PT ;  /* 0x7ff000000b00a812 */ /* 0x000fc800078ec0ff */
[----:B------:R-:W-:Y:S01]  /*105e0*/  IADD3 R34, R0, -0x1, RZ ;  /* 0xffffffff00227810 */ /* 0x000fe20007ffe0ff */
[----:B0-----:R-:W0:-:S03]  /*105f0*/  DFMA R8, R42, -R20, 1 ;  /* 0x3ff000002a08742b */ /* 0x001e060000000814 */
[----:B------:R-:W-:Y:S02]  /*10600*/  ISETP.GT.U32.AND P0, PT, R34, 0x7feffffe, PT ;  /* 0x7feffffe2200780c */ /* 0x000fe40003f04070 */
[----:B------:R-:W-:Y:S01]  /*10610*/  IADD3 R34, R37, -0x1, RZ ;  /* 0xffffffff25227810 */ /* 0x000fe20007ffe0ff */
[----:B0-----:R-:W0:-:S03]  /*10620*/  DFMA R42, R42, R8, R42 ;  /* 0x000000082a2a722b */ /* 0x001e06000000002a */
[----:B------:R-:W-:-:S03]  /*10630*/  ISETP.GT.U32.OR P0, PT, R34, 0x7feffffe, P0 ;  /* 0x7feffffe2200780c */ /* 0x000fc60000704470 */
[----:B0-----:R-:W0:-:S06]  /*10640*/  DMUL R40, R42, R10 ;  /* 0x0000000a2a287228 */ /* 0x001e0c0000000000 */
[----:B0-----:R-:W0:-:S06]  /*10650*/  DFMA R8, R40, -R20, R10 ;  /* 0x800000142808722b */ /* 0x001e0c000000000a */
[----:B0-----:R0:W1:Y:S01]  /*10660*/  DFMA R8, R42, R8, R40 ;  /* 0x000000082a08722b */ /* 0x0010620000000028 */
[----:B------:R-:W-:Y:S05]  /*10670*/  @P0 BRA `(.L_x_3757) ;  /* 0x000001d000000947 */ /* 0x000fea0003800000 */
[----:B------:R-:W-:-:S04]  /*10680*/  LOP3.LUT R0, R15, 0x7ff00000, RZ, 0xc0, !PT ;  /* 0x7ff000000f007812 */ /* 0x000fc800078ec0ff */
        /* <DEDUP_REMOVED lines=8> */
[----:B01----:R-:W0:-:S10]  /*10710*/  DMUL R40, R8, R12 ;  /* 0x0000000c08287228 */ /* 0x003e140000000000 */
[----:B0-----:R-:W-:-:S13]  /*10720*/  FSETP.GTU.AND P0, PT, |R41|, 1.469367938527859385e-39, PT ;  /* 0x001000002900780b */ /* 0x001fda0003f0c200 */
[----:B------:R-:W-:Y:S05]  /*10730*/  @P0 BRA `(.L_x_3758) ;  /* 0x0000026000000947 */ /* 0x000fea0003800000 */
[----:B------:R-:W0:Y:S01]  /*10740*/  DFMA R10, R8, -R20, R10 ;  /* 0x80000014080a722b */ /* 0x000e22000000000a */
[----:B------:R-:W-:-:S09]  /*10750*/  IMAD.MOV.U32 R12, RZ, RZ, RZ ;  /* 0x000000ffff0c7224 */ /* 0x000fd200078e00ff */
[C---:B0-----:R-:W-:Y:S02]  /*10760*/  FSETP.NEU.AND P0, PT, R11.reuse, RZ, PT ;  /* 0x000000ff0b00720b */ /* 0x041fe40003f0d000 */
        /* <DEDUP_REMOVED lines=14> */
.L_x_3757:
[----:B------:R-:W2:-:S14]  /*10850*/  DSETP.NAN.AND P0, PT, R12, R12, PT ;  /* 0x0000000c0c00722a */ /* 0x000e9c0003f08000 */
[----:B--2---:R-:W-:Y:S05]  /*10860*/  @P0 BRA `(.L_x_3759) ;  /* 0x0000011000000947 */ /* 0x004fea0003800000 */
[----:B------:R-:W2:-:S14]  /*10870*/  DSETP.NAN.AND P0, PT, R14, R14, PT ;  /* 0x0000000e0e00722a */ /* 0x000e9c0003f08000 */
[----:B--2---:R-:W-:Y:S05]  /*10880*/  @P0 BRA `(.L_x_3760) ;  /* 0x000000c000000947 */ /* 0x004fea0003800000 */
[----:B------:R-:W-:Y:S01]  /*10890*/  ISETP.NE.AND P0, PT, R0, R37, PT ;  /* 0x000000250000720c */ /* 0x000fe20003f05270 */
[----:B0-----:R-:W-:Y:S02]  /*108a0*/  IMAD.MOV.U32 R40, RZ, RZ, 0x0 ;  /* 0x00000000ff287424 */ /* 0x001fe400078e00ff */
        /* <DEDUP_REMOVED lines=10> */
.L_x_3760:
[----:B0-----:R-:W-:Y:S01]  /*10950*/  LOP3.LUT R41, R15, 0x80000, RZ, 0xfc, !PT ;  /* 0x000800000f297812 */ /* 0x001fe200078efcff */
[----:B------:R-:W-:Y:S01]  /*10960*/  IMAD.MOV.U32 R40, RZ, RZ, R14 ;  /* 0x000000ffff287224 */ /* 0x000fe200078e000e */
[----:B------:R-:W-:Y:S05]  /*10970*/  BRA `(.L_x_3758) ;  /* 0x0000002000007947 */ /* 0x000fea0003800000 */
.L_x_3759:
[----:B0-----:R-:W-:Y:S01]  /*10980*/  LOP3.LUT R41, R13, 0x80000, RZ, 0xfc, !PT ;  /* 0x000800000d297812 */ /* 0x001fe200078efcff */
[----:B------:R-:W-:Y:S02]  /*10990*/  IMAD.MOV.U32 R40, RZ, RZ, R12 ;  /* 0x000000ffff287224 */ /* 0x000fe400078e000c */
.L_x_3758:
[----:B------:R-:W-:Y:S05]  /*109a0*/  BSYNC B0 ;  /* 0x0000000000007941 */ /* 0x000fea0003800000 */
.L_x_3756:
[----:B------:R-:W-:-:S04]  /*109b0*/  IMAD.MOV.U32 R7, RZ, RZ, 0x0 ;  /* 0x00000000ff077424 */ /* 0x000fc800078e00ff */
[----:B------:R-:W-:Y:S05]  /*109c0*/  RET.REL.NODEC R6 `(_ZN2at6native27unrolled_elementwise_kernelIZZZNS0_61_GLOBAL__N__b29612f4_23_ActivationMishKernel_cu_9e10b42f_310820mish_backward_kernelERNS_14TensorIteratorEENKUlvE_clEvENKUlvE_clEvEUlddE_St5arrayIPcLm3EELi4E23TrivialOffsetCalculatorILi2EjESB_ILi1EjENS0_6memory12LoadWithCastILi2EEENSE_13StoreWithCastILi1EEEEEviT_T0_T2_T3_T4_T5_) ;  /* 0xfffef63006007950 */ /* 0x000fea0003c3ffff */
.L_x_3761:
        /* <DEDUP_REMOVED lines=11> */
.L_x_7595:


//--------------------- .text._ZN2at6native18elementwise_kernelILi128ELi2EZNS0_22gpu_kernel_impl_nocastIZZZNS0_61_GLOBAL__N__b29612f4_23_ActivationMishKernel_cu_9e10b42f_310820mish_backward_kernelERNS_14TensorIteratorEENKUlvE_clEvENKUlvE_clEvEUlddE_EEvRNS_18TensorIteratorBaseERKT_EUliE_EEviT1_ --------------------------
	.section	.text._ZN2at6native18elementwise_kernelILi128ELi2EZNS0_22gpu_kernel_impl_nocastIZZZNS0_61_GLOBAL__N__b29612f4_23_ActivationMishKernel_cu_9e10b42f_310820mish_backward_kernelERNS_14TensorIteratorEENKUlvE_clEvENKUlvE_clEvEUlddE_EEvRNS_18TensorIteratorBaseERKT_EUliE_EEviT1_,"ax",@progbits
	.sectioninfo	@"SHI_REGISTERS=34"
	.align	128
        .global         _ZN2at6native18elementwise_kernelILi128ELi2EZNS0_22gpu_kernel_impl_nocastIZZZNS0_61_GLOBAL__N__b29612f4_23_ActivationMishKernel_cu_9e10b42f_310820mish_backward_kernelERNS_14TensorIteratorEENKUlvE_clEvENKUlvE_clEvEUlddE_EEvRNS_18TensorIteratorBaseERKT_EUliE_EEviT1_
        .type           _ZN2at6native18elementwise_kernelILi128ELi2EZNS0_22gpu_kernel_impl_nocastIZZZNS0_61_GLOBAL__N__b29612f4_23_ActivationMishKernel_cu_9e10b42f_310820mish_backward_kernelERNS_14TensorIteratorEENKUlvE_clEvENKUlvE_clEvEUlddE_EEvRNS_18TensorIteratorBaseERKT_EUliE_EEviT1_,@function
        .size           _ZN2at6native18elementwise_kernelILi128ELi2EZNS0_22gpu_kernel_impl_nocastIZZZNS0_61_GLOBAL__N__b29612f4_23_ActivationMishKernel_cu_9e10b42f_310820mish_backward_kernelERNS_14TensorIteratorEENKUlvE_clEvENKUlvE_clEvEUlddE_EEvRNS_18TensorIteratorBaseERKT_EUliE_EEviT1_,(.L_x_7597 - _ZN2at6native18elementwise_kernelILi128ELi2EZNS0_22gpu_kernel_impl_nocastIZZZNS0_61_GLOBAL__N__b29612f4_23_ActivationMishKernel_cu_9e10b42f_310820mish_backward_kernelERNS_14TensorIteratorEENKUlvE_clEvENKUlvE_clEvEUlddE_EEvRNS_18TensorIteratorBaseERKT_EUliE_EEviT1_)
        .other          _ZN2at6native18elementwise_kernelILi128ELi2EZNS0_22gpu_kernel_impl_nocastIZZZNS0_61_GLOBAL__N__b29612f4_23_ActivationMishKernel_cu_9e10b42f_310820mish_backward_kernelERNS_14TensorIteratorEENKUlvE_clEvENKUlvE_clEvEUlddE_EEvRNS_18TensorIteratorBaseERKT_EUliE_EEviT1_,@"STO_CUDA_ENTRY STV_DEFAULT"
_ZN2at6native18elementwise_kernelILi128ELi2EZNS0_22gpu_kernel_impl_nocastIZZZNS0_61_GLOBAL__N__b29612f4_23_ActivationMishKernel_cu_9e10b42f_310820mish_backward_kernelERNS_14TensorIteratorEENKUlvE_clEvENKUlvE_clEvEUlddE_EEvRNS_18TensorIteratorBaseERKT_EUliE_EEviT1_:
.text._ZN2at6native18elementwise_kernelILi128ELi2EZNS0_22gpu_kernel_impl_nocastIZZZNS0_61_GLOBAL__N__b29612f4_23_ActivationMishKernel_cu_9e10b42f_310820mish_backward_kernelERNS_14TensorIteratorEENKUlvE_clEvENKUlvE_clEvEUlddE_EEvRNS_18TensorIteratorBaseERKT_EUliE_EEviT1_:
[----:B------:R-:W-:Y:S02]  /*0000*/  MOV R1, c[0x0][0x28] ;  /* 0x00000a0000017a02 */ /* 0x000fe40000000f00 */
        /* <DEDUP_REMOVED lines=8> */
[----:B------:R-:W-:Y:S01]  /*0090*/  HFMA2.MMA R2, -RZ, RZ, 0, 0 ;  /* 0x00000000ff027435 */ /* 0x000fe200000001ff */
[----:B------:R-:W-:Y:S01]  /*00a0*/  IMAD.MOV.U32 R0, RZ, RZ, RZ ;  /* 0x000000ffff007224 */ /* 0x000fe200078e00ff */
[----:B------:R-:W-:-:S10]  /*00b0*/  MOV R14, RZ ;  /* 0x000000ff000e7202 */ /* 0x000fd40000000f00 */
[----:B------:R-:W-:Y:S05]  /*00c0*/  @!P0 BRA `(.L_x_3764) ;  /* 0x00000f9000008947 */ /* 0x000fea0003800000 */
[----:B------:R-:W-:Y:S01]  /*00d0*/  MOV R3, R7 ;  /* 0x0000000700037202 */ /* 0x000fe20000000f00 */
[----:B------:R-:W-:-:S04]  /*00e0*/  IMAD.MOV.U32 R2, RZ, RZ, RZ ;  /* 0x000000ffff027224 */ /* 0x000fc800078e00ff */
[----:B------:R-:W-:-:S04]  /*00f0*/  IMAD.HI.U32 R4, R7, c[0x0][0x170], R2 ;  /* 0x00005c0007047a27 */ /* 0x000fc800078e0002 */
[----:B------:R-:W-:Y:S01]  /*0100*/  IMAD.MOV.U32 R3, RZ, RZ, c[0x0][0x168] ;  /* 0x00005a00ff037624 */ /* 0x000fe200078e00ff */
[----:B------:R-:W-:-:S04]  /*0110*/  SHF.R.U32.HI R5, RZ, c[0x0][0x174], R4 ;  /* 0x00005d00ff057a19 */ /* 0x000fc80000011604 */
[----:B------:R-:W-:Y:S02]  /*0120*/  ISETP.NE.AND P0, PT, R3, 0x1, PT ;  /* 0x000000010300780c */ /* 0x000fe40003f05270 */
[----:B------:R-:W-:-:S05]  /*0130*/  IADD3 R2, -R5, RZ, RZ ;  /* 0x000000ff05027210 */ /* 0x000fca0007ffe1ff */
        /* <DEDUP_REMOVED lines=225> */
[----:B------:R-:W-:Y:S01]  /*0f50*/  ISETP.NE.AND P0, PT, R3, 0x18, PT ;  /* 0x000000180300780c */ /* 0x000fe20003f05270 */
[----:B------:R-:W-:-:S04]  /*0f60*/  IMAD.MOV.U32 R4, RZ, RZ, RZ ;  /* 0x000000ffff047224 */ /* 0x000fc800078e00ff */
[----:B------:R-:W-:-:S05]  /*0f70*/  IMAD.HI.U32 R6, R5, c[0x0][0x284], R4 ;  /* 0x0000a10005067a27 */ /* 0x000fca00078e0004 */
[----:B------:R-:W-:-:S03]  /*0f80*/  SHF.R.U32.HI R7, RZ, c[0x0][0x288], R6 ;  /* 0x0000a200ff077a19 */ /* 0x000fc60000011606 */
[----:B------:R-:W-:Y:S02]  /*0f90*/  @P0 MOV R6, RZ ;  /* 0x000000ff00060202 */ /* 0x000fe40000000f00 */
[----:B------:R-:W-:-:S03]  /*0fa0*/  IMAD.MOV R4, RZ, RZ, -R7 ;  /* 0x000000ffff047224 */ /* 0x000fc600078e0a07 */
        /* <DEDUP_REMOVED lines=11> */
.L_x_3764:
[----:B------:R-:W-:-:S05]  /*1060*/  IADD3 R12, P0, R2, c[0x0][0x3d8], RZ ;  /* 0x0000f600020c7a10 */ /* 0x000fca0007f1e0ff */
[----:B------:R-:W-:-:S06]  /*1070*/  IMAD.X R13, RZ, RZ, c[0x0][0x3dc], P0 ;  /* 0x0000f700ff0d7624 */ /* 0x000fcc00000e06ff */
[----:B------:R-:W2:Y:S01]  /*1080*/  LDG.E.64 R12, [R12.64] ;  /* 0x000000040c0c7981 */ /* 0x000ea2000c1e1b00 */
[----:B------:R-:W-:-:S04]  /*1090*/  IADD3 R10, P0, R0, c[0x0][0x3d0], RZ ;  /* 0x0000f400000a7a10 */ /* 0x000fc80007f1e0ff */
[----:B------:R-:W-:-:S06]  /*10a0*/  IADD3.X R11, RZ, c[0x0][0x3d4], RZ, P0, !PT ;  /* 0x0000f500ff0b7a10 */ /* 0x000fcc00007fe4ff */
[----:B------:R-:W5:Y:S01]  /*10b0*/  LDG.E.64 R10, [R10.64] ;  /* 0x000000040a0a7981 */ /* 0x000f62000c1e1b00 */
[----:B------:R-:W-:Y:S01]  /*10c0*/  IMAD.MOV.U32 R2, RZ, RZ, 0x652b82fe ;  /* 0x652b82feff027424 */ /* 0x000fe200078e00ff */
[----:B------:R-:W-:Y:S01]  /*10d0*/  MOV R3, 0x3ff71547 ;  /* 0x3ff7154700037802 */ /* 0x000fe20000000f00 */
[----:B------:R-:W-:Y:S01]  /*10e0*/  IMAD.MOV.U32 R20, RZ, RZ, 0x69ce2bdf ;  /* 0x69ce2bdfff147424 */ /* 0x000fe200078e00ff */
[----:B------:R-:W-:Y:S01]  /*10f0*/  MOV R21, 0x3e5ade15 ;  /* 0x3e5ade1500157802 */ /* 0x000fe20000000f00 */
[----:B------:R-:W-:Y:S03]  /*1100*/  BSSY B1, `(.L_x_3765) ;  /* 0x0000033000017945 */ /* 0x000fe60003800000 */
[----:B--2---:R-:W0:Y:S01]  /*1110*/  DFMA R4, -R12, R2, 6.75539944105574400000e+15 ;  /* 0x433800000c04742b */ /* 0x004e220000000102 */
[----:B------:R-:W-:-:S03]  /*1120*/  FSETP.GEU.FTZ.AND P2, PT, |R13|, 4.1917929649353027344, PT ;  /* 0x4086232b0d00780b */ /* 0x000fc60003f5e200 */
[----:B------:R-:W1:-:S04]  /*1130*/  DFMA R2, R12, R2, 6.75539944105574400000e+15 ;  /* 0x433800000c02742b */ /* 0x000e480000000002 */
[----:B0-----:R-:W0:-:S04]  /*1140*/  DADD R16, R4, -6.75539944105574400000e+15 ;  /* 0xc338000004107429 */ /* 0x001e080000000000 */
[----:B-1----:R-:W1:-:S04]  /*1150*/  DADD R8, R2, -6.75539944105574400000e+15 ;  /* 0xc338000002087429 */ /* 0x002e480000000000 */
        /* <DEDUP_REMOVED lines=29> */
[----:B0-----:R-:W-:Y:S02]  /*1330*/  LEA R25, R4, R17, 0x14 ;  /* 0x0000001104197211 */ /* 0x001fe400078ea0ff */
[----:B------:R-:W-:Y:S02]  /*1340*/  MOV R24, R16 ;  /* 0x0000001000187202 */ /* 0x000fe40000000f00 */
[----:B-1----:R-:W-:Y:S01]  /*1350*/  IMAD R9, R2, 0x100000, R7 ;  /* 0x0010000002097824 */ /* 0x002fe200078e0207 */
[----:B------:R-:W-:Y:S05]  /*1360*/  @!P0 BRA `(.L_x_3766) ;  /* 0x000000c000008947 */ /* 0x000fea0003800000 */
[----:B------:R-:W-:Y:S01]  /*1370*/  FSETP.GEU.FTZ.AND P1, PT, |R0|, 4.2275390625, PT ;  /* 0x408748000000780b */ /* 0x000fe20003f3e200 */
[----:B------:R-:W-:-:S04]  /*1380*/  DADD R18, -R12, +INF ;  /* 0x7ff000000c127429 */ /* 0x000fc80000000100 */
[----:B------:R-:W0:-:S06]  /*1390*/  DSETP.GT.AND P0, PT, R12, RZ, PT ;  /* 0x000000ff0c00722a */ /* 0x000e0c0003f04000 */
[----:B0-----:R-:W-:Y:S02]  /*13a0*/  FSEL R24, R18, RZ, !P0 ;  /* 0x000000ff12187208 */ /* 0x001fe40004000000 */
[----:B------:R-:W-:Y:S02]  /*13b0*/  @!P1 LEA.HI R0, R4, R4, RZ, 0x1 ;  /* 0x0000000404009211 */ /* 0x000fe400078f08ff */
[----:B------:R-:W-:Y:S02]  /*13c0*/  FSEL R25, R19, RZ, !P0 ;  /* 0x000000ff13197208 */ /* 0x000fe40004000000 */
[----:B------:R-:W-:-:S04]  /*13d0*/  @!P1 SHF.R.S32.HI R5, RZ, 0x1, R0 ;  /* 0x00000001ff059819 */ /* 0x000fc80000011400 */
[----:B------:R-:W-:Y:S01]  /*13e0*/  @!P1 LEA R17, R5, R17, 0x14 ;  /* 0x0000001105119211 */ /* 0x000fe200078ea0ff */
[----:B------:R-:W-:-:S05]  /*13f0*/  @!P1 IMAD.IADD R4, R4, 0x1, -R5 ;  /* 0x0000000104049824 */ /* 0x000fca00078e0a05 */
[----:B------:R-:W-:Y:S01]  /*1400*/  @!P1 LEA R5, R4, 0x3ff00000, 0x14 ;  /* 0x3ff0000004059811 */ /* 0x000fe200078ea0ff */
[----:B------:R-:W-:-:S06]  /*1410*/  @!P1 IMAD.MOV.U32 R4, RZ, RZ, RZ ;  /* 0x000000ffff049224 */ /* 0x000fcc00078e00ff */
[----:B------:R0:W1:-:S06]  /*1420*/  @!P1 DMUL R24, R16, R4 ;  /* 0x0000000410189228 */ /* 0x00004c0000000000 */
.L_x_3766:
[----:B------:R-:W-:Y:S05]  /*1430*/  BSYNC B1 ;  /* 0x0000000000017941 */ /* 0x000fea0003800000 */
.L_x_3765:
[----:B------:R-:W-:Y:S01]  /*1440*/  BSSY B1, `(.L_x_3767) ;  /* 0x000000f000017945 */ /* 0x000fe20003800000 */
[----:B------:R-:W-:Y:S01]  /*1450*/  MOV R8, R6 ;  /* 0x0000000600087202 */ /* 0x000fe20000000f00 */
[----:B------:R-:W-:Y:S05]  /*1460*/  @!P2 BRA `(.L_x_3768) ;  /* 0x000000c00000a947 */ /* 0x000fea0003800000 */
[----:B------:R-:W-:Y:S01]  /*1470*/  FSETP.GEU.FTZ.AND P0, PT, |R13|, 4.2275390625, PT ;  /* 0x408748000d00780b */ /* 0x000fe20003f1e200 */
[----:B0-----:R-:W-:-:S04]  /*1480*/  DADD R4, R12, +INF ;  /* 0x7ff000000c047429 */ /* 0x001fc80000000000 */
[----:B------:R-:W0:-:S06]  /*1490*/  DSETP.GEU.AND P1, PT, R12, RZ, PT ;  /* 0x000000ff0c00722a */ /* 0x000e0c0003f2e000 */
[----:B0-----:R-:W-:Y:S02]  /*14a0*/  FSEL R8, R4, RZ, P1 ;  /* 0x000000ff04087208 */ /* 0x001fe40000800000 */
[----:B------:R-:W-:Y:S02]  /*14b0*/  @!P0 LEA.HI R0, R2, R2, RZ, 0x1 ;  /* 0x0000000202008211 */ /* 0x000fe400078f08ff */
[----:B------:R-:W-:Y:S02]  /*14c0*/  FSEL R9, R5, RZ, P1 ;  /* 0x000000ff05097208 */ /* 0x000fe40000800000 */
[----:B------:R-:W-:-:S04]  /*14d0*/  @!P0 SHF.R.S32.HI R3, RZ, 0x1, R0 ;  /* 0x00000001ff038819 */ /* 0x000fc80000011400 */
[----:B------:R-:W-:Y:S01]  /*14e0*/  @!P0 LEA R7, R3, R7, 0x14 ;  /* 0x0000000703078211 */ /* 0x000fe200078ea0ff */
[----:B------:R-:W-:-:S05]  /*14f0*/  @!P0 IMAD.IADD R2, R2, 0x1, -R3 ;  /* 0x0000000102028824 */ /* 0x000fca00078e0a03 */
[----:B------:R-:W-:Y:S01]  /*1500*/  @!P0 LEA R3, R2, 0x3ff00000, 0x14 ;  /* 0x3ff0000002038811 */ /* 0x000fe200078ea0ff */
[----:B------:R-:W-:-:S06]  /*1510*/  @!P0 IMAD.MOV.U32 R2, RZ, RZ, RZ ;  /* 0x000000ffff028224 */ /* 0x000fcc00078e00ff */
[----:B------:R0:W2:-:S06]  /*1520*/  @!P0 DMUL R8, R6, R2 ;  /* 0x0000000206088228 */ /* 0x00008c0000000000 */
.L_x_3768:
[----:B------:R-:W-:Y:S05]  /*1530*/  BSYNC B1 ;  /* 0x0000000000017941 */ /* 0x000fea0003800000 */
.L_x_3767:
[C---:B--2---:R-:W-:Y:S01]  /*1540*/  FSETP.GEU.FTZ.AND P1, PT, R9.reuse, 1.7916666269302368164, PT ;  /* 0x3fe555550900780b */ /* 0x044fe20003f3e000 */
[----:B------:R-:W-:Y:S01]  /*1550*/  BSSY B1, `(.L_x_3769) ;  /* 0x0000065000017945 */ /* 0x000fe20003800000 */
[----:B------:R-:W-:-:S13]  /*1560*/  FSETP.GT.FTZ.AND P0, PT, R9, -1.6999999284744262695, PT ;  /* 0xbfd999990900780b */ /* 0x000fda0003f14000 */
[----:B------:R-:W-:Y:S05]  /*1570*/  @P0 BRA !P1, `(.L_x_3770) ;  /* 0x000003d000000947 */ /* 0x000fea0004800000 */
[----:B0-----:R-:W0:-:S10]  /*1580*/  DADD R2, R8, 1 ;  /* 0x3ff0000008027429 */ /* 0x001e140000000000 */
[----:B0-----:R-:W-:Y:S01]  /*1590*/  ISETP.GT.AND P0, PT, R3, 0xfffff, PT ;  /* 0x000fffff0300780c */ /* 0x001fe20003f04270 */
[----:B------:R-:W-:Y:S01]  /*15a0*/  IMAD.MOV.U32 R5, RZ, RZ, R3 ;  /* 0x000000ffff057224 */ /* 0x000fe200078e0003 */
[----:B------:R-:W-:-:S11]  /*15b0*/  MOV R4, R2 ;  /* 0x0000000200047202 */ /* 0x000fd60000000f00 */
[----:B------:R-:W0:-:S10]  /*15c0*/  @!P0 DMUL R4, R4, 1.80143985094819840000e+16 ;  /* 0x4350000004048828 */ /* 0x000e140000000000 */
[----:B0-----:R-:W-:Y:S02]  /*15d0*/  @!P0 MOV R3, R5 ;  /* 0x0000000500038202 */ /* 0x001fe40000000f00 */
[----:B------:R-:W-:Y:S02]  /*15e0*/  @!P0 MOV R2, R4 ;  /* 0x0000000400028202 */ /* 0x000fe40000000f00 */
[----:B------:R-:W-:-:S04]  /*15f0*/  IADD3 R0, R3, -0x1, RZ ;  /* 0xffffffff03007810 */ /* 0x000fc80007ffe0ff */
[----:B------:R-:W-:Y:S01]  /*1600*/  ISETP.GE.U32.AND P1, PT, R0, 0x7fefffff, PT ;  /* 0x7fefffff0000780c */ /* 0x000fe20003f26070 */
[----:B------:R-:W-:Y:S02]  /*1610*/  IMAD.MOV.U32 R0, RZ, RZ, -0x3ff ;  /* 0xfffffc01ff007424 */ /* 0x000fe400078e00ff */
[----:B------:R-:W-:-:S10]  /*1620*/  @!P0 IMAD.MOV.U32 R0, RZ, RZ, -0x435 ;  /* 0xfffffbcbff008424 */ /* 0x000fd400078e00ff */
[----:B------:R-:W-:Y:S01]  /*1630*/  @P1 IMAD.MOV.U32 R6, RZ, RZ, 0x0 ;  /* 0x00000000ff061424 */ /* 0x000fe200078e00ff */
[----:B------:R-:W-:Y:S02]  /*1640*/  @P1 MOV R7, 0x7ff00000 ;  /* 0x7ff0000000071802 */ /* 0x000fe40000000f00 */
[----:B------:R-:W-:-:S04]  /*1650*/  @P1 FSETP.NEU.FTZ.AND P2, PT, R5, RZ, PT ;  /* 0x000000ff0500120b */ /* 0x000fc80003f5d000 */
[----:B------:R-:W0:-:S10]  /*1660*/  @P1 DFMA R6, R4, R6, +INF ;  /* 0x7ff000000406142b */ /* 0x000e140000000006 */
[----:B0-----:R-:W-:Y:S02]  /*1670*/  @P1 FSEL R6, R6, RZ, P2 ;  /* 0x000000ff06061208 */ /* 0x001fe40001000000 */
[----:B------:R-:W-:Y:S01]  /*1680*/  @P1 FSEL R7, R7, -QNAN , P2 ;  /* 0xfff0000007071808 */ /* 0x000fe20001000000 */
[----:B------:R-:W-:Y:S05]  /*1690*/  @P1 BRA `(.L_x_3771) ;  /* 0x0000050000001947 */ /* 0x000fea0003800000 */
[----:B------:R-:W-:Y:S01]  /*16a0*/  LOP3.LUT R4, R3, 0x800fffff, RZ, 0xc0, !PT ;  /* 0x800fffff03047812 */ /* 0x000fe200078ec0ff */
[----:B------:R-:W-:Y:S01]  /*16b0*/  IMAD.MOV.U32 R20, RZ, RZ, 0x3ae80f1e ;  /* 0x3ae80f1eff147424 */ /* 0x000fe200078e00ff */
[----:B------:R-:W-:Y:S02]  /*16c0*/  MOV R6, RZ ;  /* 0x000000ff00067202 */ /* 0x000fe40000000f00 */
[----:B------:R-:W-:Y:S02]  /*16d0*/  LOP3.LUT R5, R4, 0x3ff00000, RZ, 0xfc, !PT ;  /* 0x3ff0000004057812 */ /* 0x000fe400078efcff */
[----:B------:R-:W-:Y:S02]  /*16e0*/  MOV R4, R2 ;  /* 0x0000000200047202 */ /* 0x000fe40000000f00 */
[----:B------:R-:W-:-:S02]  /*16f0*/  ISETP.GE.AND P0, PT, R5, 0x3ff6a09f, PT ;  /* 0x3ff6a09f0500780c */ /* 0x000fc40003f06270 */
[----:B------:R-:W-:Y:S02]  /*1700*/  MOV R21, 0x3eb1380b ;  /* 0x3eb1380b00157802 */ /* 0x000fe40000000f00 */
[----:B------:R-:W-:-:S09]  /*1710*/  LEA.HI R3, R3, R0, RZ, 0xc ;  /* 0x0000000003037211 */ /* 0x000fd200078f60ff */
        /* <DEDUP_REMOVED lines=15> */
[----:B------:R-:W2:-:S04]  /*1810*/  DADD R18, R4, -R16 ;  /* 0x0000000004127229 */ /* 0x000e880000000810 */
[----:B0-----:R-:W0:-:S04]  /*1820*/  DFMA R20, R8, R20, c[0x2][0x58] ;  /* 0x008016000814762b */ /* 0x001e080000000014 */
[----:B--2---:R-:W-:-:S04]  /*1830*/  DADD R22, R18, R18 ;  /* 0x0000000012167229 */ /* 0x004fc80000000012 */
        /* <DEDUP_REMOVED lines=15> */
[----:B0-----:R0:W2:Y:S01]  /*1930*/  DADD R6, R18, R4 ;  /* 0x0000000012067229 */ /* 0x0010a20000000004 */
[----:B------:R-:W-:Y:S05]  /*1940*/  BRA `(.L_x_3771) ;  /* 0x0000025000007947 */ /* 0x000fea0003800000 */
.L_x_3770:
[----:B0-----:R-:W0:Y:S01]  /*1950*/  DADD R2, R8, 2 ;  /* 0x4000000008027429 */ /* 0x001e220000000000 */
[----:B------:R-:W-:Y:S01]  /*1960*/  MOV R4, 0x1 ;  /* 0x0000000100047802 */ /* 0x000fe20000000f00 */
[----:B------:R-:W-:Y:S01]  /*1970*/  BSSY B2, `(.L_x_3772) ;  /* 0x0000013000027945 */ /* 0x000fe20003800000 */
[----:B------:R-:W-:-:S03]  /*1980*/  FSETP.GEU.AND P1, PT, |R9|, 6.5827683646048100446e-37, PT ;  /* 0x036000000900780b */ /* 0x000fc60003f2e200 */
[----:B0-----:R-:W0:Y:S02]  /*1990*/  MUFU.RCP64H R5, R3 ;  /* 0x0000000300057308 */ /* 0x001e240000001800 */
        /* <DEDUP_REMOVED lines=12> */
[----:B------:R-:W-:Y:S01]  /*1a60*/  MOV R20, R8 ;  /* 0x0000000800147202 */ /* 0x000fe20000000f00 */
[----:B------:R-:W-:Y:S01]  /*1a70*/  IMAD.MOV.U32 R21, RZ, RZ, R9 ;  /* 0x000000ffff157224 */ /* 0x000fe200078e0009 */
[----:B------:R-:W-:Y:S02]  /*1a80*/  MOV R0, 0x1aa0 ;  /* 0x00001aa000007802 */ /* 0x000fe40000000f00 */
[----:B-1---5:R-:W-:Y:S05]  /*1a90*/  CALL.REL.NOINC `($__internal_5_$__cuda_sm20_div_rn_f64_full) ;  /* 0x00002a4000007944 */ /* 0x022fea0003c00000 */
.L_x_3773:
[----:B------:R-:W-:Y:S05]  /*1aa0*/  BSYNC B2 ;  /* 0x0000000000027941 */ /* 0x000fea0003800000 */
.L_x_3772:
[----:B------:R-:W0:Y:S01]  /*1ab0*/  DMUL R4, R4, R8 ;  /* 0x0000000804047228 */ /* 0x000e220000000000 */
[----:B------:R-:W-:Y:S01]  /*1ac0*/  MOV R16, 0x2fbe14b5 ;  /* 0x2fbe14b500107802 */ /* 0x000fe20000000f00 */
[----:B------:R-:W-:-:S04]  /*1ad0*/  IMAD.MOV.U32 R17, RZ, RZ, 0x3eb372fb ;  /* 0x3eb372fbff117424 */ /* 0x000fc800078e00ff */
        /* <DEDUP_REMOVED lines=11> */
[----:B0-----:R0:W2:-:S06]  /*1b90*/  DADD R6, R16, R8 ;  /* 0x0000000010067229 */ /* 0x00108c0000000008 */
.L_x_3771:
[----:B------:R-:W-:Y:S05]  /*1ba0*/  BSYNC B1 ;  /* 0x0000000000017941 */ /* 0x000fea0003800000 */
.L_x_3769:
[----:B--2---:R-:W-:Y:S01]  /*1bb0*/  LOP3.LUT R3, R7, 0x7fffffff, RZ, 0xc0, !PT ;  /* 0x7fffffff07037812 */ /* 0x004fe200078ec0ff */
[----:B------:R-:W-:Y:S01]  /*1bc0*/  BSSY B1, `(.L_x_3774) ;  /* 0x000003c000017945 */ /* 0x000fe20003800000 */
[----:B------:R-:W-:-:S06]  /*1bd0*/  MOV R2, R6 ;  /* 0x0000000600027202 */ /* 0x000fcc0000000f00 */
[----:B------:R-:W2:-:S14]  /*1be0*/  DSETP.GE.AND P0, PT, R2, c[0x2][0xe0], PT ;  /* 0x008038000200762a */ /* 0x000e9c0003f06000 */
[----:B--2---:R-:W-:Y:S05]  /*1bf0*/  @!P0 BRA `(.L_x_3775) ;  /* 0x0000029000008947 */ /* 0x004fea0003800000 */
[----:B0-----:R-:W0:Y:S01]  /*1c00*/  DADD R8, R2, R2 ;  /* 0x0000000002087229 */ /* 0x001e220000000002 */
[----:B------:R-:W-:Y:S01]  /*1c10*/  IMAD.MOV.U32 R16, RZ, RZ, -0x5b8be47f ;  /* 0xa4741b81ff107424 */ /* 0x000fe200078e00ff */
[----:B------:R-:W-:-:S04]  /*1c20*/  MOV R17, 0x3e5ae904 ;  /* 0x3e5ae90400117802 */ /* 0x000fc80000000f00 */
        /* <DEDUP_REMOVED lines=8> */
[----:B------:R-:W2:Y:S01]  /*1cb0*/  F2F.F64.F32 R4, R2 ;  /* 0x0000000200047310 */ /* 0x000ea20000201800 */
[----:B0-----:R-:W-:Y:S01]  /*1cc0*/  FMUL.FTZ R6, R6, 1 ;  /* 0x3f80000006067820 */ /* 0x001fe20000410000 */
[----:B--2---:R0:W2:-:S06]  /*1cd0*/  DFMA R4, -R4, c[0x2][0x98], R8 ;  /* 0x0080260004047a2b */ /* 0x00408c0000000108 */
[----:B0-----:R-:W0:Y:S01]  /*1ce0*/  F2F.F64.F32 R8, R6 ;  /* 0x0000000600087310 */ /* 0x001e220000201800 */
[----:B--2---:R-:W2:-:S06]  /*1cf0*/  DFMA R16, R4, R16, c[0x2][0xf0] ;  /* 0x00803c000410762b */ /* 0x004e8c0000000010 */
[----:B--2---:R-:W2:-:S06]  /*1d00*/  DFMA R16, R4, R16, c[0x2][0xf8] ;  /* 0x00803e000410762b */ /* 0x004e8c0000000010 */
[----:B--2---:R-:W2:-:S04]  /*1d10*/  DFMA R16, R4, R16, c[0x2][0x100] ;  /* 0x008040000410762b */ /* 0x004e880000000010 */
[----:B0-----:R-:W-:-:S04]  /*1d20*/  DADD R18, -R8, 1 ;  /* 0x3ff0000008127429 */ /* 0x001fc80000000100 */
[----:B--2---:R-:W0:-:S06]  /*1d30*/  DFMA R16, R4, R16, c[0x2][0x108] ;  /* 0x008042000410762b */ /* 0x004e0c0000000010 */
[----:B0-----:R-:W0:-:S06]  /*1d40*/  DFMA R16, R4, R16, c[0x2][0x110] ;  /* 0x008044000410762b */ /* 0x001e0c0000000010 */
[----:B0-----:R-:W0:-:S06]  /*1d50*/  DFMA R16, R4, R16, c[0x2][0x118] ;  /* 0x008046000410762b */ /* 0x001e0c0000000010 */
[----:B0-----:R-:W0:-:S06]  /*1d60*/  DFMA R16, R4, R16, c[0x2][0x120] ;  /* 0x008048000410762b */ /* 0x001e0c0000000010 */
[----:B0-----:R-:W0:-:S06]  /*1d70*/  DFMA R16, R4, R16, c[0x2][0x128] ;  /* 0x00804a000410762b */ /* 0x001e0c0000000010 */
[----:B0-----:R-:W0:-:S06]  /*1d80*/  DFMA R16, R4, R16, c[0x2][0x130] ;  /* 0x00804c000410762b */ /* 0x001e0c0000000010 */
[----:B0-----:R-:W0:-:S06]  /*1d90*/  DMUL R16, R4, R16 ;  /* 0x0000001004107228 */ /* 0x001e0c0000000000 */
[----:B0-----:R0:W2:Y:S02]  /*1da0*/  DFMA R16, R4, R16, R4 ;  /* 0x000000100410722b */ /* 0x0010a40000000004 */
[----:B0-----:R-:W-:-:S04]  /*1db0*/  IMAD.MOV.U32 R4, RZ, RZ, RZ ;  /* 0x000000ffff047224 */ /* 0x001fc800078e00ff */
[----:B--2---:R0:W2:Y:S02]  /*1dc0*/  DFMA R16, -R16, R8, R18 ;  /* 0x000000081010722b */ /* 0x0040a40000000112 */
[----:B0-----:R-:W-:Y:S01]  /*1dd0*/  MOV R18, 0x0 ;  /* 0x0000000000127802 */ /* 0x001fe20000000f00 */
[----:B------:R-:W-:-:S03]  /*1de0*/  IMAD.MOV.U32 R19, RZ, RZ, 0x40000000 ;  /* 0x40000000ff137424 */ /* 0x000fc600078e00ff */
[----:B--2---:R-:W0:-:S06]  /*1df0*/  DADD R16, -R16, 2 ;  /* 0x4000000010107429 */ /* 0x004e0c0000000100 */
        /* <DEDUP_REMOVED lines=9> */
.L_x_3775:
[----:B------:R-:W2:Y:S01]  /*1e90*/  DMUL R2, R6, R6 ;  /* 0x0000000606027228 */ /* 0x000ea20000000000 */
[----:B0-----:R-:W-:Y:S01]  /*1ea0*/  MOV R4, 0xe2f5e964 ;  /* 0xe2f5e96400047802 */ /* 0x001fe20000000f00 */
[----:B------:R-:W-:-:S06]  /*1eb0*/  IMAD.MOV.U32 R5, RZ, RZ, 0x3ef0bc46 ;  /* 0x3ef0bc46ff057424 */ /* 0x000fcc00078e00ff */
[----:B--2---:R-:W0:-:S06]  /*1ec0*/  DFMA R4, R2, -R4, c[0x2][0x138] ;  /* 0x00804e000204762b */ /* 0x004e0c0000000804 */
        /* <DEDUP_REMOVED lines=10> */
[----:B0-----:R0:W2:-:S06]  /*1f70*/  DFMA R6, R4, R6, R6 ;  /* 0x000000060406722b */ /* 0x00108c0000000006 */
.L_x_3776:
[----:B------:R-:W-:Y:S05]  /*1f80*/  BSYNC B1 ;  /* 0x0000000000017941 */ /* 0x000fea0003800000 */
.L_x_3774:
[----:B-1----:R-:W1:Y:S01]  /*1f90*/  DADD R24, R24, 1 ;  /* 0x3ff0000018187429 */ /* 0x002e620000000000 */
[----:B------:R-:W-:Y:S03]  /*1fa0*/  BSSY B1, `(.L_x_3777) ;  /* 0x0000015000017945 */ /* 0x000fe60003800000 */
[----:B--2---:R-:W-:Y:S02]  /*1fb0*/  DFMA R22, -R6, R6, 1 ;  /* 0x3ff000000616742b */ /* 0x004fe40000000106 */
[----:B-1----:R-:W1:Y:S04]  /*1fc0*/  MUFU.RCP64H R3, R25 ;  /* 0x0000001900037308 */ /* 0x002e680000001800 */
[----:B------:R-:W-:-:S04]  /*1fd0*/  IADD3 R2, R25, 0x300402, RZ ;  /* 0x0030040219027810 */ /* 0x000fc80007ffe0ff */
[----:B------:R-:W-:Y:S02]  /*1fe0*/  FSETP.GEU.AND P0, PT, |R2|, 5.8789094863358348022e-39, PT ;  /* 0x004004020200780b */ /* 0x000fe40003f0e200 */
[----:B01----:R-:W0:-:S06]  /*1ff0*/  DFMA R4, -R24, R2, 1 ;  /* 0x3ff000001804742b */ /* 0x003e0c0000000102 */
[----:B0-----:R-:W0:-:S06]  /*2000*/  DFMA R4, R4, R4, R4 ;  /* 0x000000040404722b */ /* 0x001e0c0000000004 */
[----:B0-----:R0:W1:Y:S02]  /*2010*/  DFMA R8, R2, R4, R2 ;  /* 0x000000040208722b */ /* 0x0010640000000002 */
[----:B0-----:R-:W0:Y:S04]  /*2020*/  S2R R3, SR_TID.X ;  /* 0x0000000000037919 */ /* 0x001e280000002100 */
[----:B------:R-:W2:Y:S01]  /*2030*/  S2R R4, SR_CTAID.X ;  /* 0x0000000000047919 */ /* 0x000ea20000002500 */
[----:B-1----:R-:W1:-:S06]  /*2040*/  DFMA R16, -R24, R8, 1 ;  /* 0x3ff000001810742b */ /* 0x002e4c0000000108 */
[----:B-1----:R1:W3:Y:S02]  /*2050*/  DFMA R16, R8, R16, R8 ;  /* 0x000000100810722b */ /* 0x0022e40000000008 */
[----:B-1----:R-:W-:-:S04]  /*2060*/  IADD3 R8, P1, R14, c[0x0][0x3c8], RZ ;  /* 0x0000f2000e087a10 */ /* 0x002fc80007f3e0ff */
[----:B------:R-:W-:Y:S01]  /*2070*/  IADD3.X R9, RZ, c[0x0][0x3cc], RZ, P1, !PT ;  /* 0x0000f300ff097a10 */ /* 0x000fe20000ffe4ff */
[----:B------:R-:W-:Y:S05]  /*2080*/  @P0 BRA `(.L_x_3778) ;  /* 0x0000006000000947 */ /* 0x000fea0003800000 */
[----:B---3--:R-:W-:Y:S01]  /*2090*/  LOP3.LUT R2, R25, 0x7fffffff, RZ, 0xc0, !PT ;  /* 0x7fffffff19027812 */ /* 0x008fe200078ec0ff */
[----:B------:R-:W-:Y:S01]  /*20a0*/  IMAD.MOV.U32 R14, RZ, RZ, R24 ;  /* 0x000000ffff0e7224 */ /* 0x000fe200078e0018 */
[----:B------:R-:W-:Y:S02]  /*20b0*/  MOV R15, R25 ;  /* 0x00000019000f7202 */ /* 0x000fe40000000f00 */
[----:B------:R-:W-:Y:S02]  /*20c0*/  IADD3 R2, R2, -0x100000, RZ ;  /* 0xfff0000002027810 */ /* 0x000fe40007ffe0ff */
[----:B------:R-:W-:Y:S02]  /*20d0*/  MOV R0, 0x20f0 ;  /* 0x000020f000007802 */ /* 0x000fe40000000f00 */
[----:B0-2--5:R-:W-:Y:S05]  /*20e0*/  CALL.REL.NOINC `($__internal_4_$__cuda_sm20_dblrcp_rn_slowpath_v3) ;  /* 0x0000216000007944 */ /* 0x025fea0003c00000 */
.L_x_3778:
[----:B---3--:R-:W-:Y:S05]  /*20f0*/  BSYNC B1 ;  /* 0x0000000000017941 */ /* 0x008fea0003800000 */
.L_x_3777:
[----:B-1----:R-:W1:Y:S01]  /*2100*/  DMUL R16, R12, R16 ;  /* 0x000000100c107228 */ /* 0x002e620000000000 */
[----:B0-2---:R-:W-:-:S05]  /*2110*/  IMAD R3, R4, 0x100, R3 ;  /* 0x0000010004037824 */ /* 0x005fca00078e0203 */
[----:B-1----:R0:W1:Y:S02]  /*2120*/  DFMA R16, R22, R16, R6 ;  /* 0x000000101610722b */ /* 0x0020640000000006 */
[----:B0-----:R-:W-:-:S04]  /*2130*/  IADD3 R7, R3, 0x80, RZ ;  /* 0x0000008003077810 */ /* 0x001fc80007ffe0ff */
[----:B-1---5:R-:W0:-:S07]  /*2140*/  DMUL R10, R10, R16 ;  /* 0x000000100a0a7228 */ /* 0x022e0e0000000000 */
[----:B0-----:R0:W-:Y:S04]  /*2150*/  STG.E.64 [R8.64], R10 ;  /* 0x0000000a08007986 */ /* 0x0011e8000c101b04 */
.L_x_3763:
[----:B------:R-:W-:Y:S05]  /*2160*/  BSYNC B0 ;  /* 0x0000000000007941 */ /* 0x000fea0003800000 */
.L_x_3762:
[----:B------:R-:W-:-:S13]  /*2170*/  ISETP.GE.AND P0, PT, R7, c[0x0][0x160], PT ;  /* 0x0000580007007a0c */ /* 0x000fda0003f06270 */
[----:B------:R-:W-:Y:S05]  /*2180*/  @P0 EXIT ;  /* 0x000000000000094d */ /* 0x000fea0003800000 */
[----:B------:R-:W-:Y:S01]  /*2190*/  ISETP.NE.AND P0, PT, RZ, c[0x0][0x168], PT ;  /* 0x00005a00ff007a0c */ /* 0x000fe20003f05270 */
[----:B------:R-:W-:Y:S01]  /*21a0*/  HFMA2.MMA R24, -RZ, RZ, 0, 0 ;  /* 0x00000000ff187435 */ /* 0x000fe200000001ff */
[----:B------:R-:W-:Y:S01]  /*21b0*/  MOV R2, RZ ;  /* 0x000000ff00027202 */ /* 0x000fe20000000f00 */
[----:B------:R-:W-:-:S10]  /*21c0*/  IMAD.MOV.U32 R0, RZ, RZ, RZ ;  /* 0x000000ffff007224 */ /* 0x000fd400078e00ff */
        /* <DEDUP_REMOVED lines=250> */
.L_x_3779:
[----:B0-----:R-:W-:-:S05]  /*3170*/  IADD3 R8, P0, R2, c[0x0][0x3d8], RZ ;  /* 0x0000f60002087a10 */ /* 0x001fca0007f1e0ff */
        /* <DEDUP_REMOVED lines=43> */
[----:B-1----:R0:W1:-:S06]  /*3430*/  DFMA R6, R12, R18, 1 ;  /* 0x3ff000000c06742b */ /* 0x00204c0000000012 */
        /* <DEDUP_REMOVED lines=16> */
.L_x_3781:
[----:B------:R-:W-:Y:S05]  /*3540*/  BSYNC B0 ;  /* 0x0000000000007941 */ /* 0x000fea0003800000 */
.L_x_3780:
[----:B------:R-:W-:Y:S01]  /*3550*/  BSSY B0, `(.L_x_3782) ;  /* 0x0000010000007945 */ /* 0x000fe20003800000 */
[----:B0-----:R-:W-:Y:S01]  /*3560*/  MOV R14, R6 ;  /* 0x00000006000e7202 */ /* 0x001fe20000000f00 */
[----:B------:R-:W-:Y:S01]  /*3570*/  IMAD.MOV.U32 R15, RZ, RZ, R17 ;  /* 0x000000ffff0f7224 */ /* 0x000fe200078e0011 */
[----:B------:R-:W-:Y:S05]  /*3580*/  @!P2 BRA `(.L_x_3783) ;  /* 0x000000c00000a947 */ /* 0x000fea0003800000 */
[----:B------:R-:W-:Y:S01]  /*3590*/  FSETP.GEU.FTZ.AND P0, PT, |R9|, 4.2275390625, PT ;  /* 0x408748000900780b */ /* 0x000fe20003f1e200 */
[----:B------:R-:W-:-:S04]  /*35a0*/  DADD R4, R8, +INF ;  /* 0x7ff0000008047429 */ /* 0x000fc80000000000 */
[----:B------:R-:W0:-:S06]  /*35b0*/  DSETP.GEU.AND P1, PT, R8, RZ, PT ;  /* 0x000000ff0800722a */ /* 0x000e0c0003f2e000 */
[----:B0-----:R-:W-:Y:S02]  /*35c0*/  FSEL R14, R4, RZ, P1 ;  /* 0x000000ff040e7208 */ /* 0x001fe40000800000 */
[----:B------:R-:W-:Y:S02]  /*35d0*/  @!P0 LEA.HI R0, R2, R2, RZ, 0x1 ;  /* 0x0000000202008211 */ /* 0x000fe400078f08ff */
[----:B------:R-:W-:Y:S02]  /*35e0*/  FSEL R15, R5, RZ, P1 ;  /* 0x000000ff050f7208 */ /* 0x000fe40000800000 */
[----:B------:R-:W-:-:S04]  /*35f0*/  @!P0 SHF.R.S32.HI R3, RZ, 0x1, R0 ;  /* 0x00000001ff038819 */ /* 0x000fc80000011400 */
[----:B------:R-:W-:Y:S01]  /*3600*/  @!P0 IADD3 R2, R2, -R3, RZ ;  /* 0x8000000302028210 */ /* 0x000fe20007ffe0ff */
[----:B------:R-:W-:-:S03]  /*3610*/  @!P0 IMAD R7, R3, 0x100000, R7 ;  /* 0x0010000003078824 */ /* 0x000fc600078e0207 */
[----:B------:R-:W-:Y:S02]  /*3620*/  @!P0 LEA R3, R2, 0x3ff00000, 0x14 ;  /* 0x3ff0000002038811 */ /* 0x000fe400078ea0ff */
[----:B------:R-:W-:-:S06]  /*3630*/  @!P0 MOV R2, RZ ;  /* 0x000000ff00028202 */ /* 0x000fcc0000000f00 */
[----:B------:R0:W2:-:S06]  /*3640*/  @!P0 DMUL R14, R6, R2 ;  /* 0x00000002060e8228 */ /* 0x00008c0000000000 */
.L_x_3783:
[----:B------:R-:W-:Y:S05]  /*3650*/  BSYNC B0 ;  /* 0x0000000000007941 */ /* 0x000fea0003800000 */
.L_x_3782:
        /* <DEDUP_REMOVED lines=9> */
[----:B0-----:R-:W-:Y:S02]  /*36f0*/  @!P0 IMAD.MOV.U32 R3, RZ, RZ, R7 ;  /* 0x000000ffff038224 */ /* 0x001fe400078e0007 */
[----:B------:R-:W-:-:S03]  /*3700*/  @!P0 IMAD.MOV.U32 R2, RZ, RZ, R6 ;  /* 0x000000ffff028224 */ /* 0x000fc600078e0006 */
[----:B------:R-:W-:-:S04]  /*3710*/  IADD3 R0, R3, -0x1, RZ ;  /* 0xffffffff03007810 */ /* 0x000fc80007ffe0ff */
[----:B------:R-:W-:Y:S02]  /*3720*/  ISETP.GE.U32.AND P1, PT, R0, 0x7fefffff, PT ;  /* 0x7fefffff0000780c */ /* 0x000fe40003f26070 */
[----:B------:R-:W-:Y:S02]  /*3730*/  MOV R0, 0xfffffc01 ;  /* 0xfffffc0100007802 */ /* 0x000fe40000000f00 */
[----:B------:R-:W-:-:S09]  /*3740*/  @!P0 MOV R0, 0xfffffbcb ;  /* 0xfffffbcb00008802 */ /* 0x000fd20000000f00 */
[----:B------:R-:W-:Y:S01]  /*3750*/  @P1 MOV R4, 0x0 ;  /* 0x0000000000041802 */ /* 0x000fe20000000f00 */
[----:B------:R-:W-:Y:S01]  /*3760*/  @P1 IMAD.MOV.U32 R5, RZ, RZ, 0x7ff00000 ;  /* 0x7ff00000ff051424 */ /* 0x000fe200078e00ff */
[----:B------:R-:W-:-:S05]  /*3770*/  @P1 FSETP.NEU.FTZ.AND P2, PT, R7, RZ, PT ;  /* 0x000000ff0700120b */ /* 0x000fca0003f5d000 */
[----:B------:R-:W0:-:S10]  /*3780*/  @P1 DFMA R4, R6, R4, +INF ;  /* 0x7ff000000604142b */ /* 0x000e140000000004 */
[----:B0-----:R-:W-:Y:S02]  /*3790*/  @P1 FSEL R4, R4, RZ, P2 ;  /* 0x000000ff04041208 */ /* 0x001fe40001000000 */
[----:B------:R-:W-:Y:S01]  /*37a0*/  @P1 FSEL R5, R5, -QNAN , P2 ;  /* 0xfff0000005051808 */ /* 0x000fe20001000000 */
[----:B------:R-:W-:Y:S05]  /*37b0*/  @P1 BRA `(.L_x_3786) ;  /* 0x0000050000001947 */ /* 0x000fea0003800000 */
[C---:B------:R-:W-:Y:S01]  /*37c0*/  LOP3.LUT R4, R3.reuse, 0x800fffff, RZ, 0xc0, !PT ;  /* 0x800fffff03047812 */ /* 0x040fe200078ec0ff */
[----:B------:R-:W-:Y:S01]  /*37d0*/  IMAD.MOV.U32 R6, RZ, RZ, RZ ;  /* 0x000000ffff067224 */ /* 0x000fe200078e00ff */
[----:B------:R-:W-:Y:S01]  /*37e0*/  MOV R20, 0x3ae80f1e ;  /* 0x3ae80f1e00147802 */ /* 0x000fe20000000f00 */
[----:B------:R-:W-:Y:S01]  /*37f0*/  IMAD.MOV.U32 R21, RZ, RZ, 0x3eb1380b ;  /* 0x3eb1380bff157424 */ /* 0x000fe200078e00ff */
[----:B------:R-:W-:Y:S01]  /*3800*/  LOP3.LUT R5, R4, 0x3ff00000, RZ, 0xfc, !PT ;  /* 0x3ff0000004057812 */ /* 0x000fe200078efcff */
[----:B------:R-:W-:Y:S01]  /*3810*/  IMAD.MOV.U32 R4, RZ, RZ, R2 ;  /* 0x000000ffff047224 */ /* 0x000fe200078e0002 */
[----:B------:R-:W-:Y:S02]  /*3820*/  LEA.HI R3, R3, R0, RZ, 0xc ;  /* 0x0000000003037211 */ /* 0x000fe400078f60ff */
[----:B------:R-:W-:-:S13]  /*3830*/  ISETP.GE.AND P0, PT, R5, 0x3ff6a09f, PT ;  /* 0x3ff6a09f0500780c */ /* 0x000fda0003f06270 */
[----:B------:R-:W-:Y:S02]  /*3840*/  @P0 IADD3 R7, R5, -0x100000, RZ ;  /* 0xfff0000005070810 */ /* 0x000fe40007ffe0ff */
[----:B------:R-:W-:Y:S02]  /*3850*/  @P0 IADD3 R3, R3, 0x1, RZ ;  /* 0x0000000103030810 */ /* 0x000fe40007ffe0ff */
[----:B------:R-:W-:Y:S02]  /*3860*/  @P0 MOV R5, R7 ;  /* 0x0000000700050202 */ /* 0x000fe40000000f00 */
[----:B------:R-:W-:Y:S02]  /*3870*/  LOP3.LUT R2, R3, 0x80000000, RZ, 0x3c, !PT ;  /* 0x8000000003027812 */ /* 0x000fe400078e3cff */
[----:B------:R-:W-:Y:S02]  /*3880*/  MOV R3, 0x43300000 ;  /* 0x4330000000037802 */ /* 0x000fe40000000f00 */
        /* <DEDUP_REMOVED lines=30> */
.L_x_3785:
        /* <DEDUP_REMOVED lines=17> */
[----:B------:R-:W-:Y:S02]  /*3b80*/  MOV R20, R14 ;  /* 0x0000000e00147202 */ /* 0x000fe40000000f00 */
[----:B------:R-:W-:Y:S02]  /*3b90*/  MOV R21, R15 ;  /* 0x0000000f00157202 */ /* 0x000fe40000000f00 */
[----:B------:R-:W-:Y:S02]  /*3ba0*/  MOV R0, 0x3bc0 ;  /* 0x00003bc000007802 */ /* 0x000fe40000000f00 */
[----:B-1---5:R-:W-:Y:S05]  /*3bb0*/  CALL.REL.NOINC `($__internal_5_$__cuda_sm20_div_rn_f64_full) ;  /* 0x0000092000007944 */ /* 0x022fea0003c00000 */
.L_x_3788:
[----:B------:R-:W-:Y:S05]  /*3bc0*/  BSYNC B1 ;  /* 0x0000000000017941 */ /* 0x000fea0003800000 */
.L_x_3787:
[----:B------:R-:W0:Y:S01]  /*3bd0*/  DMUL R4, R4, R14 ;  /* 0x0000000e04047228 */ /* 0x000e220000000000 */
[----:B------:R-:W-:Y:S01]  /*3be0*/  IMAD.MOV.U32 R16, RZ, RZ, 0x2fbe14b5 ;  /* 0x2fbe14b5ff107424 */ /* 0x000fe200078e00ff */
[----:B------:R-:W-:-:S04]  /*3bf0*/  MOV R17, 0x3eb372fb ;  /* 0x3eb372fb00117802 */ /* 0x000fc80000000f00 */
        /* <DEDUP_REMOVED lines=12> */
.L_x_3786:
[----:B------:R-:W-:Y:S05]  /*3cc0*/  BSYNC B0 ;  /* 0x0000000000007941 */ /* 0x000fea0003800000 */
.L_x_3784:
        /* <DEDUP_REMOVED lines=32> */
[----:B0-----:R-:W-:-:S04]  /*3ed0*/  MOV R6, RZ ;  /* 0x000000ff00067202 */ /* 0x001fc80000000f00 */
[----:B--2---:R0:W2:Y:S02]  /*3ee0*/  DFMA R16, -R16, R14, R18 ;  /* 0x0000000e1010722b */ /* 0x0040a40000000112 */
[----:B0-----:R-:W-:Y:S01]  /*3ef0*/  IMAD.MOV.U32 R18, RZ, RZ, 0x0 ;  /* 0x00000000ff127424 */ /* 0x001fe200078e00ff */
[----:B------:R-:W-:-:S03]  /*3f00*/  MOV R19, 0x40000000 ;  /* 0x4000000000137802 */ /* 0x000fc60000000f00 */
        /* <DEDUP_REMOVED lines=10> */
.L_x_3790:
[----:B------:R-:W2:Y:S01]  /*3fb0*/  DMUL R2, R4, R4 ;  /* 0x0000000404027228 */ /* 0x000ea20000000000 */
[----:B------:R-:W-:Y:S01]  /*3fc0*/  MOV R6, 0xe2f5e964 ;  /* 0xe2f5e96400067802 */ /* 0x000fe20000000f00 */
[----:B------:R-:W-:-:S06]  /*3fd0*/  IMAD.MOV.U32 R7, RZ, RZ, 0x3ef0bc46 ;  /* 0x3ef0bc46ff077424 */ /* 0x000fcc00078e00ff */
[----:B--2---:R-:W2:-:S06]  /*3fe0*/  DFMA R6, R2, -R6, c[0x2][0x138] ;  /* 0x00804e000206762b */ /* 0x004e8c0000000806 */
[----:B--2---:R-:W2:-:S06]  /*3ff0*/  DFMA R6, R2, R6, c[0x2][0x140] ;  /* 0x008050000206762b */ /* 0x004e8c0000000006 */
        /* <DEDUP_REMOVED lines=8> */
[----:B--2---:R-:W2:-:S06]  /*4080*/  DFMA R6, R2, R6, RZ ;  /* 0x000000060206722b */ /* 0x004e8c00000000ff */
[----:B--2---:R2:W3:-:S06]  /*4090*/  DFMA R4, R6, R4, R4 ;  /* 0x000000040604722b */ /* 0x0044cc0000000004 */
.L_x_3791:
[----:B------:R-:W-:Y:S05]  /*40a0*/  BSYNC B0 ;  /* 0x0000000000007941 */ /* 0x000fea0003800000 */
.L_x_3789:
[----:B01----:R-:W0:Y:S01]  /*40b0*/  DADD R14, R12, 1 ;  /* 0x3ff000000c0e7429 */ /* 0x003e220000000000 */
[----:B------:R-:W-:Y:S01]  /*40c0*/  IADD3 R24, P1, R24, c[0x0][0x3c8], RZ ;  /* 0x0000f20018187a10 */ /* 0x000fe20007f3e0ff */
[----:B------:R-:W-:Y:S03]  /*40d0*/  BSSY B0, `(.L_x_3792) ;  /* 0x0000012000007945 */ /* 0x000fe60003800000 */
[----:B------:R-:W-:Y:S01]  /*40e0*/  IADD3.X R25, RZ, c[0x0][0x3cc], RZ, P1, !PT ;  /* 0x0000f300ff197a10 */ /* 0x000fe20000ffe4ff */
[----:B0-----:R-:W0:Y:S04]  /*40f0*/  MUFU.RCP64H R3, R15 ;  /* 0x0000000f00037308 */ /* 0x001e280000001800 */
[----:B------:R-:W-:-:S04]  /*4100*/  IADD3 R2, R15, 0x300402, RZ ;  /* 0x003004020f027810 */ /* 0x000fc80007ffe0ff */
[----:B------:R-:W-:Y:S02]  /*4110*/  FSETP.GEU.AND P0, PT, |R2|, 5.8789094863358348022e-39, PT ;  /* 0x004004020200780b */ /* 0x000fe40003f0e200 */
[----:B0-2---:R-:W0:-:S06]  /*4120*/  DFMA R6, -R14, R2, 1 ;  /* 0x3ff000000e06742b */ /* 0x005e0c0000000102 */
[----:B0-----:R-:W0:-:S06]  /*4130*/  DFMA R6, R6, R6, R6 ;  /* 0x000000060606722b */ /* 0x001e0c0000000006 */
[----:B0-----:R-:W0:-:S06]  /*4140*/  DFMA R6, R2, R6, R2 ;  /* 0x000000060206722b */ /* 0x001e0c0000000002 */
[----:B0-----:R-:W0:-:S06]  /*4150*/  DFMA R12, -R14, R6, 1 ;  /* 0x3ff000000e0c742b */ /* 0x001e0c0000000106 */
[----:B0-----:R0:W1:-:S04]  /*4160*/  DFMA R12, R6, R12, R6 ;  /* 0x0000000c060c722b */ /* 0x0010480000000006 */
[----:B---3--:R0:W2:Y:S01]  /*4170*/  DFMA R6, -R4, R4, 1 ;  /* 0x3ff000000406742b */ /* 0x0080a20000000104 */
[----:B------:R-:W-:Y:S05]  /*4180*/  @P0 BRA `(.L_x_3793) ;  /* 0x0000006000000947 */ /* 0x000fea0003800000 */
[----:B-1----:R-:W-:Y:S02]  /*4190*/  LOP3.LUT R2, R15, 0x7fffffff, RZ, 0xc0, !PT ;  /* 0x7fffffff0f027812 */ /* 0x002fe400078ec0ff */
[----:B------:R-:W-:Y:S02]  /*41a0*/  MOV R0, 0x41d0 ;  /* 0x000041d000007802 */ /* 0x000fe40000000f00 */
[----:B------:R-:W-:Y:S02]  /*41b0*/  IADD3 R2, R2, -0x100000, RZ ;  /* 0xfff0000002027810 */ /* 0x000fe40007ffe0ff */
[----:B0-2--5:R-:W-:Y:S05]  /*41c0*/  CALL.REL.NOINC `($__internal_4_$__cuda_sm20_dblrcp_rn_slowpath_v3) ;  /* 0x0000008000007944 */ /* 0x025fea0003c00000 */
[----:B-1----:R-:W-:Y:S01]  /*41d0*/  MOV R12, R16 ;  /* 0x00000010000c7202 */ /* 0x002fe20000000f00 */
[----:B------:R-:W-:Y:S02]  /*41e0*/  IMAD.MOV.U32 R13, RZ, RZ, R17 ;  /* 0x000000ffff0d7224 */ /* 0x000fe400078e0011 */
.L_x_3793:
[----:B-1----:R-:W-:Y:S05]  /*41f0*/  BSYNC B0 ;  /* 0x0000000000007941 */ /* 0x002fea0003800000 */
.L_x_3792:
[----:B------:R-:W1:-:S06]  /*4200*/  DMUL R12, R8, R12 ;  /* 0x0000000c080c7228 */ /* 0x000e4c0000000000 */
[----:B012---:R-:W0:-:S06]  /*4210*/  DFMA R6, R6, R12, R4 ;  /* 0x0000000c0606722b */ /* 0x007e0c0000000004 */
[----:B0----5:R-:W0:-:S07]  /*4220*/  DMUL R6, R10, R6 ;  /* 0x000000060a067228 */ /* 0x021e0e0000000000 */
[----:B0-----:R-:W-:Y:S01]  /*4230*/  STG.E.64 [R24.64], R6 ;  /* 0x0000000618007986 */ /* 0x001fe2000c101b04 */
[----:B------:R-:W-:Y:S05]  /*4240*/  EXIT ;  /* 0x000000000000794d */ /* 0x000fea0003800000 */
        .weak           $__internal_4_$__cuda_sm20_dblrcp_rn_slowpath_v3
        .type           $__internal_4_$__cuda_sm20_dblrcp_rn_slowpath_v3,@function
        .size           $__internal_4_$__cuda_sm20_dblrcp_rn_slowpath_v3,($__internal_5_$__cuda_sm20_div_rn_f64_full - $__internal_4_$__cuda_sm20_dblrcp_rn_slowpath_v3)
$__internal_4_$__cuda_sm20_dblrcp_rn_slowpath_v3:
[----:B------:R-:W0:Y:S01]  /*4250*/  DSETP.GTU.AND P0, PT, |R14|, +INF , PT ;  /* 0x7ff000000e00742a */ /* 0x000e220003f0c200 */
[----:B------:R-:W-:-:S13]  /*4260*/  BSSY B2, `(.L_x_3794) ;  /* 0x0000024000027945 */ /* 0x000fda0003800000 */
[----:B0-----:R-:W-:Y:S05]  /*4270*/  @P0 BRA `(.L_x_3795) ;  /* 0x0000020000000947 */ /* 0x001fea0003800000 */
[----:B------:R-:W-:-:S04]  /*4280*/  LOP3.LUT R18, R15, 0x7fffffff, RZ, 0xc0, !PT ;  /* 0x7fffffff0f127812 */ /* 0x000fc800078ec0ff */
[----:B------:R-:W-:-:S04]  /*4290*/  IADD3 R16, R18, -0x1, RZ ;  /* 0xffffffff12107810 */ /* 0x000fc80007ffe0ff */
[----:B------:R-:W-:-:S13]  /*42a0*/  ISETP.GE.U32.AND P0, PT, R16, 0x7fefffff, PT ;  /* 0x7fefffff1000780c */ /* 0x000fda0003f06070 */
[----:B------:R-:W-:Y:S02]  /*42b0*/  @P0 LOP3.LUT R17, R15, 0x7ff00000, RZ, 0x3c, !PT ;  /* 0x7ff000000f110812 */ /* 0x000fe400078e3cff */
[----:B------:R-:W-:Y:S01]  /*42c0*/  @P0 MOV R16, RZ ;  /* 0x000000ff00100202 */ /* 0x000fe20000000f00 */
[----:B------:R-:W-:Y:S05]  /*42d0*/  @P0 BRA `(.L_x_3796) ;  /* 0x000001c000000947 */ /* 0x000fea0003800000 */
[----:B------:R-:W-:-:S13]  /*42e0*/  ISETP.GE.U32.AND P0, PT, R18, 0x1000001, PT ;  /* 0x010000011200780c */ /* 0x000fda0003f06070 */
[----:B------:R-:W-:Y:S05]  /*42f0*/  @!P0 BRA `(.L_x_3797) ;  /* 0x000000e000008947 */ /* 0x000fea0003800000 */
[----:B------:R-:W-:Y:S01]  /*4300*/  IADD3 R17, R15, -0x3fe00000, RZ ;  /* 0xc02000000f117810 */ /* 0x000fe20007ffe0ff */
[----:B------:R-:W-:Y:S01]  /*4310*/  IMAD.MOV.U32 R18, RZ, RZ, R2 ;  /* 0x000000ffff127224 */ /* 0x000fe200078e0002 */
[----:B------:R-:W-:Y:S02]  /*4320*/  MOV R16, R14 ;  /* 0x0000000e00107202 */ /* 0x000fe40000000f00 */
[----:B------:R-:W0:Y:S04]  /*4330*/  MUFU.RCP64H R19, R17 ;  /* 0x0000001100137308 */ /* 0x000e280000001800 */
        /* <DEDUP_REMOVED lines=10> */
.L_x_3797:
[----:B------:R-:W0:Y:S01]  /*43e0*/  DMUL R14, R14, 8.11296384146066816958e+31 ;  /* 0x469000000e0e7828 */ /* 0x000e220000000000 */
[----:B------:R-:W-:-:S05]  /*43f0*/  MOV R16, R2 ;  /* 0x0000000200107202 */ /* 0x000fca0000000f00 */
[----:B0-----:R-:W0:Y:S02]  /*4400*/  MUFU.RCP64H R17, R15 ;  /* 0x0000000f00117308 */ /* 0x001e240000001800 */
[----:B0-----:R-:W0:-:S06]  /*4410*/  DFMA R18, -R14, R16, 1 ;  /* 0x3ff000000e12742b */ /* 0x001e0c0000000110 */
[----:B0-----:R-:W0:-:S06]  /*4420*/  DFMA R18, R18, R18, R18 ;  /* 0x000000121212722b */ /* 0x001e0c0000000012 */
[----:B0-----:R-:W0:-:S06]  /*4430*/  DFMA R18, R16, R18, R16 ;  /* 0x000000121012722b */ /* 0x001e0c0000000010 */
[----:B0-----:R-:W0:-:S06]  /*4440*/  DFMA R14, -R14, R18, 1 ;  /* 0x3ff000000e0e742b */ /* 0x001e0c0000000112 */
[----:B0-----:R-:W0:-:S06]  /*4450*/  DFMA R16, R18, R14, R18 ;  /* 0x0000000e1210722b */ /* 0x001e0c0000000012 */
[----:B0-----:R-:W0:Y:S01]  /*4460*/  DMUL R16, R16, 8.11296384146066816958e+31 ;  /* 0x4690000010107828 */ /* 0x001e220000000000 */
[----:B------:R-:W-:Y:S05]  /*4470*/  BRA `(.L_x_3796) ;  /* 0x0000002000007947 */ /* 0x000fea0003800000 */
.L_x_3795:
[----:B------:R-:W-:Y:S02]  /*4480*/  LOP3.LUT R17, R15, 0x80000, RZ, 0xfc, !PT ;  /* 0x000800000f117812 */ /* 0x000fe400078efcff */
[----:B------:R-:W-:Y:S02]  /*4490*/  MOV R16, R14 ;  /* 0x0000000e00107202 */ /* 0x000fe40000000f00 */
.L_x_3796:
[----:B------:R-:W-:Y:S05]  /*44a0*/  BSYNC B2 ;  /* 0x0000000000027941 */ /* 0x000fea0003800000 */
.L_x_3794:
[----:B0-----:R-:W-:Y:S01]  /*44b0*/  IMAD.MOV.U32 R14, RZ, RZ, R0 ;  /* 0x000000ffff0e7224 */ /* 0x001fe200078e0000 */
[----:B------:R-:W-:-:S04]  /*44c0*/  MOV R15, 0x0 ;  /* 0x00000000000f7802 */ /* 0x000fc80000000f00 */
[----:B------:R-:W-:Y:S05]  /*44d0*/  RET.REL.NODEC R14 `(_ZN2at6native18elementwise_kernelILi128ELi2EZNS0_22gpu_kernel_impl_nocastIZZZNS0_61_GLOBAL__N__b29612f4_23_ActivationMishKernel_cu_9e10b42f_310820mish_backward_kernelERNS_14TensorIteratorEENKUlvE_clEvENKUlvE_clEvEUlddE_EEvRNS_18TensorIteratorBaseERKT_EUliE_EEviT1_) ;  /* 0xffffbb200e007950 */ /* 0x000fea0003c3ffff */
        .weak           $__internal_5_$__cuda_sm20_div_rn_f64_full
        .type           $__internal_5_$__cuda_sm20_div_rn_f64_full,@function
        .size           $__internal_5_$__cuda_sm20_div_rn_f64_full,(.L_x_7597 - $__internal_5_$__cuda_sm20_div_rn_f64_full)
$__internal_5_$__cuda_sm20_div_rn_f64_full:
[C---:B------:R-:W-:Y:S01]  /*44e0*/  FSETP.GEU.AND P0, PT, |R4|.reuse, 1.469367938527859385e-39, PT ;  /* 0x001000000400780b */ /* 0x040fe20003f0e200 */
[----:B------:R-:W-:Y:S01]  /*44f0*/  IMAD.MOV.U32 R19, RZ, RZ, R4 ;  /* 0x000000ffff137224 */ /* 0x000fe200078e0004 */
[----:B------:R-:W-:Y:S01]  /*4500*/  LOP3.LUT R16, R4, 0x800fffff, RZ, 0xc0, !PT ;  /* 0x800fffff04107812 */ /* 0x000fe200078ec0ff */
[----:B------:R-:W-:Y:S01]  /*4510*/  IMAD.MOV.U32 R22, RZ, RZ, 0x1 ;  /* 0x00000001ff167424 */ /* 0x000fe200078e00ff */
[-C--:B------:R-:W-:Y:S01]  /*4520*/  MOV R18, R2.reuse ;  /* 0x0000000200127202 */ /* 0x080fe20000000f00 */
[----:B------:R-:W-:Y:S01]  /*4530*/  BSSY B3, `(.L_x_3798) ;  /* 0x0000055000037945 */ /* 0x000fe20003800000 */
[----:B------:R-:W-:Y:S02]  /*4540*/  FSETP.GEU.AND P2, PT, |R21|, 1.469367938527859385e-39, PT ;  /* 0x001000001500780b */ /* 0x000fe40003f4e200 */
[----:B------:R-:W-:Y:S02]  /*4550*/  LOP3.LUT R17, R16, 0x3ff00000, RZ, 0xfc, !PT ;  /* 0x3ff0000010117812 */ /* 0x000fe400078efcff */
[----:B------:R-:W-:-:S02]  /*4560*/  MOV R16, R2 ;  /* 0x0000000200107202 */ /* 0x000fc40000000f00 */
[----:B------:R-:W-:Y:S01]  /*4570*/  LOP3.LUT R2, R21, 0x7ff00000, RZ, 0xc0, !PT ;  /* 0x7ff0000015027812 */ /* 0x000fe200078ec0ff */
[----:B------:R-:W0:Y:S01]  /*4580*/  @!P0 DMUL R16, R18, 8.98846567431157953865e+307 ;  /* 0x7fe0000012108828 */ /* 0x000e220000000000 */
[----:B------:R-:W-:-:S04]  /*4590*/  LOP3.LUT R4, R4, 0x7ff00000, RZ, 0xc0, !PT ;  /* 0x7ff0000004047812 */ /* 0x000fc800078ec0ff */
[C---:B------:R-:W-:Y:S01]  /*45a0*/  ISETP.GE.U32.AND P1, PT, R2.reuse, R4, PT ;  /* 0x000000040200720c */ /* 0x040fe20003f26070 */
[----:B0-----:R-:W0:Y:S01]  /*45b0*/  MUFU.RCP64H R23, R17 ;  /* 0x0000001100177308 */ /* 0x001e220000001800 */
[----:B------:R-:W-:Y:S02]  /*45c0*/  @!P2 LOP3.LUT R3, R19, 0x7ff00000, RZ, 0xc0, !PT ;  /* 0x7ff000001303a812 */ /* 0x000fe400078ec0ff */
[----:B------:R-:W-:Y:S02]  /*45d0*/  @!P2 MOV R28, RZ ;  /* 0x000000ff001ca202 */ /* 0x000fe40000000f00 */
[----:B------:R-:W-:Y:S02]  /*45e0*/  @!P2 ISETP.GE.U32.AND P3, PT, R2, R3, PT ;  /* 0x000000030200a20c */ /* 0x000fe40003f66070 */
[----:B------:R-:W-:Y:S02]  /*45f0*/  MOV R3, 0x1ca00000 ;  /* 0x1ca0000000037802 */ /* 0x000fe40000000f00 */
[----:B------:R-:W-:-:S02]  /*4600*/  @!P0 LOP3.LUT R4, R17, 0x7ff00000, RZ, 0xc0, !PT ;  /* 0x7ff0000011048812 */ /* 0x000fc400078ec0ff */
[C---:B------:R-:W-:Y:S02]  /*4610*/  @!P2 SEL R5, R3.reuse, 0x63400000, !P3 ;  /* 0x634000000305a807 */ /* 0x040fe40005800000 */
[----:B------:R-:W-:Y:S02]  /*4620*/  SEL R6, R3, 0x63400000, !P1 ;  /* 0x6340000003067807 */ /* 0x000fe40004800000 */
[--C-:B------:R-:W-:Y:S01]  /*4630*/  @!P2 LOP3.LUT R5, R5, 0x80000000, R21.reuse, 0xf8, !PT ;  /* 0x800000000505a812 */ /* 0x100fe200078ef815 */
[----:B0-----:R-:W0:Y:S01]  /*4640*/  DFMA R26, R22, -R16, 1 ;  /* 0x3ff00000161a742b */ /* 0x001e220000000810 */
[----:B------:R-:W-:Y:S02]  /*4650*/  LOP3.LUT R7, R6, 0x800fffff, R21, 0xf8, !PT ;  /* 0x800fffff06077812 */ /* 0x000fe400078ef815 */
[----:B------:R-:W-:Y:S01]  /*4660*/  @!P2 LOP3.LUT R29, R5, 0x100000, RZ, 0xfc, !PT ;  /* 0x00100000051da812 */ /* 0x000fe200078efcff */
[----:B------:R-:W-:Y:S01]  /*4670*/  IMAD.MOV.U32 R5, RZ, RZ, R2 ;  /* 0x000000ffff057224 */ /* 0x000fe200078e0002 */
[----:B------:R-:W-:Y:S01]  /*4680*/  MOV R6, R20 ;  /* 0x0000001400067202 */ /* 0x000fe20000000f00 */
[----:B0-----:R-:W0:-:S05]  /*4690*/  DFMA R26, R26, R26, R26 ;  /* 0x0000001a1a1a722b */ /* 0x001e0a000000001a */
        /* <DEDUP_REMOVED lines=14> */
[CC--:B------:R-:W-:Y:S02]  /*4780*/  IADD3 R5, R2.reuse, -R4.reuse, RZ ;  /* 0x8000000402057210 */ /* 0x0c0fe40007ffe0ff */
[----:B------:R-:W-:Y:S01]  /*4790*/  ISETP.GE.U32.AND P0, PT, R2, R4, PT ;  /* 0x000000040200720c */ /* 0x000fe20003f06070 */
[----:B------:R-:W-:Y:S01]  /*47a0*/  IMAD.MOV.U32 R4, RZ, RZ, RZ ;  /* 0x000000ffff047224 */ /* 0x000fe200078e00ff */
[----:B------:R-:W-:Y:S02]  /*47b0*/  IMNMX R5, R5, -0x46a00000, !PT ;  /* 0xb960000005057817 */ /* 0x000fe40007800200 */
[----:B------:R-:W-:Y:S02]  /*47c0*/  SEL R2, R3, 0x63400000, !P0 ;  /* 0x6340000003027807 */ /* 0x000fe40004000000 */
[----:B------:R-:W-:-:S04]  /*47d0*/  IMNMX R5, R5, 0x46a00000, PT ;  /* 0x46a0000005057817 */ /* 0x000fc80003800200 */
[----:B------:R-:W-:-:S04]  /*47e0*/  IADD3 R2, -R2, R5, RZ ;  /* 0x0000000502027210 */ /* 0x000fc80007ffe1ff */
[----:B------:R-:W-:-:S06]  /*47f0*/  IADD3 R5, R2, 0x7fe00000, RZ ;  /* 0x7fe0000002057810 */ /* 0x000fcc0007ffe0ff */
[----:B------:R-:W0:-:S10]  /*4800*/  DMUL R22, R30, R4 ;  /* 0x000000041e167228 */ /* 0x000e140000000000 */
[----:B0-----:R-:W-:-:S13]  /*4810*/  FSETP.GTU.AND P0, PT, |R23|, 1.469367938527859385e-39, PT ;  /* 0x001000001700780b */ /* 0x001fda0003f0c200 */
[----:B------:R-:W-:Y:S05]  /*4820*/  @P0 BRA `(.L_x_3800) ;  /* 0x0000025000000947 */ /* 0x000fea0003800000 */
[----:B------:R-:W0:-:S06]  /*4830*/  DFMA R6, R30, -R16, R6 ;  /* 0x800000101e06722b */ /* 0x000e0c0000000006 */
[----:B0-----:R-:W-:-:S04]  /*4840*/  MOV R6, RZ ;  /* 0x000000ff00067202 */ /* 0x001fc80000000f00 */
[C---:B------:R-:W-:Y:S02]  /*4850*/  FSETP.NEU.AND P0, PT, R7.reuse, RZ, PT ;  /* 0x000000ff0700720b */ /* 0x040fe40003f0d000 */
[----:B------:R-:W-:-:S04]  /*4860*/  LOP3.LUT R18, R7, 0x80000000, R19, 0x48, !PT ;  /* 0x8000000007127812 */ /* 0x000fc800078e4813 */
[----:B------:R-:W-:-:S07]  /*4870*/  LOP3.LUT R7, R18, R5, RZ, 0xfc, !PT ;  /* 0x0000000512077212 */ /* 0x000fce00078efcff */
[----:B------:R-:W-:Y:S05]  /*4880*/  @!P0 BRA `(.L_x_3800) ;  /* 0x000001f000008947 */ /* 0x000fea0003800000 */
[C---:B------:R-:W-:Y:S01]  /*4890*/  IADD3 R5, -R2.reuse, RZ, RZ ;  /* 0x000000ff02057210 */ /* 0x040fe20007ffe1ff */
[----:B------:R-:W-:Y:S01]  /*48a0*/  IMAD.MOV.U32 R4, RZ, RZ, RZ ;  /* 0x000000ffff047224 */ /* 0x000fe200078e00ff */
[----:B------:R-:W-:Y:S01]  /*48b0*/  DMUL.RP R6, R30, R6 ;  /* 0x000000061e067228 */ /* 0x000fe20000008000 */
[----:B------:R-:W-:-:S04]  /*48c0*/  IADD3 R3, -R2, -0x43300000, RZ ;  /* 0xbcd0000002037810 */ /* 0x000fc80007ffe1ff */
[----:B------:R-:W0:-:S10]  /*48d0*/  DFMA R4, R22, -R4, R30 ;  /* 0x800000041604722b */ /* 0x000e14000000001e */
[----:B0-----:R-:W-:Y:S02]  /*48e0*/  FSETP.NEU.AND P0, PT, |R5|, R3, PT ;  /* 0x000000030500720b */ /* 0x001fe40003f0d200 */
[----:B------:R-:W-:Y:S02]  /*48f0*/  LOP3.LUT R3, R7, R18, RZ, 0x3c, !PT ;  /* 0x0000001207037212 */ /* 0x000fe400078e3cff */
[----:B------:R-:W-:Y:S02]  /*4900*/  FSEL R22, R6, R22, !P0 ;  /* 0x0000001606167208 */ /* 0x000fe40004000000 */
[----:B------:R-:W-:Y:S01]  /*4910*/  FSEL R23, R3, R23, !P0 ;  /* 0x0000001703177208 */ /* 0x000fe20004000000 */
[----:B------:R-:W-:Y:S05]  /*4920*/  BRA `(.L_x_3800) ;  /* 0x0000015000007947 */ /* 0x000fea0003800000 */
.L_x_3799:
[----:B01----:R-:W0:-:S14]  /*4930*/  DSETP.NAN.AND P0, PT, R20, R20, PT ;  /* 0x000000141400722a */ /* 0x003e1c0003f08000 */
[----:B0-----:R-:W-:Y:S05]  /*4940*/  @P0 BRA `(.L_x_3801) ;  /* 0x0000011000000947 */ /* 0x001fea0003800000 */
[----:B------:R-:W0:-:S14]  /*4950*/  DSETP.NAN.AND P0, PT, R18, R18, PT ;  /* 0x000000121200722a */ /* 0x000e1c0003f08000 */
[----:B0-----:R-:W-:Y:S05]  /*4960*/  @P0 BRA `(.L_x_3802) ;  /* 0x000000c000000947 */ /* 0x001fea0003800000 */
[----:B------:R-:W-:Y:S02]  /*4970*/  ISETP.NE.AND P0, PT, R5, R4, PT ;  /* 0x000000040500720c */ /* 0x000fe40003f05270 */
[----:B------:R-:W-:Y:S02]  /*4980*/  MOV R22, 0x0 ;  /* 0x0000000000167802 */ /* 0x000fe40000000f00 */
[----:B------:R-:W-:-:S09]  /*4990*/  MOV R23, 0xfff80000 ;  /* 0xfff8000000177802 */ /* 0x000fd20000000f00 */
[----:B------:R-:W-:Y:S05]  /*49a0*/  @!P0 BRA `(.L_x_3800) ;  /* 0x000000d000008947 */ /* 0x000fea0003800000 */
[----:B------:R-:W-:Y:S02]  /*49b0*/  ISETP.NE.AND P0, PT, R5, 0x7ff00000, PT ;  /* 0x7ff000000500780c */ /* 0x000fe40003f05270 */
[----:B------:R-:W-:Y:S02]  /*49c0*/  LOP3.LUT R23, R21, 0x80000000, R19, 0x48, !PT ;  /* 0x8000000015177812 */ /* 0x000fe400078e4813 */
[----:B------:R-:W-:-:S13]  /*49d0*/  ISETP.EQ.OR P0, PT, R4, RZ, !P0 ;  /* 0x000000ff0400720c */ /* 0x000fda0004702670 */
[----:B------:R-:W-:Y:S01]  /*49e0*/  @P0 LOP3.LUT R2, R23, 0x7ff00000, RZ, 0xfc, !PT ;  /* 0x7ff0000017020812 */ /* 0x000fe200078efcff */
[----:B------:R-:W-:Y:S01]  /*49f0*/  @!P0 IMAD.MOV.U32 R22, RZ, RZ, RZ ;  /* 0x000000ffff168224 */ /* 0x000fe200078e00ff */
[----:B------:R-:W-:Y:S02]  /*4a00*/  @P0 MOV R22, RZ ;  /* 0x000000ff00160202 */ /* 0x000fe40000000f00 */
[----:B------:R-:W-:Y:S01]  /*4a10*/  @P0 MOV R23, R2 ;  /* 0x0000000200170202 */ /* 0x000fe20000000f00 */
[----:B------:R-:W-:Y:S05]  /*4a20*/  BRA `(.L_x_3800) ;  /* 0x0000005000007947 */ /* 0x000fea0003800000 */
.L_x_3802:
[----:B------:R-:W-:Y:S01]  /*4a30*/  LOP3.LUT R23, R19, 0x80000, RZ, 0xfc, !PT ;  /* 0x0008000013177812 */ /* 0x000fe200078efcff */
[----:B------:R-:W-:Y:S01]  /*4a40*/  IMAD.MOV.U32 R22, RZ, RZ, R18 ;  /* 0x000000ffff167224 */ /* 0x000fe200078e0012 */
[----:B------:R-:W-:Y:S05]  /*4a50*/  BRA `(.L_x_3800) ;  /* 0x0000002000007947 */ /* 0x000fea0003800000 */
.L_x_3801:
[----:B------:R-:W-:Y:S02]  /*4a60*/  LOP3.LUT R23, R21, 0x80000, RZ, 0xfc, !PT ;  /* 0x0008000015177812 */ /* 0x000fe400078efcff */
[----:B------:R-:W-:Y:S02]  /*4a70*/  MOV R22, R20 ;  /* 0x0000001400167202 */ /* 0x000fe40000000f00 */
.L_x_3800:
[----:B------:R-:W-:Y:S05]  /*4a80*/  BSYNC B3 ;  /* 0x0000000000037941 */ /* 0x000fea0003800000 */
.L_x_3798:
[----:B------:R-:W-:Y:S01]  /*4a90*/  HFMA2.MMA R3, -RZ, RZ, 0, 0 ;  /* 0x00000000ff037435 */ /* 0x000fe200000001ff */
[----:B------:R-:W-:Y:S01]  /*4aa0*/  MOV R2, R0 ;  /* 0x0000000000027202 */ /* 0x000fe20000000f00 */
[----:B------:R-:W-:Y:S01]  /*4ab0*/  IMAD.MOV.U32 R5, RZ, RZ, R23 ;  /* 0x000000ffff057224 */ /* 0x000fe200078e0017 */
[----:B------:R-:W-:-:S03]  /*4ac0*/  MOV R4, R22 ;  /* 0x0000001600047202 */ /* 0x000fc60000000f00 */
[----:B------:R-:W-:Y:S05]  /*4ad0*/  RET.REL.NODEC R2 `(_ZN2at6native18elementwise_kernelILi128ELi2EZNS0_22gpu_kernel_impl_nocastIZZZNS0_61_GLOBAL__N__b29612f4_23_ActivationMishKernel_cu_9e10b42f_310820mish_backward_kernelERNS_14TensorIteratorEENKUlvE_clEvENKUlvE_clEvEUlddE_EEvRNS_18TensorIteratorBaseERKT_EUliE_EEviT1_) ;  /* 0xffffb52002007950 */ /* 0x000fea0003c3ffff */
.L_x_3803:
        /* <DEDUP_REMOVED lines=10> */
.L_x_7597:


//--------------------- .text._ZN2at6native27unrolled_elementwise_kernelIZZZNS0_61_GLOBAL__N__b29612f4_23_ActivationMishKernel_cu_9e10b42f_310820mish_backward_kernelERNS_14TensorIteratorEENKUlvE_clEvENKUlvE_clEvEUlddE_St5arrayIPcLm3EELi4E23TrivialOffsetCalculatorILi2EjESB_ILi1EjENS0_6memory15LoadWithoutCastENSE_16StoreWithoutCastEEEviT_T0_T2_T3_T4_T5_ --------------------------
	.section	.text._ZN2at6native27unrolled_elementwise_kernelIZZZNS0_61_GLOBAL__N__b29612f4_23_ActivationMishKernel_cu_9e10b42f_310820mish_backward_kernelERNS_14TensorIteratorEENKUlvE_clEvENKUlvE_clEvEUlddE_St5arrayIPcLm3EELi4E23TrivialOffsetCalculatorILi2EjESB_ILi1EjENS0_6memory15LoadWithoutCastENSE_16StoreWithoutCastEEEviT_T0_T2_T3_T4_T5_,"ax",@progbits
	.sectioninfo	@"SHI_REGISTERS=44"
	.align	128
        .global         _ZN2at6native27unrolled_elementwise_kernelIZZZNS0_61_GLOBAL__N__b29612f4_23_ActivationMishKernel_cu_9e10b42f_310820mish_backward_kernelERNS_14TensorIteratorEENKUlvE_clEvENKUlvE_clEvEUlddE_St5arrayIPcLm3EELi4E23TrivialOffsetCalculatorILi2EjESB_ILi1EjENS0_6memory15LoadWithoutCastENSE_16StoreWithoutCastEEEviT_T0_T2_T3_T4_T5_
        .type           _ZN2at6native27unrolled_elementwise_kernelIZZZNS0_61_GLOBAL__N__b29612f4_23_ActivationMishKernel_cu_9e10b42f_310820mish_backward_kernelERNS_14TensorIteratorEENKUlvE_clEvENKUlvE_clEvEUlddE_St5arrayIPcLm3EELi4E23TrivialOffsetCalculatorILi2EjESB_ILi1EjENS0_6memory15LoadWithoutCastENSE_16StoreWithoutCastEEEviT_T0_T2_T3_T4_T5_,@function
        .size           _ZN2at6native27unrolled_elementwise_kernelIZZZNS0_61_GLOBAL__N__b29612f4_23_ActivationMishKernel_cu_9e10b42f_310820mish_backward_kernelERNS_14TensorIteratorEENKUlvE_clEvENKUlvE_clEvEUlddE_St5arrayIPcLm3EELi4E23TrivialOffsetCalculatorILi2EjESB_ILi1EjENS0_6memory15LoadWithoutCastENSE_16StoreWithoutCastEEEviT_T0_T2_T3_T4_T5_,(.L_x_7599 - _ZN2at6native27unrolled_elementwise_kernelIZZZNS0_61_GLOBAL__N__b29612f4_23_ActivationMishKernel_cu_9e10b42f_310820mish_backward_kernelERNS_14TensorIteratorEENKUlvE_clEvENKUlvE_clEvEUlddE_St5arrayIPcLm3EELi4E23TrivialOffsetCalculatorILi2EjESB_ILi1EjENS0_6memory15LoadWithoutCastENSE_16StoreWithoutCastEEEviT_T0_T2_T3_T4_T5_)
        .other          _ZN2at6native27unrolled_elementwise_kernelIZZZNS0_61_GLOBAL__N__b29612f4_23_ActivationMishKernel_cu_9e10b42f_310820mish_backward_kernelERNS_14TensorIteratorEENKUlvE_clEvENKUlvE_clEvEUlddE_St5arrayIPcLm3EELi4E23TrivialOffsetCalculatorILi2EjESB_ILi1EjENS0_6memory15LoadWithoutCastENSE_16StoreWithoutCastEEEviT_T0_T2_T3_T4_T5_,@"STO_CUDA_ENTRY STV_DEFAULT"
_ZN2at6native27unrolled_elementwise_kernelIZZZNS0_61_GLOBAL__N__b29612f4_23_ActivationMishKernel_cu_9e10b42f_310820mish_backward_kernelERNS_14TensorIteratorEENKUlvE_clEvENKUlvE_clEvEUlddE_St5arrayIPcLm3EELi4E23TrivialOffsetCalculatorILi2EjESB_ILi1EjENS0_6memory15LoadWithoutCastENSE_16StoreWithoutCastEEEviT_T0_T2_T3_T4_T5_:
.text._ZN2at6native27unrolled_elementwise_kernelIZZZNS0_61_GLOBAL__N__b29612f4_23_ActivationMishKernel_cu_9e10b42f_310820mish_backward_kernelERNS_14TensorIteratorEENKUlvE_clEvENKUlvE_clEvEUlddE_St5arrayIPcLm3EELi4E23TrivialOffsetCalculatorILi2EjESB_ILi1EjENS0_6memory15LoadWithoutCastENSE_16StoreWithoutCastEEEviT_T0_T2_T3_T4_T5_:
[----:B------:R-:W-:Y:S02]  /*0000*/  IMAD.MOV.U32 R1, RZ, RZ, c[0x0][0x28] ;  /* 0x00000a00ff017624 */ /* 0x000fe400078e00ff */
[----:B------:R-:W0:Y:S01]  /*0010*/  S2R R0, SR_CTAID.X ;  /* 0x0000000000007919 */ /* 0x000e220000002500 */
[----:B------:R-:W-:Y:S01]  /*0020*/  IMAD.MOV.U32 R5, RZ, RZ, -0x200 ;  /* 0xfffffe00ff057424 */ /* 0x000fe200078e00ff */
[----:B------:R-:W-:Y:S01]  /*0030*/  CS2R R8, SRZ ;  /* 0x0000000000087805 */ /* 0x000fe2000001ff00 */
[----:B------:R-:W-:Y:S01]  /*0040*/  CS2R R10, SRZ ;  /* 0x00000000000a7805 */ /* 0x000fe2000001ff00 */
[----:B------:R-:W1:Y:S01]  /*0050*/  S2R R3, SR_TID.X ;  /* 0x0000000000037919 */ /* 0x000e620000002100 */
[----:B------:R-:W-:Y:S01]  /*0060*/  CS2R R12, SRZ ;  /* 0x00000000000c7805 */ /* 0x000fe2000001ff00 */
[----:B------:R-:W-:Y:S01]  /*0070*/  ULDC.64 UR4, c[0x0][0x118] ;  /* 0x0000460000047ab9 */ /* 0x000fe20000000a00 */
[----:B0-----:R-:W-:-:S05]  /*0080*/  IMAD R2, R0, R5, c[0x0][0x160] ;  /* 0x0000580000027624 */ /* 0x001fca00078e0205 */
[----:B-1----:R-:W-:-:S13]  /*0090*/  ISETP.GE.AND P2, PT, R3, R2, PT ;  /* 0x000000020300720c */ /* 0x002fda0003f46270 */
[----:B------:R-:W-:Y:S01]  /*00a0*/  @!P2 IMAD R6, R0, 0x200, R3 ;  /* 0x000002000006a824 */ /* 0x000fe200078e0203 */
[----:B------:R-:W-:Y:S01]  /*00b0*/  @!P2 IADD3 R3, R3, 0x80, RZ ;  /* 0x000000800303a810 */ /* 0x000fe20007ffe0ff */
[----:B------:R-:W-:-:S03]  /*00c0*/  @!P2 IMAD.MOV.U32 R7, RZ, RZ, 0x8 ;  /* 0x00000008ff07a424 */ /* 0x000fc600078e00ff */
[----:B------:R-:W-:Y:S01]  /*00d0*/  ISETP.GE.AND P0, PT, R3, R2, PT ;  /* 0x000000020300720c */ /* 0x000fe20003f06270 */
[----:B------:R-:W-:-:S04]  /*00e0*/  @!P2 IMAD.WIDE.U32 R4, R6, R7, c[0x0][0x170] ;  /* 0x00005c000604a625 */ /* 0x000fc800078e0007 */
[----:B------:R-:W-:Y:S01]  /*00f0*/  @!P2 IMAD.WIDE.U32 R6, R6, R7, c[0x0][0x178] ;  /* 0x00005e000606a625 */ /* 0x000fe200078e0007 */
[----:B------:R0:W5:Y:S01]  /*0100*/  @!P2 LDG.E.64 R10, [R4.64] ;  /* 0x00000004040aa981 */ /* 0x000162000c1e1b00 */
[----:B------:R-:W-:Y:S01]  /*0110*/  CS2R R14, SRZ ;  /* 0x00000000000e7805 */ /* 0x000fe2000001ff00 */
[----:B------:R-:W-:Y:S01]  /*0120*/  CS2R R16, SRZ ;  /* 0x0000000000107805 */ /* 0x000fe2000001ff00 */
[----:B------:R-:W-:Y:S01]  /*0130*/  CS2R R18, SRZ ;  /* 0x0000000000127805 */ /* 0x000fe2000001ff00 */
[----:B------:R1:W5:Y:S03]  /*0140*/  @!P2 LDG.E.64 R12, [R6.64] ;  /* 0x00000004060ca981 */ /* 0x000366000c1e1b00 */
[----:B------:R-:W-:Y:S01]  /*0150*/  @!P0 IMAD R26, R0, 0x200, R3 ;  /* 0x00000200001a8824 */ /* 0x000fe200078e0203 */
[----:B------:R-:W-:Y:S01]  /*0160*/  @!P0 IADD3 R3, R3, 0x80, RZ ;  /* 0x0000008003038810 */ /* 0x000fe20007ffe0ff */
[----:B------:R-:W-:-:S03]  /*0170*/  @!P0 IMAD.MOV.U32 R27, RZ, RZ, 0x8 ;  /* 0x00000008ff1b8424 */ /* 0x000fc600078e00ff */
[----:B------:R-:W-:Y:S01]  /*0180*/  ISETP.GE.AND P3, PT, R3, R2, PT ;  /* 0x000000020300720c */ /* 0x000fe20003f66270 */
[----:B------:R-:W-:-:S12]  /*0190*/  @!P0 IMAD.WIDE.U32 R24, R26, R27, c[0x0][0x170] ;  /* 0x00005c001a188625 */ /* 0x000fd800078e001b */
[----:B------:R-:W-:Y:S01]  /*01a0*/  @!P3 IMAD R30, R0, 0x200, R3 ;  /* 0x00000200001eb824 */ /* 0x000fe200078e0203 */
[----:B------:R-:W-:Y:S01]  /*01b0*/  @!P3 IADD3 R3, R3, 0x80, RZ ;  /* 0x000000800303b810 */ /* 0x000fe20007ffe0ff */
[----:B------:R-:W-:Y:S01]  /*01c0*/  @!P3 IMAD.MOV.U32 R31, RZ, RZ, 0x8 ;  /* 0x00000008ff1fb424 */ /* 0x000fe200078e00ff */
[----:B------:R2:W5:Y:S02]  /*01d0*/  @!P0 LDG.E.64 R8, [R24.64] ;  /* 0x0000000418088981 */ /* 0x000564000c1e1b00 */
[----:B------:R-:W-:Y:S01]  /*01e0*/  ISETP.GE.AND P1, PT, R3, R2, PT ;  /* 0x000000020300720c */ /* 0x000fe20003f26270 */
[----:B------:R-:W-:Y:S01]  /*01f0*/  CS2R R20, SRZ ;  /* 0x0000000000147805 */ /* 0x000fe2000001ff00 */
[----:B------:R-:W-:Y:S01]  /*0200*/  CS2R R22, SRZ ;  /* 0x0000000000167805 */ /* 0x000fe2000001ff00 */
[----:B------:R-:W-:-:S04]  /*0210*/  @!P0 IMAD.WIDE.U32 R26, R26, R27, c[0x0][0x178] ;  /* 0x00005e001a1a8625 */ /* 0x000fc800078e001b */
[CC--:B------:R-:W-:Y:S01]  /*0220*/  @!P3 IMAD.WIDE.U32 R28, R30.reuse, R31.reuse, c[0x0][0x170] ;  /* 0x00005c001e1cb625 */ /* 0x0c0fe200078e001f */
[----:B------:R3:W5:Y:S03]  /*0230*/  @!P0 LDG.E.64 R14, [R26.64] ;  /* 0x000000041a0e8981 */ /* 0x000766000c1e1b00 */
[----:B--2---:R-:W-:Y:S01]  /*0240*/  @!P3 IMAD.WIDE.U32 R24, R30, R31, c[0x0][0x178] ;  /* 0x00005e001e18b625 */ /* 0x004fe200078e001f */
[----:B------:R3:W5:Y:S03]  /*0250*/  @!P3 LDG.E.64 R16, [R28.64] ;  /* 0x000000041c10b981 */ /* 0x000766000c1e1b00 */
[----:B------:R-:W-:Y:S01]  /*0260*/  @!P1 IMAD R3, R0, 0x200, R3 ;  /* 0x0000020000039824 */ /* 0x000fe200078e0203 */
[----:B------:R3:W5:Y:S01]  /*0270*/  @!P3 LDG.E.64 R18, [R24.64] ;  /* 0x000000041812b981 */ /* 0x000762000c1e1b00 */
[----:B------:R-:W-:-:S04]  /*0280*/  @!P1 IMAD.MOV.U32 R0, RZ, RZ, 0x8 ;  /* 0x00000008ff009424 */ /* 0x000fc800078e00ff */
[----:B0-----:R-:W-:-:S04]  /*0290*/  @!P1 IMAD.WIDE.U32 R4, R3, R0, c[0x0][0x170] ;  /* 0x00005c0003049625 */ /* 0x001fc800078e0000 */
[----:B-1----:R-:W-:Y:S01]  /*02a0*/  @!P1 IMAD.WIDE.U32 R6, R3, R0, c[0x0][0x178] ;  /* 0x00005e0003069625 */ /* 0x002fe200078e0000 */
[----:B------:R3:W5:Y:S04]  /*02b0*/  @!P1 LDG.E.64 R20, [R4.64] ;  /* 0x0000000404149981 */ /* 0x000768000c1e1b00 */
[----:B------:R3:W5:Y:S01]  /*02c0*/  @!P1 LDG.E.64 R22, [R6.64] ;  /* 0x0000000406169981 */ /* 0x000762000c1e1b00 */
[----:B------:R-:W-:Y:S01]  /*02d0*/  BSSY B1, `(.L_x_3804) ;  /* 0x0000105000017945 */ /* 0x000fe20003800000 */
[----:B------:R-:W-:Y:S05]  /*02e0*/  @P2 BRA `(.L_x_3805) ;  /* 0x0000103000002947 */ /* 0x000fea0003800000 */
[----:B---3--:R-:W-:Y:S01]  /*02f0*/  IMAD.MOV.U32 R6, RZ, RZ, 0x652b82fe ;  /* 0x652b82feff067424 */ /* 0x008fe200078e00ff */
[----:B-----5:R-:W0:Y:S01]  /*0300*/  DADD R34, -RZ, -R12 ;  /* 0x00000000ff227229 */ /* 0x020e22000000090c */
[----:B------:R-:W-:Y:S01]  /*0310*/  IMAD.MOV.U32 R7, RZ, RZ, 0x3ff71547 ;  /* 0x3ff71547ff077424 */ /* 0x000fe200078e00ff */
[----:B------:R-:W-:Y:S01]  /*0320*/  BSSY B0, `(.L_x_3806) ;  /* 0x0000034000007945 */ /* 0x000fe20003800000 */
[----:B------:R-:W-:Y:S01]  /*0330*/  IMAD.MOV.U32 R32, RZ, RZ, 0x69ce2bdf ;  /* 0x69ce2bdfff207424 */ /* 0x000fe200078e00ff */
[----:B------:R-:W-:Y:S01]  /*0340*/  FSETP.GEU.FTZ.AND P2, PT, |R13|, 4.1917929649353027344, PT ;  /* 0x4086232b0d00780b */ /* 0x000fe20003f5e200 */
[----:B------:R-:W-:-:S02]  /*0350*/  IMAD.MOV.U32 R33, RZ, RZ, 0x3e5ade15 ;  /* 0x3e5ade15ff217424 */ /* 0x000fc400078e00ff */
[----:B------:R-:W1:-:S03]  /*0360*/  DFMA R4, -R12, R6, 6.75539944105574400000e+15 ;  /* 0x433800000c04742b */ /* 0x000e460000000106 */
[----:B0-----:R-:W-:Y:S01]  /*0370*/  FSETP.GEU.FTZ.AND P0, PT, |R35|, 4.1917929649353027344, PT ;  /* 0x4086232b2300780b */ /* 0x001fe20003f1e200 */
[----:B------:R-:W0:-:S04]  /*0380*/  DFMA R6, R12, R6, 6.75539944105574400000e+15 ;  /* 0x433800000c06742b */ /* 0x000e080000000006 */
[----:B-1----:R-:W1:-:S04]  /*0390*/  DADD R26, R4, -6.75539944105574400000e+15 ;  /* 0xc3380000041a7429 */ /* 0x002e480000000000 */
[----:B0-----:R-:W0:-:S04]  /*03a0*/  DADD R28, R6, -6.75539944105574400000e+15 ;  /* 0xc3380000061c7429 */ /* 0x001e080000000000 */
[----:B-1----:R-:W1:-:S04]  /*03b0*/  DFMA R24, R26, c[0x2][0x0], -R12 ;  /* 0x008000001a187a2b */ /* 0x002e48000000080c */
[----:B0-----:R-:W0:-:S04]  /*03c0*/  DFMA R30, R28, c[0x2][0x0], R12 ;  /* 0x008000001c1e7a2b */ /* 0x001e08000000000c */
[----:B-1----:R-:W1:-:S04]  /*03d0*/  DFMA R26, R26, c[0x2][0x8], R24 ;  /* 0x008002001a1a7a2b */ /* 0x002e480000000018 */
[----:B0-----:R-:W0:-:S04]  /*03e0*/  DFMA R24, R28, c[0x2][0x8], R30 ;  /* 0x008002001c187a2b */ /* 0x001e08000000001e */
        /* <DEDUP_REMOVED lines=18> */
[----:B-1----:R-:W1:-:S04]  /*0510*/  DFMA R28, R26, R28, 1 ;  /* 0x3ff000001a1c742b */ /* 0x002e48000000001c */
[----:B0-----:R-:W0:-:S04]  /*0520*/  DFMA R32, R24, R30, 1 ;  /* 0x3ff000001820742b */ /* 0x001e08000000001e */
[----:B-1----:R-:W1:-:S04]  /*0530*/  DFMA R30, R26, R28, 1 ;  /* 0x3ff000001a1e742b */ /* 0x002e48000000001c */
[----:B0-----:R1:W0:-:S06]  /*0540*/  DFMA R28, R24, R32, 1 ;  /* 0x3ff00000181c742b */ /* 0x00120c0000000020 */
[----:B-1----:R-:W-:Y:S02]  /*0550*/  IMAD R25, R4, 0x100000, R31 ;  /* 0x0010000004197824 */ /* 0x002fe400078e021f */
[----:B------:R-:W-:Y:S02]  /*0560*/  IMAD.MOV.U32 R24, RZ, RZ, R30 ;  /* 0x000000ffff187224 */ /* 0x000fe400078e001e */
[----:B0-----:R-:W-:Y:S01]  /*0570*/  IMAD R27, R6, 0x100000, R29 ;  /* 0x00100000061b7824 */ /* 0x001fe200078e021d */
[----:B------:R-:W-:Y:S01]  /*0580*/  MOV R26, R28 ;  /* 0x0000001c001a7202 */ /* 0x000fe20000000f00 */
        /* <DEDUP_REMOVED lines=13> */
.L_x_3807:
[----:B------:R-:W-:Y:S05]  /*0660*/  BSYNC B0 ;  /* 0x0000000000007941 */ /* 0x000fea0003800000 */
.L_x_3806:
[----:B------:R-:W-:Y:S01]  /*0670*/  BSSY B0, `(.L_x_3808) ;  /* 0x000000e000007945 */ /* 0x000fe20003800000 */
[----:B------:R-:W-:Y:S05]  /*0680*/  @!P2 BRA `(.L_x_3809) ;  /* 0x000000c00000a947 */ /* 0x000fea0003800000 */
[----:B------:R-:W-:Y:S01]  /*0690*/  FSETP.GEU.FTZ.AND P0, PT, |R13|, 4.2275390625, PT ;  /* 0x408748000d00780b */ /* 0x000fe20003f1e200 */
[----:B------:R-:W-:-:S04]  /*06a0*/  DADD R26, R12, +INF ;  /* 0x7ff000000c1a7429 */ /* 0x000fc80000000000 */
[----:B------:R-:W2:-:S06]  /*06b0*/  DSETP.GEU.AND P1, PT, R12, RZ, PT ;  /* 0x000000ff0c00722a */ /* 0x000e8c0003f2e000 */
[----:B--2---:R-:W-:Y:S02]  /*06c0*/  FSEL R26, R26, RZ, P1 ;  /* 0x000000ff1a1a7208 */ /* 0x004fe40000800000 */
[----:B------:R-:W-:Y:S02]  /*06d0*/  @!P0 LEA.HI R0, R6, R6, RZ, 0x1 ;  /* 0x0000000606008211 */ /* 0x000fe400078f08ff */
[----:B------:R-:W-:Y:S02]  /*06e0*/  FSEL R27, R27, RZ, P1 ;  /* 0x000000ff1b1b7208 */ /* 0x000fe40000800000 */
[----:B------:R-:W-:-:S05]  /*06f0*/  @!P0 SHF.R.S32.HI R3, RZ, 0x1, R0 ;  /* 0x00000001ff038819 */ /* 0x000fca0000011400 */
[----:B0-----:R-:W-:Y:S02]  /*0700*/  @!P0 IMAD.IADD R4, R6, 0x1, -R3 ;  /* 0x0000000106048824 */ /* 0x001fe400078e0a03 */
[----:B------:R-:W-:-:S03]  /*0710*/  @!P0 IMAD R29, R3, 0x100000, R29 ;  /* 0x00100000031d8824 */ /* 0x000fc600078e021d */
[----:B------:R-:W-:Y:S01]  /*0720*/  @!P0 LEA R5, R4, 0x3ff00000, 0x14 ;  /* 0x3ff0000004058811 */ /* 0x000fe200078ea0ff */
[----:B------:R-:W-:-:S06]  /*0730*/  @!P0 IMAD.MOV.U32 R4, RZ, RZ, RZ ;  /* 0x000000ffff048224 */ /* 0x000fcc00078e00ff */
[----:B------:R0:W2:-:S06]  /*0740*/  @!P0 DMUL R26, R28, R4 ;  /* 0x000000041c1a8228 */ /* 0x00008c0000000000 */
.L_x_3809:
[----:B------:R-:W-:Y:S05]  /*0750*/  BSYNC B0 ;  /* 0x0000000000007941 */ /* 0x000fea0003800000 */
.L_x_3808:
[C---:B--2---:R-:W-:Y:S01]  /*0760*/  FSETP.GEU.FTZ.AND P1, PT, R27.reuse, 1.7916666269302368164, PT ;  /* 0x3fe555551b00780b */ /* 0x044fe20003f3e000 */
[----:B------:R-:W-:Y:S01]  /*0770*/  BSSY B2, `(.L_x_3810) ;  /* 0x0000066000027945 */ /* 0x000fe20003800000 */
[----:B------:R-:W-:-:S13]  /*0780*/  FSETP.GT.FTZ.AND P0, PT, R27, -1.6999999284744262695, PT ;  /* 0xbfd999991b00780b */ /* 0x000fda0003f14000 */
[----:B------:R-:W-:Y:S05]  /*0790*/  @P0 BRA !P1, `(.L_x_3811) ;  /* 0x000003f000000947 */ /* 0x000fea0004800000 */
[----:B------:R-:W2:-:S10]  /*07a0*/  DADD R26, R26, 1 ;  /* 0x3ff000001a1a7429 */ /* 0x000e940000000000 */
[----:B--2---:R-:W-:Y:S01]  /*07b0*/  ISETP.GT.AND P0, PT, R27, 0xfffff, PT ;  /* 0x000fffff1b00780c */ /* 0x004fe20003f04270 */
[--C-:B0-----:R-:W-:Y:S02]  /*07c0*/  IMAD.MOV.U32 R4, RZ, RZ, R26.reuse ;  /* 0x000000ffff047224 */ /* 0x101fe400078e001a */
[--C-:B------:R-:W-:Y:S02]  /*07d0*/  IMAD.MOV.U32 R5, RZ, RZ, R27.reuse ;  /* 0x000000ffff057224 */ /* 0x100fe400078e001b */
[----:B------:R-:W-:Y:S02]  /*07e0*/  IMAD.MOV.U32 R3, RZ, RZ, R27 ;  /* 0x000000ffff037224 */ /* 0x000fe400078e001b */
[----:B------:R-:W-:-:S06]  /*07f0*/  IMAD.MOV.U32 R28, RZ, RZ, R26 ;  /* 0x000000ffff1c7224 */ /* 0x000fcc00078e001a */
        /* <DEDUP_REMOVED lines=19> */
[----:B------:R-:W-:Y:S01]  /*0930*/  IMAD.MOV.U32 R33, RZ, RZ, 0x3eb1380b ;  /* 0x3eb1380bff217424 */ /* 0x000fe200078e00ff */
[----:B------:R-:W-:Y:S02]  /*0940*/  MOV R4, R28 ;  /* 0x0000001c00047202 */ /* 0x000fe40000000f00 */
        /* <DEDUP_REMOVED lines=36> */
.L_x_3811:
[----:B0-----:R-:W0:Y:S01]  /*0b90*/  DADD R30, R26, 2 ;  /* 0x400000001a1e7429 */ /* 0x001e220000000000 */
[----:B------:R-:W-:Y:S01]  /*0ba0*/  IMAD.MOV.U32 R4, RZ, RZ, 0x1 ;  /* 0x00000001ff047424 */ /* 0x000fe200078e00ff */
[----:B------:R-:W-:Y:S01]  /*0bb0*/  FSETP.GEU.AND P1, PT, |R27|, 6.5827683646048100446e-37, PT ;  /* 0x036000001b00780b */ /* 0x000fe20003f2e200 */
[----:B------:R-:W-:Y:S03]  /*0bc0*/  BSSY B3, `(.L_x_3813) ;  /* 0x0000011000037945 */ /* 0x000fe60003800000 */
        /* <DEDUP_REMOVED lines=15> */
[----:B-1----:R-:W-:Y:S05]  /*0cc0*/  CALL.REL.NOINC `($__internal_7_$__cuda_sm20_div_rn_f64_full) ;  /* 0x00003cb000007944 */ /* 0x002fea0003c00000 */
.L_x_3814:
[----:B------:R-:W-:Y:S05]  /*0cd0*/  BSYNC B3 ;  /* 0x0000000000037941 */ /* 0x000fea0003800000 */
.L_x_3813:
        /* <DEDUP_REMOVED lines=15> */
.L_x_3812:
[----:B------:R-:W-:Y:S05]  /*0dd0*/  BSYNC B2 ;  /* 0x0000000000027941 */ /* 0x000fea0003800000 */
.L_x_3810:
[----:B0-2---:R-:W-:Y:S01]  /*0de0*/  LOP3.LUT R5, R27, 0x7fffffff, RZ, 0xc0, !PT ;  /* 0x7fffffff1b057812 */ /* 0x005fe200078ec0ff */
        /* <DEDUP_REMOVED lines=33> */
[----:B0-----:R-:W-:Y:S02]  /*1000*/  IMAD.MOV.U32 R32, RZ, RZ, 0x0 ;  /* 0x00000000ff207424 */ /* 0x001fe400078e00ff */
[----:B------:R-:W-:Y:S02]  /*1010*/  IMAD.MOV.U32 R33, RZ, RZ, 0x40000000 ;  /* 0x40000000ff217424 */ /* 0x000fe400078e00ff */
        /* <DEDUP_REMOVED lines=10> */
.L_x_3816:
[----:B------:R-:W0:Y:S01]  /*10c0*/  DMUL R4, R26, R26 ;  /* 0x0000001a1a047228 */ /* 0x000e220000000000 */
[----:B------:R-:W-:Y:S01]  /*10d0*/  MOV R6, 0xe2f5e964 ;  /* 0xe2f5e96400067802 */ /* 0x000fe20000000f00 */
        /* <DEDUP_REMOVED lines=13> */
.L_x_3817:
[----:B------:R-:W-:Y:S05]  /*11b0*/  BSYNC B0 ;  /* 0x0000000000007941 */ /* 0x000fea0003800000 */
.L_x_3815:
[----:B01----:R-:W0:Y:S01]  /*11c0*/  DADD R26, R24, 1 ;  /* 0x3ff00000181a7429 */ /* 0x003e220000000000 */
[----:B------:R-:W-:Y:S03]  /*11d0*/  BSSY B0, `(.L_x_3818) ;  /* 0x0000011000007945 */ /* 0x000fe60003800000 */
[----:B--2---:R-:W-:Y:S02]  /*11e0*/  DFMA R30, -R28, R28, 1 ;  /* 0x3ff000001c1e742b */ /* 0x004fe4000000011c */
[----:B0-----:R-:W0:Y:S04]  /*11f0*/  MUFU.RCP64H R5, R27 ;  /* 0x0000001b00057308 */ /* 0x001e280000001800 */
[----:B------:R-:W-:-:S04]  /*1200*/  IADD3 R4, R27, 0x300402, RZ ;  /* 0x003004021b047810 */ /* 0x000fc80007ffe0ff */
[----:B------:R-:W-:Y:S02]  /*1210*/  FSETP.GEU.AND P0, PT, |R4|, 5.8789094863358348022e-39, PT ;  /* 0x004004020400780b */ /* 0x000fe40003f0e200 */
[----:B0-----:R-:W0:-:S06]  /*1220*/  DFMA R6, -R26, R4, 1 ;  /* 0x3ff000001a06742b */ /* 0x001e0c0000000104 */
        /* <DEDUP_REMOVED lines=10> */
[----:B-1----:R-:W-:Y:S05]  /*12d0*/  CALL.REL.NOINC `($__internal_6_$__cuda_sm20_dblrcp_rn_slowpath_v3) ;  /* 0x0000343000007944 */ /* 0x002fea0003c00000 */
.L_x_3819:
[----:B------:R-:W-:Y:S05]  /*12e0*/  BSYNC B0 ;  /* 0x0000000000007941 */ /* 0x000fea0003800000 */
.L_x_3818:
[----:B-1----:R-:W1:-:S06]  /*12f0*/  DMUL R24, R24, R12 ;  /* 0x0000000c18187228 */ /* 0x002e4c0000000000 */
[----:B-1----:R-:W1:-:S06]  /*1300*/  DFMA R24, R30, R24, R28 ;  /* 0x000000181e18722b */ /* 0x002e4c000000001c */
[----:B-1----:R1:W2:-:S06]  /*1310*/  DMUL R10, R24, R10 ;  /* 0x0000000a180a7228 */ /* 0x00228c0000000000 */
.L_x_3805:
[----:B------:R-:W-:Y:S05]  /*1320*/  BSYNC B1 ;  /* 0x0000000000017941 */ /* 0x000fea0003800000 */
.L_x_3804:
[----:B------:R-:W4:Y:S01]  /*1330*/  S2R R3, SR_TID.X ;  /* 0x0000000000037919 */ /* 0x000f220000002100 */
[----:B------:R-:W-:Y:S01]  /*1340*/  BSSY B1, `(.L_x_3820) ;  /* 0x0000108000017945 */ /* 0x000fe20003800000 */
[----:B----4-:R-:W-:-:S04]  /*1350*/  IADD3 R3, R3, 0x80, RZ ;  /* 0x0000008003037810 */ /* 0x010fc80007ffe0ff */
[----:B------:R-:W-:-:S13]  /*1360*/  ISETP.GE.AND P0, PT, R3, R2, PT ;  /* 0x000000020300720c */ /* 0x000fda0003f06270 */
[----:B------:R-:W-:Y:S05]  /*1370*/  @P0 BRA `(.L_x_3821) ;  /* 0x0000104000000947 */ /* 0x000fea0003800000 */
[----:B0--3--:R-:W-:Y:S01]  /*1380*/  IMAD.MOV.U32 R6, RZ, RZ, 0x652b82fe ;  /* 0x652b82feff067424 */ /* 0x009fe200078e00ff */
[----:B-----5:R-:W0:Y:S01]  /*1390*/  DADD R32, -RZ, -R14 ;  /* 0x00000000ff207229 */ /* 0x020e22000000090e */
[----:B------:R-:W-:Y:S01]  /*13a0*/  IMAD.MOV.U32 R7, RZ, RZ, 0x3ff71547 ;  /* 0x3ff71547ff077424 */ /* 0x000fe200078e00ff */
[----:B------:R-:W-:Y:S01]  /*13b0*/  BSSY B0, `(.L_x_3822) ;  /* 0x0000035000007945 */ /* 0x000fe20003800000 */
[----:B------:R-:W-:Y:S01]  /*13c0*/  IMAD.MOV.U32 R30, RZ, RZ, 0x69ce2bdf ;  /* 0x69ce2bdfff1e7424 */ /* 0x000fe200078e00ff */
[----:B------:R-:W-:Y:S01]  /*13d0*/  FSETP.GEU.FTZ.AND P2, PT, |R15|, 4.1917929649353027344, PT ;  /* 0x4086232b0f00780b */ /* 0x000fe20003f5e200 */
[----:B------:R-:W-:Y:S02]  /*13e0*/  IMAD.MOV.U32 R31, RZ, RZ, 0x3e5ade15 ;  /* 0x3e5ade15ff1f7424 */ /* 0x000fe400078e00ff */
[----:B------:R-:W3:-:S03]  /*13f0*/  DFMA R4, -R14, R6, 6.75539944105574400000e+15 ;  /* 0x433800000e04742b */ /* 0x000ec60000000106 */
[----:B0-----:R-:W-:Y:S01]  /*1400*/  FSETP.GEU.FTZ.AND P0, PT, |R33|, 4.1917929649353027344, PT ;  /* 0x4086232b2100780b */ /* 0x001fe20003f1e200 */
[----:B------:R-:W0:-:S04]  /*1410*/  DFMA R6, R14, R6, 6.75539944105574400000e+15 ;  /* 0x433800000e06742b */ /* 0x000e080000000006 */
[----:B---3--:R-:W3:-:S04]  /*1420*/  DADD R12, R4, -6.75539944105574400000e+15 ;  /* 0xc3380000040c7429 */ /* 0x008ec80000000000 */
[----:B0-----:R-:W0:-:S04]  /*1430*/  DADD R26, R6, -6.75539944105574400000e+15 ;  /* 0xc3380000061a7429 */ /* 0x001e080000000000 */
[----:B-1-3--:R-:W1:-:S04]  /*1440*/  DFMA R24, R12, c[0x2][0x0], -R14 ;  /* 0x008000000c187a2b */ /* 0x00ae48000000080e */
        /* <DEDUP_REMOVED lines=24> */
[----:B0-----:R-:W0:-:S06]  /*15d0*/  DFMA R26, R24, R28, 1 ;  /* 0x3ff00000181a742b */ /* 0x001e0c000000001c */
[----:B-1----:R-:W-:Y:S02]  /*15e0*/  IMAD R13, R4, 0x100000, R31 ;  /* 0x00100000040d7824 */ /* 0x002fe400078e021f */
[----:B------:R-:W-:Y:S02]  /*15f0*/  IMAD.MOV.U32 R12, RZ, RZ, R30 ;  /* 0x000000ffff0c7224 */ /* 0x000fe400078e001e */
[----:B0-----:R-:W-:Y:S02]  /*1600*/  IMAD R25, R6, 0x100000, R27 ;  /* 0x0010000006197824 */ /* 0x001fe400078e021b */
[----:B------:R-:W-:Y:S01]  /*1610*/  IMAD.MOV.U32 R24, RZ, RZ, R26 ;  /* 0x000000ffff187224 */ /* 0x000fe200078e001a */
[----:B------:R-:W-:Y:S05]  /*1620*/  @!P0 BRA `(.L_x_3823) ;  /* 0x000000d000008947 */ /* 0x000fea0003800000 */
[----:B------:R-:W-:Y:S01]  /*1630*/  FSETP.GEU.FTZ.AND P1, PT, |R33|, 4.2275390625, PT ;  /* 0x408748002100780b */ /* 0x000fe20003f3e200 */
[----:B------:R-:W-:-:S04]  /*1640*/  DADD R12, -R14, +INF ;  /* 0x7ff000000e0c7429 */ /* 0x000fc80000000100 */
[----:B------:R-:W0:-:S06]  /*1650*/  DSETP.GT.AND P0, PT, R14, RZ, PT ;  /* 0x000000ff0e00722a */ /* 0x000e0c0003f04000 */
[----:B0-----:R-:W-:Y:S02]  /*1660*/  FSEL R12, R12, RZ, !P0 ;  /* 0x000000ff0c0c7208 */ /* 0x001fe40004000000 */
[----:B------:R-:W-:Y:S01]  /*1670*/  @!P1 LEA.HI R0, R4, R4, RZ, 0x1 ;  /* 0x0000000404009211 */ /* 0x000fe200078f08ff */
[----:B------:R-:W-:Y:S01]  /*1680*/  @!P1 IMAD.MOV.U32 R28, RZ, RZ, RZ ;  /* 0x000000ffff1c9224 */ /* 0x000fe200078e00ff */
[----:B------:R-:W-:Y:S02]  /*1690*/  FSEL R13, R13, RZ, !P0 ;  /* 0x000000ff0d0d7208 */ /* 0x000fe40004000000 */
[----:B------:R-:W-:-:S05]  /*16a0*/  @!P1 SHF.R.S32.HI R5, RZ, 0x1, R0 ;  /* 0x00000001ff059819 */ /* 0x000fca0000011400 */
[----:B------:R-:W-:Y:S02]  /*16b0*/  @!P1 IMAD.IADD R4, R4, 0x1, -R5 ;  /* 0x0000000104049824 */ /* 0x000fe400078e0a05 */
[----:B------:R-:W-:-:S03]  /*16c0*/  @!P1 IMAD R5, R5, 0x100000, R31 ;  /* 0x0010000005059824 */ /* 0x000fc600078e021f */
[----:B------:R-:W-:Y:S01]  /*16d0*/  @!P1 LEA R29, R4, 0x3ff00000, 0x14 ;  /* 0x3ff00000041d9811 */ /* 0x000fe200078ea0ff */
[----:B------:R-:W-:-:S06]  /*16e0*/  @!P1 IMAD.MOV.U32 R4, RZ, RZ, R30 ;  /* 0x000000ffff049224 */ /* 0x000fcc00078e001e */
[----:B------:R0:W1:-:S06]  /*16f0*/  @!P1 DMUL R12, R4, R28 ;  /* 0x0000001c040c9228 */ /* 0x00004c0000000000 */
.L_x_3823:
[----:B------:R-:W-:Y:S05]  /*1700*/  BSYNC B0 ;  /* 0x0000000000007941 */ /* 0x000fea0003800000 */
.L_x_3822:
[----:B------:R-:W-:Y:S01]  /*1710*/  BSSY B0, `(.L_x_3824) ;  /* 0x000000e000007945 */ /* 0x000fe20003800000 */
[----:B------:R-:W-:Y:S05]  /*1720*/  @!P2 BRA `(.L_x_3825) ;  /* 0x000000c00000a947 */ /* 0x000fea0003800000 */
[----:B------:R-:W-:Y:S01]  /*1730*/  FSETP.GEU.FTZ.AND P0, PT, |R15|, 4.2275390625, PT ;  /* 0x408748000f00780b */ /* 0x000fe20003f1e200 */
[----:B------:R-:W-:-:S04]  /*1740*/  DADD R24, R14, +INF ;  /* 0x7ff000000e187429 */ /* 0x000fc80000000000 */
[----:B------:R-:W3:-:S06]  /*1750*/  DSETP.GEU.AND P1, PT, R14, RZ, PT ;  /* 0x000000ff0e00722a */ /* 0x000ecc0003f2e000 */
[----:B---3--:R-:W-:Y:S02]  /*1760*/  FSEL R24, R24, RZ, P1 ;  /* 0x000000ff18187208 */ /* 0x008fe40000800000 */
[----:B------:R-:W-:Y:S02]  /*1770*/  @!P0 LEA.HI R0, R6, R6, RZ, 0x1 ;  /* 0x0000000606008211 */ /* 0x000fe400078f08ff */
[----:B------:R-:W-:Y:S02]  /*1780*/  FSEL R25, R25, RZ, P1 ;  /* 0x000000ff19197208 */ /* 0x000fe40000800000 */
[----:B------:R-:W-:-:S04]  /*1790*/  @!P0 SHF.R.S32.HI R3, RZ, 0x1, R0 ;  /* 0x00000001ff038819 */ /* 0x000fc80000011400 */
[----:B------:R-:W-:Y:S01]  /*17a0*/  @!P0 LEA R27, R3, R27, 0x14 ;  /* 0x0000001b031b8211 */ /* 0x000fe200078ea0ff */
[----:B0-----:R-:W-:-:S05]  /*17b0*/  @!P0 IMAD.IADD R4, R6, 0x1, -R3 ;  /* 0x0000000106048824 */ /* 0x001fca00078e0a03 */
[----:B------:R-:W-:Y:S01]  /*17c0*/  @!P0 LEA R5, R4, 0x3ff00000, 0x14 ;  /* 0x3ff0000004058811 */ /* 0x000fe200078ea0ff */
[----:B------:R-:W-:-:S06]  /*17d0*/  @!P0 IMAD.MOV.U32 R4, RZ, RZ, RZ ;  /* 0x000000ffff048224 */ /* 0x000fcc00078e00ff */
[----:B------:R0:W3:-:S06]  /*17e0*/  @!P0 DMUL R24, R26, R4 ;  /* 0x000000041a188228 */ /* 0x0000cc0000000000 */
.L_x_3825:
[----:B------:R-:W-:Y:S05]  /*17f0*/  BSYNC B0 ;  /* 0x0000000000007941 */ /* 0x000fea0003800000 */
.L_x_3824:
[C---:B---3--:R-:W-:Y:S01]  /*1800*/  FSETP.GEU.FTZ.AND P1, PT, R25.reuse, 1.7916666269302368164, PT ;  /* 0x3fe555551900780b */ /* 0x048fe20003f3e000 */
[----:B------:R-:W-:Y:S01]  /*1810*/  BSSY B2, `(.L_x_3826) ;  /* 0x0000066000027945 */ /* 0x000fe20003800000 */
[----:B------:R-:W-:-:S13]  /*1820*/  FSETP.GT.FTZ.AND P0, PT, R25, -1.6999999284744262695, PT ;  /* 0xbfd999991900780b */ /* 0x000fda0003f14000 */
[----:B------:R-:W-:Y:S05]  /*1830*/  @P0 BRA !P1, `(.L_x_3827) ;  /* 0x000003f000000947 */ /* 0x000fea0004800000 */
[----:B------:R-:W3:-:S10]  /*1840*/  DADD R24, R24, 1 ;  /* 0x3ff0000018187429 */ /* 0x000ed40000000000 */
[----:B---3--:R-:W-:Y:S01]  /*1850*/  ISETP.GT.AND P0, PT, R25, 0xfffff, PT ;  /* 0x000fffff1900780c */ /* 0x008fe20003f04270 */
        /* <DEDUP_REMOVED lines=43> */
[----:B---3--:R-:W3:-:S04]  /*1b10*/  DADD R34, R32, R32 ;  /* 0x0000000020227229 */ /* 0x008ec80000000020 */
[----:B0-----:R-:W0:-:S04]  /*1b20*/  DFMA R30, R26, R30, c[0x2][0x60] ;  /* 0x008018001a1e762b */ /* 0x001e08000000001e */
[----:B---3--:R-:W3:-:S04]  /*1b30*/  DFMA R34, R4, -R24, R34 ;  /* 0x800000180422722b */ /* 0x008ec80000000022 */
[----:B0-----:R-:W0:-:S04]  /*1b40*/  DFMA R30, R26, R30, c[0x2][0x68] ;  /* 0x00801a001a1e762b */ /* 0x001e08000000001e */
[----:B---3--:R-:W-:-:S04]  /*1b50*/  DMUL R34, R6, R34 ;  /* 0x0000002206227228 */ /* 0x008fc80000000000 */
[----:B0-----:R-:W0:-:S06]  /*1b60*/  DFMA R30, R26, R30, c[0x2][0x70] ;  /* 0x00801c001a1e762b */ /* 0x001e0c000000001e */
[----:B0-----:R-:W0:-:S06]  /*1b70*/  DFMA R30, R26, R30, c[0x2][0x78] ;  /* 0x00801e001a1e762b */ /* 0x001e0c000000001e */
[----:B0-----:R-:W0:-:S04]  /*1b80*/  DFMA R32, R26, R30, c[0x2][0x80] ;  /* 0x008020001a20762b */ /* 0x001e08000000001e */
[----:B------:R-:W3:-:S04]  /*1b90*/  DFMA R30, R28, c[0x2][0x98], R24 ;  /* 0x008026001c1e7a2b */ /* 0x000ec80000000018 */
[----:B0-----:R-:W0:-:S04]  /*1ba0*/  DFMA R32, R26, R32, c[0x2][0x88] ;  /* 0x008022001a20762b */ /* 0x001e080000000020 */
[----:B---3--:R-:W3:-:S04]  /*1bb0*/  DFMA R4, -R28, c[0x2][0x98], R30 ;  /* 0x008026001c047a2b */ /* 0x008ec8000000011e */
[----:B0-----:R-:W0:-:S04]  /*1bc0*/  DMUL R32, R26, R32 ;  /* 0x000000201a207228 */ /* 0x001e080000000000 */
[----:B---3--:R-:W-:-:S04]  /*1bd0*/  DADD R4, -R24, R4 ;  /* 0x0000000018047229 */ /* 0x008fc80000000104 */
[----:B0-----:R-:W0:-:S06]  /*1be0*/  DFMA R32, R24, R32, R34 ;  /* 0x000000201820722b */ /* 0x001e0c0000000022 */
[----:B0-----:R-:W0:-:S06]  /*1bf0*/  DADD R4, R32, -R4 ;  /* 0x0000000020047229 */ /* 0x001e0c0000000804 */
[----:B0-----:R-:W0:-:S06]  /*1c00*/  DFMA R4, R28, c[0x2][0xa0], R4 ;  /* 0x008028001c047a2b */ /* 0x001e0c0000000004 */
[----:B0-----:R0:W3:Y:S01]  /*1c10*/  DADD R24, R30, R4 ;  /* 0x000000001e187229 */ /* 0x0010e20000000004 */
[----:B------:R-:W-:Y:S05]  /*1c20*/  BRA `(.L_x_3828) ;  /* 0x0000024000007947 */ /* 0x000fea0003800000 */
.L_x_3827:
        /* <DEDUP_REMOVED lines=19> */
[----:B-12---:R-:W-:Y:S05]  /*1d60*/  CALL.REL.NOINC `($__internal_7_$__cuda_sm20_div_rn_f64_full) ;  /* 0x00002c1000007944 */ /* 0x006fea0003c00000 */
.L_x_3830:
[----:B------:R-:W-:Y:S05]  /*1d70*/  BSYNC B3 ;  /* 0x0000000000037941 */ /* 0x000fea0003800000 */
.L_x_3829:
        /* <DEDUP_REMOVED lines=15> */
.L_x_3828:
[----:B------:R-:W-:Y:S05]  /*1e70*/  BSYNC B2 ;  /* 0x0000000000027941 */ /* 0x000fea0003800000 */
.L_x_3826:
        /* <DEDUP_REMOVED lines=16> */
[----:B------:R-:W3:Y:S01]  /*1f80*/  F2F.F64.F32 R6, R3 ;  /* 0x0000000300067310 */ /* 0x000ee20000201800 */
[----:B0-----:R-:W-:Y:S01]  /*1f90*/  FMUL.FTZ R4, R4, 1 ;  /* 0x3f80000004047820 */ /* 0x001fe20000410000 */
[----:B---3--:R0:W3:-:S06]  /*1fa0*/  DFMA R6, -R6, c[0x2][0x98], R26 ;  /* 0x0080260006067a2b */ /* 0x0080cc000000011a */
[----:B0-----:R-:W0:Y:S01]  /*1fb0*/  F2F.F64.F32 R26, R4 ;  /* 0x00000004001a7310 */ /* 0x001e220000201800 */
[----:B---3--:R-:W3:-:S06]  /*1fc0*/  DFMA R28, R6, R28, c[0x2][0xf0] ;  /* 0x00803c00061c762b */ /* 0x008ecc000000001c */
[----:B---3--:R-:W3:-:S06]  /*1fd0*/  DFMA R28, R6, R28, c[0x2][0xf8] ;  /* 0x00803e00061c762b */ /* 0x008ecc000000001c */
[----:B---3--:R-:W3:-:S04]  /*1fe0*/  DFMA R28, R6, R28, c[0x2][0x100] ;  /* 0x00804000061c762b */ /* 0x008ec8000000001c */
[----:B0-----:R-:W-:-:S04]  /*1ff0*/  DADD R30, -R26, 1 ;  /* 0x3ff000001a1e7429 */ /* 0x001fc80000000100 */
[----:B---3--:R-:W0:-:S06]  /*2000*/  DFMA R28, R6, R28, c[0x2][0x108] ;  /* 0x00804200061c762b */ /* 0x008e0c000000001c */
[----:B0-----:R-:W0:-:S06]  /*2010*/  DFMA R28, R6, R28, c[0x2][0x110] ;  /* 0x00804400061c762b */ /* 0x001e0c000000001c */
[----:B0-----:R-:W0:-:S06]  /*2020*/  DFMA R28, R6, R28, c[0x2][0x118] ;  /* 0x00804600061c762b */ /* 0x001e0c000000001c */
[----:B0-----:R-:W0:-:S06]  /*2030*/  DFMA R28, R6, R28, c[0x2][0x120] ;  /* 0x00804800061c762b */ /* 0x001e0c000000001c */
[----:B0-----:R-:W0:-:S06]  /*2040*/  DFMA R28, R6, R28, c[0x2][0x128] ;  /* 0x00804a00061c762b */ /* 0x001e0c000000001c */
[----:B0-----:R-:W0:-:S06]  /*2050*/  DFMA R28, R6, R28, c[0x2][0x130] ;  /* 0x00804c00061c762b */ /* 0x001e0c000000001c */
[----:B0-----:R-:W0:-:S06]  /*2060*/  DMUL R28, R6, R28 ;  /* 0x0000001c061c7228 */ /* 0x001e0c0000000000 */
[----:B0-----:R-:W0:-:S06]  /*2070*/  DFMA R28, R6, R28, R6 ;  /* 0x0000001c061c722b */ /* 0x001e0c0000000006 */
[----:B0-----:R0:W3:Y:S02]  /*2080*/  DFMA R28, -R28, R26, R30 ;  /* 0x0000001a1c1c722b */ /* 0x0010e4000000011e */
[----:B0-----:R-:W-:Y:S02]  /*2090*/  IMAD.MOV.U32 R26, RZ, RZ, RZ ;  /* 0x000000ffff1a7224 */ /* 0x001fe400078e00ff */
[----:B------:R-:W-:Y:S02]  /*20a0*/  IMAD.MOV.U32 R30, RZ, RZ, 0x0 ;  /* 0x00000000ff1e7424 */ /* 0x000fe400078e00ff */
[----:B---3--:R-:W0:Y:S01]  /*20b0*/  DADD R6, -R28, 2 ;  /* 0x400000001c067429 */ /* 0x008e220000000100 */
[----:B------:R-:W-:-:S05]  /*20c0*/  IMAD.MOV.U32 R31, RZ, RZ, 0x40000000 ;  /* 0x40000000ff1f7424 */ /* 0x000fca00078e00ff */
        /* <DEDUP_REMOVED lines=9> */
.L_x_3832:
        /* <DEDUP_REMOVED lines=15> */
.L_x_3833:
[----:B------:R-:W-:Y:S05]  /*2250*/  BSYNC B0 ;  /* 0x0000000000007941 */ /* 0x000fea0003800000 */
.L_x_3831:
[----:B-1----:R-:W1:Y:S01]  /*2260*/  DADD R26, R12, 1 ;  /* 0x3ff000000c1a7429 */ /* 0x002e620000000000 */
[----:B------:R-:W-:Y:S03]  /*2270*/  BSSY B0, `(.L_x_3834) ;  /* 0x0000011000007945 */ /* 0x000fe60003800000 */
[----:B---3--:R-:W-:Y:S02]  /*2280*/  DFMA R12, -R28, R28, 1 ;  /* 0x3ff000001c0c742b */ /* 0x008fe4000000011c */
[----:B-1----:R-:W1:Y:S04]  /*2290*/  MUFU.RCP64H R5, R27 ;  /* 0x0000001b00057308 */ /* 0x002e680000001800 */
        /* <DEDUP_REMOVED lines=10> */
[----:B------:R-:W-:Y:S02]  /*2340*/  MOV R7, R27 ;  /* 0x0000001b00077202 */ /* 0x000fe40000000f00 */
[----:B------:R-:W-:Y:S02]  /*2350*/  IADD3 R4, R4, -0x100000, RZ ;  /* 0xfff0000004047810 */ /* 0x000fe40007ffe0ff */
[----:B------:R-:W-:Y:S02]  /*2360*/  MOV R0, 0x2380 ;  /* 0x0000238000007802 */ /* 0x000fe40000000f00 */
[----:B-12---:R-:W-:Y:S05]  /*2370*/  CALL.REL.NOINC `($__internal_6_$__cuda_sm20_dblrcp_rn_slowpath_v3) ;  /* 0x0000239000007944 */ /* 0x006fea0003c00000 */
.L_x_3835:
[----:B------:R-:W-:Y:S05]  /*2380*/  BSYNC B0 ;  /* 0x0000000000007941 */ /* 0x000fea0003800000 */
.L_x_3834:
[----:B-1----:R-:W1:-:S06]  /*2390*/  DMUL R24, R24, R14 ;  /* 0x0000000e18187228 */ /* 0x002e4c0000000000 */
[----:B-1----:R-:W1:-:S06]  /*23a0*/  DFMA R12, R12, R24, R28 ;  /* 0x000000180c0c722b */ /* 0x002e4c000000001c */
[----:B-1----:R1:W3:-:S06]  /*23b0*/  DMUL R8, R12, R8 ;  /* 0x000000080c087228 */ /* 0x0022cc0000000000 */
.L_x_3821:
[----:B------:R-:W-:Y:S05]  /*23c0*/  BSYNC B1 ;  /* 0x0000000000017941 */ /* 0x000fea0003800000 */
.L_x_3820:
        /* <DEDUP_REMOVED lines=15> */
[----:B-1-3--:R-:W1:-:S04]  /*24c0*/  DADD R12, R4, -6.75539944105574400000e+15 ;  /* 0xc3380000040c7429 */ /* 0x00ae480000000000 */
        /* <DEDUP_REMOVED lines=45> */
.L_x_3839:
[----:B------:R-:W-:Y:S05]  /*27a0*/  BSYNC B0 ;  /* 0x0000000000007941 */ /* 0x000fea0003800000 */
.L_x_3838:
        /* <DEDUP_REMOVED lines=8> */
[----:B------:R-:W-:-:S05]  /*2830*/  @!P0 SHF.R.S32.HI R3, RZ, 0x1, R0 ;  /* 0x00000001ff038819 */ /* 0x000fca0000011400 */
[----:B0-----:R-:W-:Y:S02]  /*2840*/  @!P0 IMAD.IADD R4, R6, 0x1, -R3 ;  /* 0x0000000106048824 */ /* 0x001fe400078e0a03 */
[----:B------:R-:W-:-:S03]  /*2850*/  @!P0 IMAD R25, R3, 0x100000, R25 ;  /* 0x0010000003198824 */ /* 0x000fc600078e0219 */
[----:B------:R-:W-:Y:S01]  /*2860*/  @!P0 LEA R5, R4, 0x3ff00000, 0x14 ;  /* 0x3ff0000004058811 */ /* 0x000fe200078ea0ff */
[----:B------:R-:W-:-:S06]  /*2870*/  @!P0 IMAD.MOV.U32 R4, RZ, RZ, RZ ;  /* 0x000000ffff048224 */ /* 0x000fcc00078e00ff */
[----:B------:R0:W3:-:S06]  /*2880*/  @!P0 DMUL R12, R24, R4 ;  /* 0x00000004180c8228 */ /* 0x0000cc0000000000 */
.L_x_3841:
[----:B------:R-:W-:Y:S05]  /*2890*/  BSYNC B0 ;  /* 0x0000000000007941 */ /* 0x000fea0003800000 */
.L_x_3840:
[C---:B---3--:R-:W-:Y:S01]  /*28a0*/  FSETP.GEU.FTZ.AND P1, PT, R13.reuse, 1.7916666269302368164, PT ;  /* 0x3fe555550d00780b */ /* 0x048fe20003f3e000 */
[----:B------:R-:W-:Y:S01]  /*28b0*/  BSSY B2, `(.L_x_3842) ;  /* 0x0000066000027945 */ /* 0x000fe20003800000 */
[----:B------:R-:W-:-:S13]  /*28c0*/  FSETP.GT.FTZ.AND P0, PT, R13, -1.6999999284744262695, PT ;  /* 0xbfd999990d00780b */ /* 0x000fda0003f14000 */
[----:B------:R-:W-:Y:S05]  /*28d0*/  @P0 BRA !P1, `(.L_x_3843) ;  /* 0x000003f000000947 */ /* 0x000fea0004800000 */
[----:B------:R-:W3:-:S10]  /*28e0*/  DADD R12, R12, 1 ;  /* 0x3ff000000c0c7429 */ /* 0x000ed40000000000 */
[----:B---3--:R-:W-:Y:S01]  /*28f0*/  ISETP.GT.AND P0, PT, R13, 0xfffff, PT ;  /* 0x000fffff0d00780c */ /* 0x008fe20003f04270 */
[--C-:B0-----:R-:W-:Y:S01]  /*2900*/  IMAD.MOV.U32 R5, RZ, RZ, R13.reuse ;  /* 0x000000ffff057224 */ /* 0x101fe200078e000d */
[----:B------:R-:W-:Y:S01]  /*2910*/  MOV R4, R12 ;  /* 0x0000000c00047202 */ /* 0x000fe20000000f00 */
        /* <DEDUP_REMOVED lines=59> */
.L_x_3843:
[----:B------:R-:W3:Y:S01]  /*2cd0*/  DADD R30, R12, 2 ;  /* 0x400000000c1e7429 */ /* 0x000ee20000000000 */
[----:B0-----:R-:W-:Y:S01]  /*2ce0*/  MOV R4, 0x1 ;  /* 0x0000000100047802 */ /* 0x001fe20000000f00 */
[----:B------:R-:W-:Y:S01]  /*2cf0*/  BSSY B3, `(.L_x_3845) ;  /* 0x0000012000037945 */ /* 0x000fe20003800000 */
[----:B------:R-:W-:-:S03]  /*2d00*/  FSETP.GEU.AND P1, PT, |R13|, 6.5827683646048100446e-37, PT ;  /* 0x036000000d00780b */ /* 0x000fc60003f2e200 */
        /* <DEDUP_REMOVED lines=16> */
.L_x_3846:
[----:B------:R-:W-:Y:S05]  /*2e10*/  BSYNC B3 ;  /* 0x0000000000037941 */ /* 0x000fea0003800000 */
.L_x_3845:
        /* <DEDUP_REMOVED lines=15> */
.L_x_3844:
[----:B------:R-:W-:Y:S05]  /*2f10*/  BSYNC B2 ;  /* 0x0000000000027941 */ /* 0x000fea0003800000 */
.L_x_3842:
        /* <DEDUP_REMOVED lines=46> */
.L_x_3848:
        /* <DEDUP_REMOVED lines=15> */
.L_x_3849:
[----:B------:R-:W-:Y:S05]  /*32f0*/  BSYNC B0 ;  /* 0x0000000000007941 */ /* 0x000fea0003800000 */
.L_x_3847:
        /* <DEDUP_REMOVED lines=17> */
[----:B-12---:R-:W-:Y:S05]  /*3410*/  CALL.REL.NOINC `($__internal_6_$__cuda_sm20_dblrcp_rn_slowpath_v3) ;  /* 0x000012f000007944 */ /* 0x006fea0003c00000 */
.L_x_3851:
[----:B------:R-:W-:Y:S05]  /*3420*/  BSYNC B0 ;  /* 0x0000000000007941 */ /* 0x000fea0003800000 */
.L_x_3850:
[----:B-1----:R-:W1:-:S06]  /*3430*/  DMUL R24, R24, R18 ;  /* 0x0000001218187228 */ /* 0x002e4c0000000000 */
[----:B-1----:R-:W1:-:S06]  /*3440*/  DFMA R14, R14, R24, R12 ;  /* 0x000000180e0e722b */ /* 0x002e4c000000000c */
[----:B-1----:R1:W3:-:S06]  /*3450*/  DMUL R16, R14, R16 ;  /* 0x000000100e107228 */ /* 0x0022cc0000000000 */
.L_x_3837:
[----:B------:R-:W-:Y:S05]  /*3460*/  BSYNC B1 ;  /* 0x0000000000017941 */ /* 0x000fea0003800000 */
.L_x_3836:
[----:B------:R-:W4:Y:S01]  /*3470*/  S2R R3, SR_TID.X ;  /* 0x0000000000037919 */ /* 0x000f220000002100 */
[----:B------:R-:W-:Y:S01]  /*3480*/  BSSY B1, `(.L_x_3852) ;  /* 0x0000108000017945 */ /* 0x000fe20003800000 */
[----:B----4-:R-:W-:-:S04]  /*3490*/  IADD3 R3, R3, 0x180, RZ ;  /* 0x0000018003037810 */ /* 0x010fc80007ffe0ff */
[----:B------:R-:W-:-:S13]  /*34a0*/  ISETP.GE.AND P0, PT, R3, R2, PT ;  /* 0x000000020300720c */ /* 0x000fda0003f06270 */
[----:B------:R-:W-:Y:S05]  /*34b0*/  @P0 BRA `(.L_x_3853) ;  /* 0x0000104000000947 */ /* 0x000fea0003800000 */
[----:B0--3--:R-:W-:Y:S01]  /*34c0*/  IMAD.MOV.U32 R6, RZ, RZ, 0x652b82fe ;  /* 0x652b82feff067424 */ /* 0x009fe200078e00ff */
[----:B------:R-:W-:Y:S01]  /*34d0*/  MOV R7, 0x3ff71547 ;  /* 0x3ff7154700077802 */ /* 0x000fe20000000f00 */
[----:B------:R-:W-:Y:S01]  /*34e0*/  IMAD.MOV.U32 R26, RZ, RZ, 0x69ce2bdf ;  /* 0x69ce2bdfff1a7424 */ /* 0x000fe200078e00ff */
[----:B-----5:R-:W0:Y:S01]  /*34f0*/  DADD R28, -RZ, -R22 ;  /* 0x00000000ff1c7229 */ /* 0x020e220000000916 */
[----:B------:R-:W-:Y:S01]  /*3500*/  IMAD.MOV.U32 R27, RZ, RZ, 0x3e5ade15 ;  /* 0x3e5ade15ff1b7424 */ /* 0x000fe200078e00ff */
[----:B------:R-:W-:Y:S01]  /*3510*/  BSSY B0, `(.L_x_3854) ;  /* 0x0000033000007945 */ /* 0x000fe20003800000 */
[----:B------:R-:W-:Y:S01]  /*3520*/  FSETP.GEU.FTZ.AND P2, PT, |R23|, 4.1917929649353027344, PT ;  /* 0x4086232b1700780b */ /* 0x000fe20003f5e200 */
[----:B------:R-:W3:-:S04]  /*3530*/  DFMA R4, -R22, R6, 6.75539944105574400000e+15 ;  /* 0x433800001604742b */ /* 0x000ec80000000106 */
[----:B------:R-:W4:Y:S02]  /*3540*/  DFMA R6, R22, R6, 6.75539944105574400000e+15 ;  /* 0x433800001606742b */ /* 0x000f240000000006 */
[----:B0-----:R-:W-:Y:S02]  /*3550*/  FSETP.GEU.FTZ.AND P0, PT, |R29|, 4.1917929649353027344, PT ;  /* 0x4086232b1d00780b */ /* 0x001fe40003f1e200 */
[----:B-1-3--:R-:W0:-:S04]  /*3560*/  DADD R12, R4, -6.75539944105574400000e+15 ;  /* 0xc3380000040c7429 */ /* 0x00ae080000000000 */
        /* <DEDUP_REMOVED lines=23> */
[----:B0-----:R-:W0:-:S04]  /*36e0*/  DFMA R18, R12, R18, 1 ;  /* 0x3ff000000c12742b */ /* 0x001e080000000012 */
[----:B-1----:R-:W1:-:S04]  /*36f0*/  DFMA R24, R14, R24, 1 ;  /* 0x3ff000000e18742b */ /* 0x002e480000000018 */
[----:B0-----:R-:W0:-:S04]  /*3700*/  DFMA R26, R12, R18, 1 ;  /* 0x3ff000000c1a742b */ /* 0x001e080000000012 */
[----:B-1----:R0:W1:-:S06]  /*3710*/  DFMA R18, R14, R24, 1 ;  /* 0x3ff000000e12742b */ /* 0x00204c0000000018 */
        /* <DEDUP_REMOVED lines=18> */
.L_x_3855:
[----:B------:R-:W-:Y:S05]  /*3840*/  BSYNC B0 ;  /* 0x0000000000007941 */ /* 0x000fea0003800000 */
.L_x_3854:
        /* <DEDUP_REMOVED lines=14> */
.L_x_3857:
[----:B------:R-:W-:Y:S05]  /*3930*/  BSYNC B0 ;  /* 0x0000000000007941 */ /* 0x000fea0003800000 */
.L_x_3856:
        /* <DEDUP_REMOVED lines=67> */
.L_x_3859:
        /* <DEDUP_REMOVED lines=18> */
[----:B------:R-:W-:Y:S02]  /*3e90*/  MOV R0, 0x3eb0 ;  /* 0x00003eb000007802 */ /* 0x000fe40000000f00 */
[----:B-12---:R-:W-:Y:S05]  /*3ea0*/  CALL.REL.NOINC `($__internal_7_$__cuda_sm20_div_rn_f64_full) ;  /* 0x00000ad000007944 */ /* 0x006fea0003c00000 */
.L_x_3862:
[----:B------:R-:W-:Y:S05]  /*3eb0*/  BSYNC B3 ;  /* 0x0000000000037941 */ /* 0x000fea0003800000 */
.L_x_3861:
        /* <DEDUP_REMOVED lines=15> */
.L_x_3860:
[----:B------:R-:W-:Y:S05]  /*3fb0*/  BSYNC B2 ;  /* 0x0000000000027941 */ /* 0x000fea0003800000 */
.L_x_3858:
        /* <DEDUP_REMOVED lines=46> */
.L_x_3864:
        /* <DEDUP_REMOVED lines=15> */
.L_x_3865:
[----:B------:R-:W-:Y:S05]  /*4390*/  BSYNC B0 ;  /* 0x0000000000007941 */ /* 0x000fea0003800000 */
.L_x_3863:
        /* <DEDUP_REMOVED lines=18> */
.L_x_3867:
[----:B------:R-:W-:Y:S05]  /*44c0*/  BSYNC B0 ;  /* 0x0000000000007941 */ /* 0x000fea0003800000 */
.L_x_3866:
[----:B-1----:R-:W1:-:S06]  /*44d0*/  DMUL R24, R24, R22 ;  /* 0x0000001618187228 */ /* 0x002e4c0000000000 */
[----:B-1----:R-:W1:-:S06]  /*44e0*/  DFMA R14, R14, R24, R12 ;  /* 0x000000180e0e722b */ /* 0x002e4c000000000c */
[----:B-1----:R1:W3:-:S06]  /*44f0*/  DMUL R14, R14, R20 ;  /* 0x000000140e0e7228 */ /* 0x0022cc0000000000 */
.L_x_3853:
[----:B------:R-:W-:Y:S05]  /*4500*/  BSYNC B1 ;  /* 0x0000000000017941 */ /* 0x000fea0003800000 */
.L_x_3852:
[----:B---3--:R-:W3:Y:S01]  /*4510*/  S2R R5, SR_TID.X ;  /* 0x0000000000057919 */ /* 0x008ee20000002100 */
[----:B------:R-:W-:Y:S01]  /*4520*/  BSSY B0, `(.L_x_3868) ;  /* 0x0000016000007945 */ /* 0x000fe20003800000 */
[----:B---3--:R-:W-:Y:S01]  /*4530*/  ISETP.GE.AND P1, PT, R5, R2, PT ;  /* 0x000000020500720c */ /* 0x008fe20003f26270 */
[----:B------:R-:W-:-:S12]  /*4540*/  IMAD.MOV.U32 R3, RZ, RZ, R5 ;  /* 0x000000ffff037224 */ /* 0x000fd800078e0005 */
[----:B------:R-:W3:Y:S01]  /*4550*/  @!P1 S2R R4, SR_CTAID.X ;  /* 0x0000000000049919 */ /* 0x000ee20000002500 */
[----:B0-----:R-:W-:Y:S01]  /*4560*/  @!P1 IMAD.MOV.U32 R7, RZ, RZ, 0x8 ;  /* 0x00000008ff079424 */ /* 0x001fe200078e00ff */
[----:B------:R-:W-:-:S04]  /*4570*/  @!P1 IADD3 R3, R5, 0x80, RZ ;  /* 0x0000008005039810 */ /* 0x000fc80007ffe0ff */
[----:B------:R-:W-:Y:S01]  /*4580*/  ISETP.GE.AND P0, PT, R3, R2, PT ;  /* 0x000000020300720c */ /* 0x000fe20003f06270 */
[----:B---3--:R-:W-:-:S04]  /*4590*/  @!P1 IMAD R4, R4, 0x200, R5 ;  /* 0x0000020004049824 */ /* 0x008fc800078e0205 */
[----:B------:R-:W-:-:S05]  /*45a0*/  @!P1 IMAD.WIDE.U32 R4, R4, R7, c[0x0][0x168] ;  /* 0x00005a0004049625 */ /* 0x000fca00078e0007 */
[----:B--2--5:R0:W-:Y:S03]  /*45b0*/  @!P1 STG.E.64 [R4.64], R10 ;  /* 0x0000000a04009986 */ /* 0x0241e6000c101b04 */
[----:B------:R-:W-:Y:S05]  /*45c0*/  @P0 BRA `(.L_x_3869) ;  /* 0x000000b000000947 */ /* 0x000fea0003800000 */
[----:B------:R-:W2:Y:S01]  /*45d0*/  S2R R0, SR_CTAID.X ;  /* 0x0000000000007919 */ /* 0x000ea20000002500 */
[----:B------:R-:W-:Y:S01]  /*45e0*/  IMAD.MOV.U32 R7, RZ, RZ, 0x8 ;  /* 0x00000008ff077424 */ /* 0x000fe200078e00ff */
[----:B0-2---:R-:W-:Y:S02]  /*45f0*/  LEA R4, R0, R3, 0x9 ;  /* 0x0000000300047211 */ /* 0x005fe400078e48ff */
[----:B------:R-:W-:-:S03]  /*4600*/  IADD3 R3, R3, 0x80, RZ ;  /* 0x0000008003037810 */ /* 0x000fc60007ffe0ff */
[----:B------:R-:W-:Y:S01]  /*4610*/  IMAD.WIDE.U32 R4, R4, R7, c[0x0][0x168] ;  /* 0x00005a0004047625 */ /* 0x000fe200078e0007 */
[----:B------:R-:W-:-:S04]  /*4620*/  ISETP.GE.AND P0, PT, R3, R2, PT ;  /* 0x000000020300720c */ /* 0x000fc80003f06270 */
[----:B------:R0:W-:Y:S09]  /*4630*/  STG.E.64 [R4.64], R8 ;  /* 0x0000000804007986 */ /* 0x0001f2000c101b04 */
[----:B------:R-:W-:Y:S01]  /*4640*/  @!P0 IMAD R6, R0, 0x200, R3 ;  /* 0x0000020000068824 */ /* 0x000fe200078e0203 */
[----:B------:R-:W-:-:S03]  /*4650*/  @!P0 IADD3 R3, R3, 0x80, RZ ;  /* 0x0000008003038810 */ /* 0x000fc60007ffe0ff */
[----:B------:R-:W-:-:S05]  /*4660*/  @!P0 IMAD.WIDE.U32 R6, R6, R7, c[0x0][0x168] ;  /* 0x00005a0006068625 */ /* 0x000fca00078e0007 */
[----:B------:R0:W-:Y:S02]  /*4670*/  @!P0 STG.E.64 [R6.64], R16 ;  /* 0x0000001006008986 */ /* 0x0001e4000c101b04 */
.L_x_3869:
[----:B------:R-:W-:Y:S05]  /*4680*/  BSYNC B0 ;  /* 0x0000000000007941 */ /* 0x000fea0003800000 */
.L_x_3868:
[----:B------:R-:W-:-:S13]  /*4690*/  ISETP.GE.AND P0, PT, R3, R2, PT ;  /* 0x000000020300720c */ /* 0x000fda0003f06270 */
[----:B------:R-:W-:Y:S05]  /*46a0*/  @P0 EXIT ;  /* 0x000000000000094d */ /* 0x000fea0003800000 */
[----:B------:R-:W2:Y:S01]  /*46b0*/  S2R R0, SR_CTAID.X ;  /* 0x0000000000007919 */ /* 0x000ea20000002500 */
[----:B------:R-:W-:Y:S02]  /*46c0*/  IMAD.MOV.U32 R2, RZ, RZ, 0x8 ;  /* 0x00000008ff027424 */ /* 0x000fe400078e00ff */
[----:B--2---:R-:W-:-:S04]  /*46d0*/  IMAD R3, R0, 0x200, R3 ;  /* 0x0000020000037824 */ /* 0x004fc800078e0203 */
[----:B------:R-:W-:-:S05]  /*46e0*/  IMAD.WIDE.U32 R2, R3, R2, c[0x0][0x168] ;  /* 0x00005a0003027625 */ /* 0x000fca00078e0002 */
[----:B------:R-:W-:Y:S01]  /*46f0*/  STG.E.64 [R2.64], R14 ;  /* 0x0000000e02007986 */ /* 0x000fe2000c101b04 */
[----:B------:R-:W-:Y:S05]  /*4700*/  EXIT ;  /* 0x000000000000794d */ /* 0x000fea0003800000 */
        .weak           $__internal_6_$__cuda_sm20_dblrcp_rn_slowpath_v3
        .type           $__internal_6_$__cuda_sm20_dblrcp_rn_slowpath_v3,@function
        .size           $__internal_6_$__cuda_sm20_dblrcp_rn_slowpath_v3,($__internal_7_$__cuda_sm20_div_rn_f64_full - $__internal_6_$__cuda_sm20_dblrcp_rn_slowpath_v3)
$__internal_6_$__cuda_sm20_dblrcp_rn_slowpath_v3:
        /* <DEDUP_REMOVED lines=24> */
.L_x_3873:
        /* <DEDUP_REMOVED lines=9> */
.L_x_3871:
[----:B------:R-:W-:Y:S01]  /*4920*/  LOP3.LUT R25, R7, 0x80000, RZ, 0xfc, !PT ;  /* 0x0008000007197812 */ /* 0x000fe200078efcff */
[----:B------:R-:W-:Y:S02]  /*4930*/  IMAD.MOV.U32 R24, RZ, RZ, R6 ;  /* 0x000000ffff187224 */ /* 0x000fe400078e0006 */
.L_x_3872:
[----:B------:R-:W-:Y:S05]  /*4940*/  BSYNC B2 ;  /* 0x0000000000027941 */ /* 0x000fea0003800000 */
.L_x_3870:
[----:B0-----:R-:W-:Y:S02]  /*4950*/  IMAD.MOV.U32 R4, RZ, RZ, R0 ;  /* 0x000000ffff047224 */ /* 0x001fe400078e0000 */
[----:B------:R-:W-:-:S04]  /*4960*/  IMAD.MOV.U32 R5, RZ, RZ, 0x0 ;  /* 0x00000000ff057424 */ /* 0x000fc800078e00ff */
[----:B------:R-:W-:Y:S05]  /*4970*/  RET.REL.NODEC R4 `(_ZN2at6native27unrolled_elementwise_kernelIZZZNS0_61_GLOBAL__N__b29612f4_23_ActivationMishKernel_cu_9e10b42f_310820mish_backward_kernelERNS_14TensorIteratorEENKUlvE_clEvENKUlvE_clEvEUlddE_St5arrayIPcLm3EELi4E23TrivialOffsetCalculatorILi2EjESB_ILi1EjENS0_6memory15LoadWithoutCastENSE_16StoreWithoutCastEEEviT_T0_T2_T3_T4_T5_) ;  /* 0xffffb68004007950 */ /* 0x000fea0003c3ffff */
        .weak           $__internal_7_$__cuda_sm20_div_rn_f64_full
        .type           $__internal_7_$__cuda_sm20_div_rn_f64_full,@function
        .size           $__internal_7_$__cuda_sm20_div_rn_f64_full,(.L_x_7599 - $__internal_7_$__cuda_sm20_div_rn_f64_full)
$__internal_7_$__cuda_sm20_div_rn_f64_full:
        /* <DEDUP_REMOVED lines=12> */
[----:B------:R-:W-:Y:S02]  /*4a40*/  @!P2 LOP3.LUT R4, R31, 0x7ff00000, RZ, 0xc0, !PT ;  /* 0x7ff000001f04a812 */ /* 0x000fe400078ec0ff */
        /* <DEDUP_REMOVED lines=8> */
[----:B0-----:R-:W0:-:S06]  /*4ad0*/  DFMA R38, R36, -R28, 1 ;  /* 0x3ff000002426742b */ /* 0x001e0c000000081c */
[----:B0-----:R-:W0:-:S06]  /*4ae0*/  DFMA R38, R38, R38, R38 ;  /* 0x000000262626722b */ /* 0x001e0c0000000026 */
[----:B0-----:R0:W1:Y:S02]  /*4af0*/  DFMA R38, R36, R38, R36 ;  /* 0x000000262426722b */ /* 0x0010640000000024 */
[----:B0-----:R-:W-:Y:S01]  /*4b00*/  @!P2 LOP3.LUT R37, R5, 0x100000, RZ, 0xfc, !PT ;  /* 0x001000000525a812 */ /* 0x001fe200078efcff */
[----:B------:R-:W-:Y:S02]  /*4b10*/  @!P2 IMAD.MOV.U32 R36, RZ, RZ, RZ ;  /* 0x000000ffff24a224 */ /* 0x000fe400078e00ff */
[----:B------:R-:W-:Y:S01]  /*4b20*/  IMAD.MOV.U32 R5, RZ, RZ, R3 ;  /* 0x000000ffff057224 */ /* 0x000fe200078e0003 */
[----:B-1----:R-:W0:-:S04]  /*4b30*/  DFMA R40, R38, -R28, 1 ;  /* 0x3ff000002628742b */ /* 0x002e08000000081c */
[----:B------:R-:W1:-:S04]  /*4b40*/  @!P2 DFMA R34, R34, 2, -R36 ;  /* 0x400000002222a82b */ /* 0x000e480000000824 */
[----:B0-----:R-:W0:-:S06]  /*4b50*/  DFMA R40, R38, R40, R38 ;  /* 0x000000282628722b */ /* 0x001e0c0000000026 */
[----:B-1----:R-:W-:Y:S01]  /*4b60*/  @!P2 LOP3.LUT R5, R35, 0x7ff00000, RZ, 0xc0, !PT ;  /* 0x7ff000002305a812 */ /* 0x002fe200078ec0ff */
[----:B0-----:R-:W0:-:S03]  /*4b70*/  DMUL R38, R40, R34 ;  /* 0x0000002228267228 */ /* 0x001e060000000000 */
[----:B------:R-:W-:-:S03]  /*4b80*/  IADD3 R7, R5, -0x1, RZ ;  /* 0xffffffff05077810 */ /* 0x000fc60007ffe0ff */
[----:B0-----:R-:W0:Y:S01]  /*4b90*/  DFMA R36, R38, -R28, R34 ;  /* 0x8000001c2624722b */ /* 0x001e220000000022 */
[----:B------:R-:W-:Y:S02]  /*4ba0*/  ISETP.GT.U32.AND P0, PT, R7, 0x7feffffe, PT ;  /* 0x7feffffe0700780c */ /* 0x000fe40003f04070 */
[----:B------:R-:W-:-:S03]  /*4bb0*/  IADD3 R7, R6, -0x1, RZ ;  /* 0xffffffff06077810 */ /* 0x000fc60007ffe0ff */
[----:B0-----:R0:W1:Y:S01]  /*4bc0*/  DFMA R36, R40, R36, R38 ;  /* 0x000000242824722b */ /* 0x0010620000000026 */
[----:B------:R-:W-:-:S13]  /*4bd0*/  ISETP.GT.U32.OR P0, PT, R7, 0x7feffffe, P0 ;  /* 0x7feffffe0700780c */ /* 0x000fda0000704470 */
[----:B------:R-:W-:Y:S05]  /*4be0*/  @P0 BRA `(.L_x_3875) ;  /* 0x000001c000000947 */ /* 0x000fea0003800000 */
[----:B01----:R-:W-:-:S04]  /*4bf0*/  LOP3.LUT R6, R31, 0x7ff00000, RZ, 0xc0, !PT ;  /* 0x7ff000001f067812 */ /* 0x003fc800078ec0ff */
[CC--:B------:R-:W-:Y:S02]  /*4c00*/  IADD3 R5, R3.reuse, -R6.reuse, RZ ;  /* 0x8000000603057210 */ /* 0x0c0fe40007ffe0ff */
[----:B------:R-:W-:Y:S01]  /*4c10*/  ISETP.GE.U32.AND P0, PT, R3, R6, PT ;  /* 0x000000060300720c */ /* 0x000fe20003f06070 */
[----:B------:R-:W-:Y:S01]  /*4c20*/  IMAD.MOV.U32 R6, RZ, RZ, RZ ;  /* 0x000000ffff067224 */ /* 0x000fe200078e00ff */
[----:B------:R-:W-:Y:S02]  /*4c30*/  IMNMX R5, R5, -0x46a00000, !PT ;  /* 0xb960000005057817 */ /* 0x000fe40007800200 */
[----:B------:R-:W-:Y:S02]  /*4c40*/  SEL R4, R4, 0x63400000, !P0 ;  /* 0x6340000004047807 */ /* 0x000fe40004000000 */
[----:B------:R-:W-:-:S05]  /*4c50*/  IMNMX R5, R5, 0x46a00000, PT ;  /* 0x46a0000005057817 */ /* 0x000fca0003800200 */
[----:B------:R-:W-:-:S05]  /*4c60*/  IMAD.IADD R4, R5, 0x1, -R4 ;  /* 0x0000000105047824 */ /* 0x000fca00078e0a04 */
        /* <DEDUP_REMOVED lines=16> */
[----:B-1----:R-:W-:Y:S02]  /*4d70*/  LOP3.LUT R3, R37, R30, RZ, 0x3c, !PT ;  /* 0x0000001e25037212 */ /* 0x002fe400078e3cff */
[----:B------:R-:W-:Y:S02]  /*4d80*/  FSEL R38, R36, R38, !P0 ;  /* 0x0000002624267208 */ /* 0x000fe40004000000 */
[----:B------:R-:W-:Y:S01]  /*4d90*/  FSEL R39, R3, R39, !P0 ;  /* 0x0000002703277208 */ /* 0x000fe20004000000 */
[----:B------:R-:W-:Y:S05]  /*4da0*/  BRA `(.L_x_3876) ;  /* 0x0000015000007947 */ /* 0x000fea0003800000 */
.L_x_3875:
        /* <DEDUP_REMOVED lines=16> */
.L_x_3878:
[----:B------:R-:W-:Y:S01]  /*4eb0*/  LOP3.LUT R39, R31, 0x80000, RZ, 0xfc, !PT ;  /* 0x000800001f277812 */ /* 0x000fe200078efcff */
[----:B------:R-:W-:Y:S01]  /*4ec0*/  IMAD.MOV.U32 R38, RZ, RZ, R30 ;  /* 0x000000ffff267224 */ /* 0x000fe200078e001e */
[----:B------:R-:W-:Y:S05]  /*4ed0*/  BRA `(.L_x_3876) ;  /* 0x0000002000007947 */ /* 0x000fea0003800000 */
.L_x_3877:
[----:B------:R-:W-:Y:S01]  /*4ee0*/  LOP3.LUT R39, R33, 0x80000, RZ, 0xfc, !PT ;  /* 0x0008000021277812 */ /* 0x000fe200078efcff */
[----:B------:R-:W-:Y:S02]  /*4ef0*/  IMAD.MOV.U32 R38, RZ, RZ, R32 ;  /* 0x000000ffff267224 */ /* 0x000fe400078e0020 */
.L_x_3876:
[----:B------:R-:W-:Y:S05]  /*4f00*/  BSYNC B0 ;  /* 0x0000000000007941 */ /* 0x000fea0003800000 */
.L_x_3874:
[----:B------:R-:W-:Y:S02]  /*4f10*/  IMAD.MOV.U32 R4, RZ, RZ, R0 ;  /* 0x000000ffff047224 */ /* 0x000fe400078e0000 */
[----:B------:R-:W-:-:S04]  /*4f20*/  IMAD.MOV.U32 R5, RZ, RZ, 0x0 ;  /* 0x00000000ff057424 */ /* 0x000fc800078e00ff */
[----:B------:R-:W-:Y:S05]  /*4f30*/  RET.REL.NODEC R4 `(_ZN2at6native27unrolled_elementwise_kernelIZZZNS0_61_GLOBAL__N__b29612f4_23_ActivationMishKernel_cu_9e10b42f_310820mish_backward_kernelERNS_14TensorIteratorEENKUlvE_clEvENKUlvE_clEvEUlddE_St5arrayIPcLm3EELi4E23TrivialOffsetCalculatorILi2EjESB_ILi1EjENS0_6memory15LoadWithoutCastENSE_16StoreWithoutCastEEEviT_T0_T2_T3_T4_T5_) ;  /* 0xffffb0c004007950 */ /* 0x000fea0003c3ffff */
.L_x_3879:
        /* <DEDUP_REMOVED lines=12> */
.L_x_7599:


//--------------------- .text._ZN2at6native29vectorized_elementwise_kernelILi2EZZZNS0_61_GLOBAL__N__b29612f4_23_ActivationMishKernel_cu_9e10b42f_310820mish_backward_kernelERNS_14TensorIteratorEENKUlvE_clEvENKUlvE_clEvEUlddE_St5arrayIPcLm3EEEEviT0_T1_ --------------------------
	.section	.text._ZN2at6native29vectorized_elementwise_kernelILi2EZZZNS0_61_GLOBAL__N__b29612f4_23_ActivationMishKernel_cu_9e10b42f_310820mish_backward_kernelERNS_14TensorIteratorEENKUlvE_clEvENKUlvE_clEvEUlddE_St5arrayIPcLm3EEEEviT0_T1_,"ax",@progbits
	.sectioninfo	@"SHI_REGISTERS=59"
	.align	128
        .global         _ZN2at6native29vectorized_elementwise_kernelILi2EZZZNS0_61_GLOBAL__N__b29612f4_23_ActivationMishKernel_cu_9e10b42f_310820mish_backward_kernelERNS_14TensorIteratorEENKUlvE_clEvENKUlvE_clEvEUlddE_St5arrayIPcLm3EEEEviT0_T1_
        .type           _ZN2at6native29vectorized_elementwise_kernelILi2EZZZNS0_61_GLOBAL__N__b29612f4_23_ActivationMishKernel_cu_9e10b42f_310820mish_backward_kernelERNS_14TensorIteratorEENKUlvE_clEvENKUlvE_clEvEUlddE_St5arrayIPcLm3EEEEviT0_T1_,@function
        .size           _ZN2at6native29vectorized_elementwise_kernelILi2EZZZNS0_61_GLOBAL__N__b29612f4_23_ActivationMishKernel_cu_9e10b42f_310820mish_backward_kernelERNS_14TensorIteratorEENKUlvE_clEvENKUlvE_clEvEUlddE_St5arrayIPcLm3EEEEviT0_T1_,(.L_x_7601 - _ZN2at6native29vectorized_elementwise_kernelILi2EZZZNS0_61_GLOBAL__N__b29612f4_23_ActivationMishKernel_cu_9e10b42f_310820mish_backward_kernelERNS_14TensorIteratorEENKUlvE_clEvENKUlvE_clEvEUlddE_St5arrayIPcLm3EEEEviT0_T1_)
        .other          _ZN2at6native29vectorized_elementwise_kernelILi2EZZZNS0_61_GLOBAL__N__b29612f4_23_ActivationMishKernel_cu_9e10b42f_310820mish_backward_kernelERNS_14TensorIteratorEENKUlvE_clEvENKUlvE_clEvEUlddE_St5arrayIPcLm3EEEEviT0_T1_,@"STO_CUDA_ENTRY STV_DEFAULT"
_ZN2at6native29vectorized_elementwise_kernelILi2EZZZNS0_61_GLOBAL__N__b29612f4_23_ActivationMishKernel_cu_9e10b42f_310820mish_backward_kernelERNS_14TensorIteratorEENKUlvE_clEvENKUlvE_clEvEUlddE_St5arrayIPcLm3EEEEviT0_T1_:
.text._ZN2at6native29vectorized_elementwise_kernelILi2EZZZNS0_61_GLOBAL__N__b29612f4_23_ActivationMishKernel_cu_9e10b42f_310820mish_backward_kernelERNS_14TensorIteratorEENKUlvE_clEvENKUlvE_clEvEUlddE_St5arrayIPcLm3EEEEviT0_T1_:
[----:B------:R-:W-:Y:S02]  /*0000*/  IMAD.MOV.U32 R1, RZ, RZ, c[0x0][0x28] ;  /* 0x00000a00ff017624 */ /* 0x000fe400078e00ff */
[----:B------:R-:W0:Y:S01]  /*0010*/  S2R R51, SR_CTAID.X ;  /* 0x0000000000337919 */ /* 0x000e220000002500 */
[----:B------:R-:W-:Y:S01]  /*0020*/  ULDC.64 UR4, c[0x0][0x118] ;  /* 0x0000460000047ab9 */ /* 0x000fe20000000a00 */
[----:B0-----:R-:W-:-:S05]  /*0030*/  IMAD.SHL.U32 R51, R51, 0x400, RZ ;  /* 0x0000040033337824 */ /* 0x001fca00078e00ff */
[----:B------:R-:W-:-:S04]  /*0040*/  IADD3 R50, -R51, c[0x0][0x160], RZ ;  /* 0x0000580033327a10 */ /* 0x000fc80007ffe1ff */
[----:B------:R-:W-:-:S13]  /*0050*/  ISETP.GE.U32.AND P0, PT, R50, 0x400, PT ;  /* 0x000004003200780c */ /* 0x000fda0003f06070 */
[----:B------:R-:W-:Y:S05]  /*0060*/  @!P0 BRA `(.L_x_3880) ;  /* 0x0000842000008947 */ /* 0x000fea0003800000 */
[----:B------:R-:W0:Y:S01]  /*0070*/  S2R R7, SR_TID.X ;  /* 0x0000000000077919 */ /* 0x000e220000002100 */
[----:B------:R-:W-:-:S04]  /*0080*/  IMAD.MOV.U32 R0, RZ, RZ, 0x8 ;  /* 0x00000008ff007424 */ /* 0x000fc800078e00ff */
[----:B------:R-:W-:-:S06]  /*0090*/  IMAD.WIDE R2, R51, R0, c[0x0][0x178] ;  /* 0x00005e0033027625 */ /* 0x000fcc00078e0200 */
[----:B0-----:R-:W-:-:S05]  /*00a0*/  IMAD.WIDE.U32 R32, R7, 0x10, R2 ;  /* 0x0000001007207825 */ /* 0x001fca00078e0002 */
[----:B------:R-:W2:Y:S01]  /*00b0*/  LDG.E.128 R24, [R32.64] ;  /* 0x0000000420187981 */ /* 0x000ea2000c1e1d00 */
[----:B------:R-:W-:-:S03]  /*00c0*/  IMAD.WIDE R2, R51, R0, c[0x0][0x170] ;  /* 0x00005c0033027625 */ /* 0x000fc600078e0200 */
[----:B------:R0:W5:Y:S03]  /*00d0*/  LDG.E.128 R16, [R32.64+0x800] ;  /* 0x0008000420107981 */ /* 0x000166000c1e1d00 */
[----:B------:R-:W-:Y:S01]  /*00e0*/  IMAD.WIDE.U32 R6, R7, 0x10, R2 ;  /* 0x0000001007067825 */ /* 0x000fe200078e0002 */
[----:B------:R0:W5:Y:S03]  /*00f0*/  LDG.E.128 R12, [R32.64+0x1000] ;  /* 0x00100004200c7981 */ /* 0x000166000c1e1d00 */
[----:B------:R-:W-:Y:S01]  /*0100*/  IMAD.MOV.U32 R2, RZ, RZ, 0x652b82fe ;  /* 0x652b82feff027424 */ /* 0x000fe200078e00ff */
[----:B------:R0:W5:Y:S01]  /*0110*/  LDG.E.128 R8, [R32.64+0x1800] ;  /* 0x0018000420087981 */ /* 0x000162000c1e1d00 */
[----:B------:R-:W-:Y:S02]  /*0120*/  IMAD.MOV.U32 R3, RZ, RZ, 0x3ff71547 ;  /* 0x3ff71547ff037424 */ /* 0x000fe400078e00ff */
[----:B------:R-:W-:Y:S01]  /*0130*/  IMAD.MOV.U32 R38, RZ, RZ, 0x69ce2bdf ;  /* 0x69ce2bdfff267424 */ /* 0x000fe200078e00ff */
[----:B------:R1:W5:Y:S01]  /*0140*/  LDG.E.128 R20, [R6.64] ;  /* 0x0000000406147981 */ /* 0x000362000c1e1d00 */
[----:B------:R-:W-:-:S03]  /*0150*/  IMAD.MOV.U32 R39, RZ, RZ, 0x3e5ade15 ;  /* 0x3e5ade15ff277424 */ /* 0x000fc600078e00ff */
[----:B------:R1:W5:Y:S04]  /*0160*/  LDG.E.128 R40, [R6.64+0x800] ;  /* 0x0008000406287981 */ /* 0x000368000c1e1d00 */
[----:B------:R1:W5:Y:S04]  /*0170*/  LDG.E.128 R44, [R6.64+0x1000] ;  /* 0x00100004062c7981 */ /* 0x000368000c1e1d00 */
[----:B------:R1:W5:Y:S01]  /*0180*/  LDG.E.128 R48, [R6.64+0x1800] ;  /* 0x0018000406307981 */ /* 0x000362000c1e1d00 */
[----:B------:R-:W-:Y:S01]  /*0190*/  BSSY B0, `(.L_x_3881) ;  /* 0x0000032000007945 */ /* 0x000fe20003800000 */
[----:B--2---:R-:W2:-:S04]  /*01a0*/  DFMA R4, -R24, R2, 6.75539944105574400000e+15 ;  /* 0x433800001804742b */ /* 0x004e880000000102 */
[----:B------:R-:W3:-:S04]  /*01b0*/  DFMA R2, R24, R2, 6.75539944105574400000e+15 ;  /* 0x433800001802742b */ /* 0x000ec80000000002 */
[----:B--2---:R-:W2:-:S04]  /*01c0*/  DADD R30, R4, -6.75539944105574400000e+15 ;  /* 0xc3380000041e7429 */ /* 0x004e880000000000 */
[----:B---3--:R-:W3:-:S04]  /*01d0*/  DADD R34, R2, -6.75539944105574400000e+15 ;  /* 0xc338000002227429 */ /* 0x008ec80000000000 */
[----:B--2---:R-:W2:-:S04]  /*01e0*/  DFMA R28, R30, c[0x2][0x0], -R24 ;  /* 0x008000001e1c7a2b */ /* 0x004e880000000818 */
[----:B---3--:R-:W3:-:S04]  /*01f0*/  DFMA R36, R34, c[0x2][0x0], R24 ;  /* 0x0080000022247a2b */ /* 0x008ec80000000018 */
[----:B--2---:R-:W0:-:S04]  /*0200*/  DFMA R30, R30, c[0x2][0x8], R28 ;  /* 0x008002001e1e7a2b */ /* 0x004e08000000001c */
[----:B---3--:R-:W2:-:S04]  /*0210*/  DFMA R28, R34, c[0x2][0x8], R36 ;  /* 0x00800200221c7a2b */ /* 0x008e880000000024 */
        /* <DEDUP_REMOVED lines=16> */
[----:B-1----:R-:W1:-:S04]  /*0320*/  DADD R6, -RZ, -R24 ;  /* 0x00000000ff067229 */ /* 0x002e480000000918 */
[----:B0-----:R-:W0:-:S04]  /*0330*/  DFMA R32, R30, R32, c[0x2][0x50] ;  /* 0x008014001e20762b */ /* 0x001e080000000020 */
[----:B--2---:R-:W2:Y:S02]  /*0340*/  DFMA R34, R28, R34, c[0x2][0x50] ;  /* 0x008014001c22762b */ /* 0x004ea40000000022 */
[----:B-1----:R-:W-:Y:S02]  /*0350*/  FSETP.GEU.FTZ.AND P0, PT, |R7|, 4.1917929649353027344, PT ;  /* 0x4086232b0700780b */ /* 0x002fe40003f1e200 */
[----:B0-----:R-:W0:-:S04]  /*0360*/  DFMA R32, R30, R32, 1 ;  /* 0x3ff000001e20742b */ /* 0x001e080000000020 */
[----:B--2---:R-:W1:-:S04]  /*0370*/  DFMA R34, R28, R34, 1 ;  /* 0x3ff000001c22742b */ /* 0x004e480000000022 */
[----:B0-----:R-:W0:-:S04]  /*0380*/  DFMA R32, R30, R32, 1 ;  /* 0x3ff000001e20742b */ /* 0x001e080000000020 */
[----:B-1----:R0:W1:Y:S01]  /*0390*/  DFMA R28, R28, R34, 1 ;  /* 0x3ff000001c1c742b */ /* 0x0020620000000022 */
[----:B------:R-:W-:-:S05]  /*03a0*/  FSETP.GEU.FTZ.AND P2, PT, |R25|, 4.1917929649353027344, PT ;  /* 0x4086232b1900780b */ /* 0x000fca0003f5e200 */
[----:B0-----:R-:W-:Y:S01]  /*03b0*/  IMAD R35, R4, 0x100000, R33 ;  /* 0x0010000004237824 */ /* 0x001fe200078e0221 */
[----:B------:R-:W-:-:S03]  /*03c0*/  MOV R34, R32 ;  /* 0x0000002000227202 */ /* 0x000fc60000000f00 */
        /* <DEDUP_REMOVED lines=14> */
.L_x_3882:
[----:B------:R-:W-:Y:S05]  /*04b0*/  BSYNC B0 ;  /* 0x0000000000007941 */ /* 0x000fea0003800000 */
.L_x_3881:
[----:B------:R-:W-:Y:S01]  /*04c0*/  BSSY B0, `(.L_x_3883) ;  /* 0x000000f000007945 */ /* 0x000fe20003800000 */
[----:B------:R-:W-:Y:S01]  /*04d0*/  IMAD.MOV.U32 R36, RZ, RZ, R28 ;  /* 0x000000ffff247224 */ /* 0x000fe200078e001c */
        /* <DEDUP_REMOVED lines=13> */
.L_x_3884:
[----:B------:R-:W-:Y:S05]  /*05b0*/  BSYNC B0 ;  /* 0x0000000000007941 */ /* 0x000fea0003800000 */
.L_x_3883:
[C---:B--2---:R-:W-:Y:S01]  /*05c0*/  FSETP.GEU.FTZ.AND P1, PT, R37.reuse, 1.7916666269302368164, PT ;  /* 0x3fe555552500780b */ /* 0x044fe20003f3e000 */
        /* <DEDUP_REMOVED lines=8> */
[----:B0-----:R-:W-:Y:S01]  /*0650*/  @!P0 MOV R3, R5 ;  /* 0x0000000500038202 */ /* 0x001fe20000000f00 */
        /* <DEDUP_REMOVED lines=55> */
.L_x_3886:
        /* <DEDUP_REMOVED lines=19> */
[----:B------:R-:W-:Y:S02]  /*0b00*/  IMAD.MOV.U32 R5, RZ, RZ, R36 ;  /* 0x000000ffff057224 */ /* 0x000fe400078e0024 */
[----:B------:R-:W-:Y:S02]  /*0b10*/  IMAD.MOV.U32 R4, RZ, RZ, R37 ;  /* 0x000000ffff047224 */ /* 0x000fe400078e0025 */
[----:B-1---5:R-:W-:Y:S05]  /*0b20*/  CALL.REL.NOINC `($__internal_9_$__cuda_sm20_div_rn_f64_full) ;  /* 0x00010a1000007944 */ /* 0x022fea0003c00000 */
.L_x_3889:
[----:B------:R-:W-:Y:S05]  /*0b30*/  BSYNC B2 ;  /* 0x0000000000027941 */ /* 0x000fea0003800000 */
.L_x_3888:
        /* <DEDUP_REMOVED lines=15> */
.L_x_3887:
[----:B------:R-:W-:Y:S05]  /*0c30*/  BSYNC B1 ;  /* 0x0000000000017941 */ /* 0x000fea0003800000 */
.L_x_3885:
[----:B--2---:R-:W-:Y:S01]  /*0c40*/  LOP3.LUT R3, R31, 0x7fffffff, RZ, 0xc0, !PT ;  /* 0x7fffffff1f037812 */ /* 0x004fe200078ec0ff */
[----:B------:R-:W-:Y:S01]  /*0c50*/  IMAD.MOV.U32 R2, RZ, RZ, R30 ;  /* 0x000000ffff027224 */ /* 0x000fe200078e001e */
[----:B------:R-:W-:Y:S05]  /*0c60*/  BSSY B0, `(.L_x_3890) ;  /* 0x000003b000007945 */ /* 0x000fea0003800000 */
[----:B------:R-:W2:-:S14]  /*0c70*/  DSETP.GE.AND P0, PT, R2, c[0x2][0xe0], PT ;  /* 0x008038000200762a */ /* 0x000e9c0003f06000 */
[----:B--2---:R-:W-:Y:S05]  /*0c80*/  @!P0 BRA `(.L_x_3891) ;  /* 0x0000029000008947 */ /* 0x004fea0003800000 */
[----:B------:R-:W2:Y:S01]  /*0c90*/  DADD R6, R2, R2 ;  /* 0x0000000002067229 */ /* 0x000ea20000000002 */
[----:B0-----:R-:W-:Y:S01]  /*0ca0*/  MOV R28, 0xa4741b81 ;  /* 0xa4741b81001c7802 */ /* 0x001fe20000000f00 */
[----:B------:R-:W-:-:S04]  /*0cb0*/  IMAD.MOV.U32 R29, RZ, RZ, 0x3e5ae904 ;  /* 0x3e5ae904ff1d7424 */ /* 0x000fc800078e00ff */
[----:B--2---:R-:W0:Y:S01]  /*0cc0*/  F2F.F32.F64 R0, R6 ;  /* 0x0000000600007310 */ /* 0x004e220000301000 */
[----:B------:R-:W0:-:S14]  /*0cd0*/  DSETP.GEU.AND P0, PT, |R6|, c[0x2][0xe8], PT ;  /* 0x00803a000600762a */ /* 0x000e1c0003f0e200 */
[----:B0-----:R-:W-:Y:S01]  /*0ce0*/  @!P0 FMUL R0, R0, 1.175494350822287508e-38 ;  /* 0x0080000000008820 */ /* 0x001fe20000400000 */
[----:B------:R-:W-:-:S03]  /*0cf0*/  ISETP.GT.U32.AND P0, PT, R3, 0x40330fc1, PT ;  /* 0x40330fc10300780c */ /* 0x000fc60003f04070 */
[----:B------:R-:W-:-:S06]  /*0d00*/  FMUL.FTZ R0, R0, 1.4426950216293334961 ;  /* 0x3fb8aa3b00007820 */ /* 0x000fcc0000410000 */
[----:B------:R-:W0:Y:S02]  /*0d10*/  FRND R0, R0 ;  /* 0x0000000000007307 */ /* 0x000e240000201000 */
[----:B0-----:R-:W-:-:S06]  /*0d20*/  FMUL.FTZ R2, R0, 1 ;  /* 0x3f80000000027820 */ /* 0x001fcc0000410000 */
[----:B------:R-:W0:Y:S02]  /*0d30*/  F2F.F64.F32 R4, R2 ;  /* 0x0000000200047310 */ /* 0x000e240000201800 */
[----:B0-----:R0:W2:-:S06]  /*0d40*/  DFMA R4, -R4, c[0x2][0x98], R6 ;  /* 0x0080260004047a2b */ /* 0x00108c0000000106 */
[----:B0-----:R-:W0:Y:S01]  /*0d50*/  MUFU.EX2 R6, R0 ;  /* 0x0000000000067308 */ /* 0x001e220000000800 */
[----:B--2---:R-:W2:-:S06]  /*0d60*/  DFMA R28, R4, R28, c[0x2][0xf0] ;  /* 0x00803c00041c762b */ /* 0x004e8c000000001c */
[----:B--2---:R-:W2:-:S06]  /*0d70*/  DFMA R28, R4, R28, c[0x2][0xf8] ;  /* 0x00803e00041c762b */ /* 0x004e8c000000001c */
[----:B--2---:R-:W2:Y:S01]  /*0d80*/  DFMA R28, R4, R28, c[0x2][0x100] ;  /* 0x00804000041c762b */ /* 0x004ea2000000001c */
[----:B0-----:R-:W-:-:S04]  /*0d90*/  FMUL.FTZ R2, R6, 1 ;  /* 0x3f80000006027820 */ /* 0x001fc80000410000 */
[----:B------:R-:W0:Y:S01]  /*0da0*/  F2F.F64.F32 R6, R2 ;  /* 0x0000000200067310 */ /* 0x000e220000201800 */
[----:B--2---:R-:W2:-:S06]  /*0db0*/  DFMA R28, R4, R28, c[0x2][0x108] ;  /* 0x00804200041c762b */ /* 0x004e8c000000001c */
[----:B--2---:R-:W2:-:S06]  /*0dc0*/  DFMA R28, R4, R28, c[0x2][0x110] ;  /* 0x00804400041c762b */ /* 0x004e8c000000001c */
[----:B--2---:R-:W2:-:S04]  /*0dd0*/  DFMA R28, R4, R28, c[0x2][0x118] ;  /* 0x00804600041c762b */ /* 0x004e88000000001c */
[----:B0-----:R-:W-:-:S04]  /*0de0*/  DADD R32, -R6, 1 ;  /* 0x3ff0000006207429 */ /* 0x001fc80000000100 */
[----:B--2---:R-:W0:-:S06]  /*0df0*/  DFMA R28, R4, R28, c[0x2][0x120] ;  /* 0x00804800041c762b */ /* 0x004e0c000000001c */
        /* <DEDUP_REMOVED lines=18> */
.L_x_3891:
[----:B------:R-:W2:Y:S01]  /*0f20*/  DMUL R2, R30, R30 ;  /* 0x0000001e1e027228 */ /* 0x000ea20000000000 */
[----:B0-----:R-:W-:Y:S02]  /*0f30*/  IMAD.MOV.U32 R4, RZ, RZ, -0x1d0a169c ;  /* 0xe2f5e964ff047424 */ /* 0x001fe400078e00ff */
        /* <DEDUP_REMOVED lines=13> */
.L_x_3892:
[----:B------:R-:W-:Y:S05]  /*1010*/  BSYNC B0 ;  /* 0x0000000000007941 */ /* 0x000fea0003800000 */
.L_x_3890:
        /* <DEDUP_REMOVED lines=13> */
[----:B------:R-:W-:Y:S01]  /*10f0*/  IMAD.MOV.U32 R2, RZ, RZ, R34 ;  /* 0x000000ffff027224 */ /* 0x000fe200078e0022 */
[----:B------:R-:W-:Y:S01]  /*1100*/  MOV R28, 0x1140 ;  /* 0x00001140001c7802 */ /* 0x000fe20000000f00 */
[----:B------:R-:W-:Y:S01]  /*1110*/  IMAD.MOV.U32 R3, RZ, RZ, R35 ;  /* 0x000000ffff037224 */ /* 0x000fe200078e0023 */
[----:B------:R-:W-:Y:S02]  /*1120*/  IADD3 R0, R0, -0x100000, RZ ;  /* 0xfff0000000007810 */ /* 0x000fe40007ffe0ff */
[----:B01---5:R-:W-:Y:S05]  /*1130*/  CALL.REL.NOINC `($__internal_8_$__cuda_sm20_dblrcp_rn_slowpath_v3) ;  /* 0x0001017000007944 */ /* 0x023fea0003c00000 */
[----:B------:R-:W-:Y:S01]  /*1140*/  IMAD.MOV.U32 R6, RZ, RZ, R0 ;  /* 0x000000ffff067224 */ /* 0x000fe200078e0000 */
[----:B------:R-:W-:Y:S02]  /*1150*/  MOV R7, R5 ;  /* 0x0000000500077202 */ /* 0x000fe40000000f00 */
.L_x_3894:
[----:B------:R-:W-:Y:S05]  /*1160*/  BSYNC B1 ;  /* 0x0000000000017941 */ /* 0x000fea0003800000 */
.L_x_3893:
[----:B------:R-:W-:Y:S01]  /*1170*/  IMAD.MOV.U32 R2, RZ, RZ, 0x652b82fe ;  /* 0x652b82feff027424 */ /* 0x000fe200078e00ff */
[----:B-1----:R-:W1:Y:S01]  /*1180*/  DMUL R24, R24, R6 ;  /* 0x0000000618187228 */ /* 0x002e620000000000 */
[----:B------:R-:W-:Y:S01]  /*1190*/  IMAD.MOV.U32 R3, RZ, RZ, 0x3ff71547 ;  /* 0x3ff71547ff037424 */ /* 0x000fe200078e00ff */
[----:B------:R-:W-:Y:S01]  /*11a0*/  BSSY B0, `(.L_x_3895) ;  /* 0x0000036000007945 */ /* 0x000fe20003800000 */
[----:B------:R-:W-:Y:S01]  /*11b0*/  IMAD.MOV.U32 R38, RZ, RZ, 0x69ce2bdf ;  /* 0x69ce2bdfff267424 */ /* 0x000fe200078e00ff */
[----:B------:R-:W-:Y:S01]  /*11c0*/  FSETP.GEU.FTZ.AND P2, PT, |R27|, 4.1917929649353027344, PT ;  /* 0x4086232b1b00780b */ /* 0x000fe20003f5e200 */
[----:B------:R-:W-:Y:S01]  /*11d0*/  IMAD.MOV.U32 R39, RZ, RZ, 0x3e5ade15 ;  /* 0x3e5ade15ff277424 */ /* 0x000fe200078e00ff */
[----:B-1----:R-:W-:-:S04]  /*11e0*/  DFMA R32, R32, R24, R30 ;  /* 0x000000182020722b */ /* 0x002fc8000000001e */
[----:B0-----:R-:W0:-:S04]  /*11f0*/  DFMA R4, -R26, R2, 6.75539944105574400000e+15 ;  /* 0x433800001a04742b */ /* 0x001e080000000102 */
        /* <DEDUP_REMOVED lines=48> */
.L_x_3896:
[----:B------:R-:W-:Y:S05]  /*1500*/  BSYNC B0 ;  /* 0x0000000000007941 */ /* 0x000fea0003800000 */
.L_x_3895:
[----:B------:R-:W-:Y:S01]  /*1510*/  BSSY B0, `(.L_x_3897) ;  /* 0x0000010000007945 */ /* 0x000fe20003800000 */
[----:B0-----:R-:W-:Y:S02]  /*1520*/  IMAD.MOV.U32 R34, RZ, RZ, R28 ;  /* 0x000000ffff227224 */ /* 0x001fe400078e001c */
        /* <DEDUP_REMOVED lines=14> */
.L_x_3898:
[----:B------:R-:W-:Y:S05]  /*1610*/  BSYNC B0 ;  /* 0x0000000000007941 */ /* 0x000fea0003800000 */
.L_x_3897:
[C---:B--2---:R-:W-:Y:S01]  /*1620*/  FSETP.GEU.FTZ.AND P1, PT, R35.reuse, 1.7916666269302368164, PT ;  /* 0x3fe555552300780b */ /* 0x044fe20003f3e000 */
[----:B------:R-:W-:Y:S01]  /*1630*/  BSSY B1, `(.L_x_3899) ;  /* 0x0000067000017945 */ /* 0x000fe20003800000 */
[----:B------:R-:W-:Y:S01]  /*1640*/  FSETP.GT.FTZ.AND P0, PT, R35, -1.6999999284744262695, PT ;  /* 0xbfd999992300780b */ /* 0x000fe20003f14000 */
[----:B-----5:R2:W3:-:S12]  /*1650*/  DMUL R20, R20, R32 ;  /* 0x0000002014147228 */ /* 0x0204d80000000000 */
[----:B------:R-:W-:Y:S05]  /*1660*/  @P0 BRA !P1, `(.L_x_3900) ;  /* 0x000003d000000947 */ /* 0x000fea0004800000 */
[----:B0-23--:R-:W0:-:S10]  /*1670*/  DADD R2, R34, 1 ;  /* 0x3ff0000022027429 */ /* 0x00de140000000000 */
        /* <DEDUP_REMOVED lines=28> */
[----:B------:R-:W-:Y:S02]  /*1840*/  LOP3.LUT R2, R3, 0x80000000, RZ, 0x3c, !PT ;  /* 0x8000000003027812 */ /* 0x000fe400078e3cff */
[----:B------:R-:W-:-:S03]  /*1850*/  MOV R3, 0x43300000 ;  /* 0x4330000000037802 */ /* 0x000fc60000000f00 */
        /* <DEDUP_REMOVED lines=30> */
.L_x_3900:
[----:B0-23--:R-:W0:Y:S01]  /*1a40*/  DADD R28, R34, 2 ;  /* 0x40000000221c7429 */ /* 0x00de220000000000 */
        /* <DEDUP_REMOVED lines=20> */
[----:B-1----:R-:W-:Y:S05]  /*1b90*/  CALL.REL.NOINC `($__internal_9_$__cuda_sm20_div_rn_f64_full) ;  /* 0x0000f9a000007944 */ /* 0x002fea0003c00000 */
.L_x_3903:
[----:B------:R-:W-:Y:S05]  /*1ba0*/  BSYNC B2 ;  /* 0x0000000000027941 */ /* 0x000fea0003800000 */
.L_x_3902:
        /* <DEDUP_REMOVED lines=15> */
.L_x_3901:
[----:B------:R-:W-:Y:S05]  /*1ca0*/  BSYNC B1 ;  /* 0x0000000000017941 */ /* 0x000fea0003800000 */
.L_x_3899:
[----:B--2---:R-:W-:Y:S01]  /*1cb0*/  LOP3.LUT R3, R31, 0x7fffffff, RZ, 0xc0, !PT ;  /* 0x7fffffff1f037812 */ /* 0x004fe200078ec0ff */
[----:B------:R-:W-:Y:S01]  /*1cc0*/  IMAD.MOV.U32 R2, RZ, RZ, R30 ;  /* 0x000000ffff027224 */ /* 0x000fe200078e001e */
[----:B------:R-:W-:Y:S05]  /*1cd0*/  BSSY B0, `(.L_x_3904) ;  /* 0x000003b000007945 */ /* 0x000fea0003800000 */
[----:B------:R-:W2:-:S14]  /*1ce0*/  DSETP.GE.AND P0, PT, R2, c[0x2][0xe0], PT ;  /* 0x008038000200762a */ /* 0x000e9c0003f06000 */
[----:B--2---:R-:W-:Y:S05]  /*1cf0*/  @!P0 BRA `(.L_x_3905) ;  /* 0x0000029000008947 */ /* 0x004fea0003800000 */
[----:B------:R-:W2:Y:S01]  /*1d00*/  DADD R6, R2, R2 ;  /* 0x0000000002067229 */ /* 0x000ea20000000002 */
[----:B0-----:R-:W-:Y:S01]  /*1d10*/  IMAD.MOV.U32 R28, RZ, RZ, -0x5b8be47f ;  /* 0xa4741b81ff1c7424 */ /* 0x001fe200078e00ff */
[----:B------:R-:W-:-:S04]  /*1d20*/  MOV R29, 0x3e5ae904 ;  /* 0x3e5ae904001d7802 */ /* 0x000fc80000000f00 */
        /* <DEDUP_REMOVED lines=38> */
.L_x_3905:
        /* <DEDUP_REMOVED lines=15> */
.L_x_3906:
[----:B------:R-:W-:Y:S05]  /*2080*/  BSYNC B0 ;  /* 0x0000000000007941 */ /* 0x000fea0003800000 */
.L_x_3904:
        /* <DEDUP_REMOVED lines=17> */
[----:B01----:R-:W-:Y:S05]  /*21a0*/  CALL.REL.NOINC `($__internal_8_$__cuda_sm20_dblrcp_rn_slowpath_v3) ;  /* 0x0000f10000007944 */ /* 0x003fea0003c00000 */
[----:B------:R-:W-:Y:S02]  /*21b0*/  IMAD.MOV.U32 R6, RZ, RZ, R0 ;  /* 0x000000ffff067224 */ /* 0x000fe400078e0000 */
[----:B------:R-:W-:Y:S02]  /*21c0*/  IMAD.MOV.U32 R7, RZ, RZ, R5 ;  /* 0x000000ffff077224 */ /* 0x000fe400078e0005 */
.L_x_3908:
[----:B------:R-:W-:Y:S05]  /*21d0*/  BSYNC B1 ;  /* 0x0000000000017941 */ /* 0x000fea0003800000 */
.L_x_3907:
[----:B------:R-:W-:Y:S01]  /*21e0*/  MOV R2, 0x652b82fe ;  /* 0x652b82fe00027802 */ /* 0x000fe20000000f00 */
[----:B------:R-:W-:Y:S01]  /*21f0*/  IMAD.MOV.U32 R3, RZ, RZ, 0x3ff71547 ;  /* 0x3ff71547ff037424 */ /* 0x000fe200078e00ff */
[----:B-1----:R-:W-:Y:S01]  /*2200*/  DMUL R26, R26, R6 ;  /* 0x000000061a1a7228 */ /* 0x002fe20000000000 */
[----:B------:R-:W-:Y:S01]  /*2210*/  IMAD.MOV.U32 R36, RZ, RZ, 0x69ce2bdf ;  /* 0x69ce2bdfff247424 */ /* 0x000fe200078e00ff */
[----:B------:R-:W-:Y:S01]  /*2220*/  BSSY B0, `(.L_x_3909) ;  /* 0x0000034000007945 */ /* 0x000fe20003800000 */
[----:B------:R-:W-:Y:S01]  /*2230*/  IMAD.MOV.U32 R37, RZ, RZ, 0x3e5ade15 ;  /* 0x3e5ade15ff257424 */ /* 0x000fe200078e00ff */
[----:B------:R-:W-:Y:S01]  /*2240*/  FSETP.GEU.FTZ.AND P2, PT, |R17|, 4.1917929649353027344, PT ;  /* 0x4086232b1100780b */ /* 0x000fe20003f5e200 */
        /* <DEDUP_REMOVED lines=27> */
[----:B--2---:R-:W-:Y:S02]  /*2400*/  FSETP.GEU.FTZ.AND P0, PT, |R7|, 4.1917929649353027344, PT ;  /* 0x4086232b0700780b */ /* 0x004fe40003f1e200 */
[----:B0-----:R-:W0:-:S04]  /*2410*/  DFMA R34, R32, R34, 1 ;  /* 0x3ff000002022742b */ /* 0x001e080000000022 */
[----:B-1----:R-:W1:-:S04]  /*2420*/  DFMA R36, R28, R36, 1 ;  /* 0x3ff000001c24742b */ /* 0x002e480000000024 */
[----:B0-----:R-:W0:-:S04]  /*2430*/  DFMA R32, R32, R34, 1 ;  /* 0x3ff000002020742b */ /* 0x001e080000000022 */
[----:B-1----:R-:W1:-:S04]  /*2440*/  DFMA R28, R28, R36, 1 ;  /* 0x3ff000001c1c742b */ /* 0x002e480000000024 */
[----:B------:R0:W2:Y:S02]  /*2450*/  DFMA R30, R24, R26, R30 ;  /* 0x0000001a181e722b */ /* 0x0000a4000000001e */
[----:B0-----:R-:W-:Y:S02]  /*2460*/  IMAD R25, R4, 0x100000, R33 ;  /* 0x0010000004197824 */ /* 0x001fe400078e0221 */
[----:B------:R-:W-:Y:S02]  /*2470*/  IMAD.MOV.U32 R24, RZ, RZ, R32 ;  /* 0x000000ffff187224 */ /* 0x000fe400078e0020 */
[----:B-1----:R-:W-:Y:S01]  /*2480*/  IMAD R27, R2, 0x100000, R29 ;  /* 0x00100000021b7824 */ /* 0x002fe200078e021d */
[----:B------:R-:W-:Y:S05]  /*2490*/  @!P0 BRA `(.L_x_3910) ;  /* 0x000000c000008947 */ /* 0x000fea0003800000 */
[----:B--2---:R-:W-:Y:S01]  /*24a0*/  FSETP.GEU.FTZ.AND P1, PT, |R7|, 4.2275390625, PT ;  /* 0x408748000700780b */ /* 0x004fe20003f3e200 */
        /* <DEDUP_REMOVED lines=11> */
.L_x_3910:
[----:B--2---:R-:W-:Y:S05]  /*2560*/  BSYNC B0 ;  /* 0x0000000000007941 */ /* 0x004fea0003800000 */
.L_x_3909:
        /* <DEDUP_REMOVED lines=15> */
.L_x_3912:
[----:B------:R-:W-:Y:S05]  /*2660*/  BSYNC B0 ;  /* 0x0000000000007941 */ /* 0x000fea0003800000 */
.L_x_3911:
[C---:B--2---:R-:W-:Y:S01]  /*2670*/  FSETP.GEU.FTZ.AND P1, PT, R27.reuse, 1.7916666269302368164, PT ;  /* 0x3fe555551b00780b */ /* 0x044fe20003f3e000 */
[----:B------:R-:W-:Y:S01]  /*2680*/  BSSY B1, `(.L_x_3913) ;  /* 0x0000067000017945 */ /* 0x000fe20003800000 */
[----:B------:R-:W-:Y:S01]  /*2690*/  FSETP.GT.FTZ.AND P0, PT, R27, -1.6999999284744262695, PT ;  /* 0xbfd999991b00780b */ /* 0x000fe20003f14000 */
[----:B------:R2:W3:-:S12]  /*26a0*/  DMUL R22, R22, R30 ;  /* 0x0000001e16167228 */ /* 0x0004d80000000000 */
[----:B------:R-:W-:Y:S05]  /*26b0*/  @P0 BRA !P1, `(.L_x_3914) ;  /* 0x000003d000000947 */ /* 0x000fea0004800000 */
[----:B0-23--:R-:W0:-:S10]  /*26c0*/  DADD R2, R26, 1 ;  /* 0x3ff000001a027429 */ /* 0x00de140000000000 */
[----:B0-----:R-:W-:Y:S01]  /*26d0*/  ISETP.GT.AND P0, PT, R3, 0xfffff, PT ;  /* 0x000fffff0300780c */ /* 0x001fe20003f04270 */
[----:B------:R-:W-:Y:S02]  /*26e0*/  IMAD.MOV.U32 R4, RZ, RZ, R2 ;  /* 0x000000ffff047224 */ /* 0x000fe400078e0002 */
[----:B------:R-:W-:-:S10]  /*26f0*/  IMAD.MOV.U32 R5, RZ, RZ, R3 ;  /* 0x000000ffff057224 */ /* 0x000fd400078e0003 */
[----:B------:R-:W0:-:S10]  /*2700*/  @!P0 DMUL R4, R4, 1.80143985094819840000e+16 ;  /* 0x4350000004048828 */ /* 0x000e140000000000 */
[----:B0-----:R-:W-:Y:S01]  /*2710*/  @!P0 IMAD.MOV.U32 R3, RZ, RZ, R5 ;  /* 0x000000ffff038224 */ /* 0x001fe200078e0005 */
[----:B------:R-:W-:-:S04]  /*2720*/  @!P0 MOV R2, R4 ;  /* 0x0000000400028202 */ /* 0x000fc80000000f00 */
        /* <DEDUP_REMOVED lines=54> */
.L_x_3914:
        /* <DEDUP_REMOVED lines=19> */
[----:B------:R-:W-:Y:S01]  /*2bc0*/  MOV R0, 0x2bf0 ;  /* 0x00002bf000007802 */ /* 0x000fe20000000f00 */
[----:B------:R-:W-:Y:S02]  /*2bd0*/  IMAD.MOV.U32 R4, RZ, RZ, R27 ;  /* 0x000000ffff047224 */ /* 0x000fe400078e001b */
[----:B-1----:R-:W-:Y:S05]  /*2be0*/  CALL.REL.NOINC `($__internal_9_$__cuda_sm20_div_rn_f64_full) ;  /* 0x0000e95000007944 */ /* 0x002fea0003c00000 */
.L_x_3917:
[----:B------:R-:W-:Y:S05]  /*2bf0*/  BSYNC B2 ;  /* 0x0000000000027941 */ /* 0x000fea0003800000 */
.L_x_3916:
        /* <DEDUP_REMOVED lines=15> */
.L_x_3915:
[----:B------:R-:W-:Y:S05]  /*2cf0*/  BSYNC B1 ;  /* 0x0000000000017941 */ /* 0x000fea0003800000 */
.L_x_3913:
[----:B--2---:R-:W-:Y:S01]  /*2d00*/  LOP3.LUT R3, R27, 0x7fffffff, RZ, 0xc0, !PT ;  /* 0x7fffffff1b037812 */ /* 0x004fe200078ec0ff */
[----:B------:R-:W-:Y:S01]  /*2d10*/  IMAD.MOV.U32 R2, RZ, RZ, R26 ;  /* 0x000000ffff027224 */ /* 0x000fe200078e001a */
[----:B------:R-:W-:Y:S05]  /*2d20*/  BSSY B0, `(.L_x_3918) ;  /* 0x000003b000007945 */ /* 0x000fea0003800000 */
[----:B------:R-:W2:-:S14]  /*2d30*/  DSETP.GE.AND P0, PT, R2, c[0x2][0xe0], PT ;  /* 0x008038000200762a */ /* 0x000e9c0003f06000 */
[----:B--2---:R-:W-:Y:S05]  /*2d40*/  @!P0 BRA `(.L_x_3919) ;  /* 0x0000029000008947 */ /* 0x004fea0003800000 */
[----:B------:R-:W2:Y:S01]  /*2d50*/  DADD R6, R2, R2 ;  /* 0x0000000002067229 */ /* 0x000ea20000000002 */
[----:B0-----:R-:W-:Y:S02]  /*2d60*/  IMAD.MOV.U32 R28, RZ, RZ, -0x5b8be47f ;  /* 0xa4741b81ff1c7424 */ /* 0x001fe400078e00ff */
[----:B------:R-:W-:-:S03]  /*2d70*/  IMAD.MOV.U32 R29, RZ, RZ, 0x3e5ae904 ;  /* 0x3e5ae904ff1d7424 */ /* 0x000fc600078e00ff */
        /* <DEDUP_REMOVED lines=38> */
.L_x_3919:
        /* <DEDUP_REMOVED lines=15> */
.L_x_3920:
[----:B------:R-:W-:Y:S05]  /*30d0*/  BSYNC B0 ;  /* 0x0000000000007941 */ /* 0x000fea0003800000 */
.L_x_3918:
        /* <DEDUP_REMOVED lines=20> */
.L_x_3922:
[----:B------:R-:W-:Y:S05]  /*3220*/  BSYNC B1 ;  /* 0x0000000000017941 */ /* 0x000fea0003800000 */
.L_x_3921:
[----:B------:R-:W-:Y:S01]  /*3230*/  IMAD.MOV.U32 R2, RZ, RZ, 0x652b82fe ;  /* 0x652b82feff027424 */ /* 0x000fe200078e00ff */
[----:B-1----:R-:W1:Y:S01]  /*3240*/  DMUL R16, R16, R6 ;  /* 0x0000000610107228 */ /* 0x002e620000000000 */
[----:B------:R-:W-:Y:S01]  /*3250*/  IMAD.MOV.U32 R3, RZ, RZ, 0x3ff71547 ;  /* 0x3ff71547ff037424 */ /* 0x000fe200078e00ff */
[----:B------:R-:W-:Y:S01]  /*3260*/  MOV R35, 0x3e5ade15 ;  /* 0x3e5ade1500237802 */ /* 0x000fe20000000f00 */
[----:B------:R-:W-:Y:S01]  /*3270*/  IMAD.MOV.U32 R34, RZ, RZ, 0x69ce2bdf ;  /* 0x69ce2bdfff227424 */ /* 0x000fe200078e00ff */
[----:B------:R-:W-:Y:S01]  /*3280*/  BSSY B0, `(.L_x_3923) ;  /* 0x0000033000007945 */ /* 0x000fe20003800000 */
[----:B------:R-:W-:Y:S01]  /*3290*/  FSETP.GEU.FTZ.AND P2, PT, |R19|, 4.1917929649353027344, PT ;  /* 0x4086232b1300780b */ /* 0x000fe20003f5e200 */
        /* <DEDUP_REMOVED lines=49> */
.L_x_3924:
[----:B------:R-:W-:Y:S05]  /*35b0*/  BSYNC B0 ;  /* 0x0000000000007941 */ /* 0x000fea0003800000 */
.L_x_3923:
        /* <DEDUP_REMOVED lines=12> */
[----:B------:R-:W-:Y:S02]  /*3680*/  @!P0 LEA R3, R2, 0x3ff00000, 0x14 ;  /* 0x3ff0000002038811 */ /* 0x000fe400078ea0ff */
[----:B------:R-:W-:-:S06]  /*3690*/  @!P0 MOV R2, RZ ;  /* 0x000000ff00028202 */ /* 0x000fcc0000000f00 */
[----:B------:R0:W2:-:S06]  /*36a0*/  @!P0 DMUL R26, R28, R2 ;  /* 0x000000021c1a8228 */ /* 0x00008c0000000000 */
.L_x_3926:
[----:B------:R-:W-:Y:S05]  /*36b0*/  BSYNC B0 ;  /* 0x0000000000007941 */ /* 0x000fea0003800000 */
.L_x_3925:
        /* <DEDUP_REMOVED lines=32> */
[----:B------:R-:W-:Y:S02]  /*38c0*/  @P0 IADD3 R3, R3, 0x1, RZ ;  /* 0x0000000103030810 */ /* 0x000fe40007ffe0ff */
[----:B------:R-:W-:Y:S02]  /*38d0*/  @P0 MOV R5, R7 ;  /* 0x0000000700050202 */ /* 0x000fe40000000f00 */
[----:B------:R-:W-:Y:S01]  /*38e0*/  LOP3.LUT R2, R3, 0x80000000, RZ, 0x3c, !PT ;  /* 0x8000000003027812 */ /* 0x000fe200078e3cff */
[----:B------:R-:W-:-:S03]  /*38f0*/  IMAD.MOV.U32 R3, RZ, RZ, 0x43300000 ;  /* 0x43300000ff037424 */ /* 0x000fc600078e00ff */
        /* <DEDUP_REMOVED lines=30> */
.L_x_3928:
        /* <DEDUP_REMOVED lines=22> */
.L_x_3931:
[----:B------:R-:W-:Y:S05]  /*3c40*/  BSYNC B2 ;  /* 0x0000000000027941 */ /* 0x000fea0003800000 */
.L_x_3930:
        /* <DEDUP_REMOVED lines=15> */
.L_x_3929:
[----:B------:R-:W-:Y:S05]  /*3d40*/  BSYNC B1 ;  /* 0x0000000000017941 */ /* 0x000fea0003800000 */
.L_x_3927:
        /* <DEDUP_REMOVED lines=46> */
.L_x_3933:
        /* <DEDUP_REMOVED lines=15> */
.L_x_3934:
[----:B------:R-:W-:Y:S05]  /*4120*/  BSYNC B0 ;  /* 0x0000000000007941 */ /* 0x000fea0003800000 */
.L_x_3932:
        /* <DEDUP_REMOVED lines=14> */
[----:B------:R-:W-:Y:S02]  /*4210*/  MOV R2, R28 ;  /* 0x0000001c00027202 */ /* 0x000fe40000000f00 */
[----:B------:R-:W-:Y:S02]  /*4220*/  IADD3 R0, R0, -0x100000, RZ ;  /* 0xfff0000000007810 */ /* 0x000fe40007ffe0ff */
[----:B------:R-:W-:Y:S02]  /*4230*/  MOV R28, 0x4250 ;  /* 0x00004250001c7802 */ /* 0x000fe40000000f00 */
[----:B01----:R-:W-:Y:S05]  /*4240*/  CALL.REL.NOINC `($__internal_8_$__cuda_sm20_dblrcp_rn_slowpath_v3) ;  /* 0x0000d06000007944 */ /* 0x003fea0003c00000 */
[----:B------:R-:W-:Y:S02]  /*4250*/  IMAD.MOV.U32 R6, RZ, RZ, R0 ;  /* 0x000000ffff067224 */ /* 0x000fe400078e0000 */
[----:B------:R-:W-:Y:S02]  /*4260*/  IMAD.MOV.U32 R7, RZ, RZ, R5 ;  /* 0x000000ffff077224 */ /* 0x000fe400078e0005 */
.L_x_3936:
[----:B------:R-:W-:Y:S05]  /*4270*/  BSYNC B1 ;  /* 0x0000000000017941 */ /* 0x000fea0003800000 */
.L_x_3935:
        /* <DEDUP_REMOVED lines=56> */
.L_x_3938:
[----:B------:R-:W-:Y:S05]  /*4600*/  BSYNC B0 ;  /* 0x0000000000007941 */ /* 0x000fea0003800000 */
.L_x_3937:
        /* <DEDUP_REMOVED lines=15> */
.L_x_3940:
[----:B------:R-:W-:Y:S05]  /*4700*/  BSYNC B0 ;  /* 0x0000000000007941 */ /* 0x000fea0003800000 */
.L_x_3939:
[C---:B--2---:R-:W-:Y:S01]  /*4710*/  FSETP.GEU.FTZ.AND P1, PT, R27.reuse, 1.7916666269302368164, PT ;  /* 0x3fe555551b00780b */ /* 0x044fe20003f3e000 */
[----:B------:R-:W-:Y:S01]  /*4720*/  BSSY B1, `(.L_x_3941) ;  /* 0x0000067000017945 */ /* 0x000fe20003800000 */
[----:B------:R-:W-:Y:S01]  /*4730*/  FSETP.GT.FTZ.AND P0, PT, R27, -1.6999999284744262695, PT ;  /* 0xbfd999991b00780b */ /* 0x000fe20003f14000 */
[----:B------:R2:W3:-:S12]  /*4740*/  DMUL R18, R42, R18 ;  /* 0x000000122a127228 */ /* 0x0004d80000000000 */
[----:B------:R-:W-:Y:S05]  /*4750*/  @P0 BRA !P1, `(.L_x_3942) ;  /* 0x000003d000000947 */ /* 0x000fea0004800000 */
[----:B--23--:R-:W2:-:S10]  /*4760*/  DADD R28, R26, 1 ;  /* 0x3ff000001a1c7429 */ /* 0x00ce940000000000 */
[----:B--2---:R-:W-:Y:S01]  /*4770*/  ISETP.GT.AND P0, PT, R29, 0xfffff, PT ;  /* 0x000fffff1d00780c */ /* 0x004fe20003f04270 */
[----:B0-----:R-:W-:Y:S02]  /*4780*/  IMAD.MOV.U32 R2, RZ, RZ, R28 ;  /* 0x000000ffff027224 */ /* 0x001fe400078e001c */
        /* <DEDUP_REMOVED lines=58> */
.L_x_3942:
[----:B--23--:R-:W2:Y:S01]  /*4b30*/  DADD R28, R26, 2 ;  /* 0x400000001a1c7429 */ /* 0x00cea20000000000 */
        /* <DEDUP_REMOVED lines=21> */
.L_x_3945:
[----:B------:R-:W-:Y:S05]  /*4c90*/  BSYNC B2 ;  /* 0x0000000000027941 */ /* 0x000fea0003800000 */
.L_x_3944:
        /* <DEDUP_REMOVED lines=15> */
.L_x_3943:
[----:B------:R-:W-:Y:S05]  /*4d90*/  BSYNC B1 ;  /* 0x0000000000017941 */ /* 0x000fea0003800000 */
.L_x_3941:
[----:B0-2---:R-:W-:Y:S01]  /*4da0*/  LOP3.LUT R3, R27, 0x7fffffff, RZ, 0xc0, !PT ;  /* 0x7fffffff1b037812 */ /* 0x005fe200078ec0ff */
[----:B------:R-:W-:Y:S01]  /*4db0*/  IMAD.MOV.U32 R2, RZ, RZ, R26 ;  /* 0x000000ffff027224 */ /* 0x000fe200078e001a */
[----:B------:R-:W-:Y:S05]  /*4dc0*/  BSSY B0, `(.L_x_3946) ;  /* 0x000003b000007945 */ /* 0x000fea0003800000 */
[----:B------:R-:W0:-:S14]  /*4dd0*/  DSETP.GE.AND P0, PT, R2, c[0x2][0xe0], PT ;  /* 0x008038000200762a */ /* 0x000e1c0003f06000 */
[----:B0-----:R-:W-:Y:S05]  /*4de0*/  @!P0 BRA `(.L_x_3947) ;  /* 0x0000029000008947 */ /* 0x001fea0003800000 */
[----:B------:R-:W0:Y:S01]  /*4df0*/  DADD R6, R2, R2 ;  /* 0x0000000002067229 */ /* 0x000e220000000002 */
[----:B------:R-:W-:Y:S01]  /*4e00*/  MOV R28, 0xa4741b81 ;  /* 0xa4741b81001c7802 */ /* 0x000fe20000000f00 */
[----:B------:R-:W-:-:S04]  /*4e10*/  IMAD.MOV.U32 R29, RZ, RZ, 0x3e5ae904 ;  /* 0x3e5ae904ff1d7424 */ /* 0x000fc800078e00ff */
        /* <DEDUP_REMOVED lines=38> */
.L_x_3947:
        /* <DEDUP_REMOVED lines=15> */
.L_x_3948:
[----:B------:R-:W-:Y:S05]  /*5170*/  BSYNC B0 ;  /* 0x0000000000007941 */ /* 0x000fea0003800000 */
.L_x_3946:
        /* <DEDUP_REMOVED lines=18> */
[----:B------:R-:W-:Y:S01]  /*52a0*/  IMAD.MOV.U32 R6, RZ, RZ, R0 ;  /* 0x000000ffff067224 */ /* 0x000fe200078e0000 */
[----:B------:R-:W-:Y:S02]  /*52b0*/  MOV R7, R5 ;  /* 0x0000000500077202 */ /* 0x000fe40000000f00 */
.L_x_3950:
[----:B------:R-:W-:Y:S05]  /*52c0*/  BSYNC B1 ;  /* 0x0000000000017941 */ /* 0x000fea0003800000 */
.L_x_3949:
        /* <DEDUP_REMOVED lines=53> */
[----:B------:R-:W-:Y:S02]  /*5620*/  @!P1 LEA R5, R4, 0x3ff00000, 0x14 ;  /* 0x3ff0000004059811 */ /* 0x000fe400078ea0ff */
[----:B------:R-:W-:-:S06]  /*5630*/  @!P1 MOV R4, RZ ;  /* 0x000000ff00049202 */ /* 0x000fcc0000000f00 */
[----:B------:R0:W1:-:S06]  /*5640*/  @!P1 DMUL R24, R32, R4 ;  /* 0x0000000420189228 */ /* 0x00004c0000000000 */
.L_x_3952:
[----:B------:R-:W-:Y:S05]  /*5650*/  BSYNC B0 ;  /* 0x0000000000007941 */ /* 0x000fea0003800000 */
.L_x_3951:
        /* <DEDUP_REMOVED lines=15> */
.L_x_3954:
[----:B------:R-:W-:Y:S05]  /*5750*/  BSYNC B0 ;  /* 0x0000000000007941 */ /* 0x000fea0003800000 */
.L_x_3953:
[C---:B--2---:R-:W-:Y:S01]  /*5760*/  FSETP.GEU.FTZ.AND P1, PT, R27.reuse, 1.7916666269302368164, PT ;  /* 0x3fe555551b00780b */ /* 0x044fe20003f3e000 */
[----:B------:R-:W-:Y:S01]  /*5770*/  BSSY B1, `(.L_x_3955) ;  /* 0x0000067000017945 */ /* 0x000fe20003800000 */
[----:B------:R-:W-:Y:S01]  /*5780*/  FSETP.GT.FTZ.AND P0, PT, R27, -1.6999999284744262695, PT ;  /* 0xbfd999991b00780b */ /* 0x000fe20003f14000 */
[----:B------:R2:W3:-:S12]  /*5790*/  DMUL R12, R44, R12 ;  /* 0x0000000c2c0c7228 */ /* 0x0004d80000000000 */
[----:B------:R-:W-:Y:S05]  /*57a0*/  @P0 BRA !P1, `(.L_x_3956) ;  /* 0x000003d000000947 */ /* 0x000fea0004800000 */
[----:B--23--:R-:W2:-:S10]  /*57b0*/  DADD R28, R26, 1 ;  /* 0x3ff000001a1c7429 */ /* 0x00ce940000000000 */
[----:B--2---:R-:W-:Y:S01]  /*57c0*/  ISETP.GT.AND P0, PT, R29, 0xfffff, PT ;  /* 0x000fffff1d00780c */ /* 0x004fe20003f04270 */
[----:B0-----:R-:W-:Y:S01]  /*57d0*/  IMAD.MOV.U32 R2, RZ, RZ, R28 ;  /* 0x000000ffff027224 */ /* 0x001fe200078e001c */
[----:B------:R-:W-:Y:S01]  /*57e0*/  MOV R6, R28 ;  /* 0x0000001c00067202 */ /* 0x000fe20000000f00 */
        /* <DEDUP_REMOVED lines=57> */
.L_x_3956:
        /* <DEDUP_REMOVED lines=16> */
[----:B------:R-:W-:Y:S01]  /*5c80*/  MOV R3, R28 ;  /* 0x0000001c00037202 */ /* 0x000fe20000000f00 */
[----:B------:R-:W-:Y:S01]  /*5c90*/  IMAD.MOV.U32 R2, RZ, RZ, R29 ;  /* 0x000000ffff027224 */ /* 0x000fe200078e001d */
[----:B------:R-:W-:Y:S01]  /*5ca0*/  MOV R0, 0x5ce0 ;  /* 0x00005ce000007802 */ /* 0x000fe20000000f00 */
[----:B------:R-:W-:Y:S02]  /*5cb0*/  IMAD.MOV.U32 R5, RZ, RZ, R26 ;  /* 0x000000ffff057224 */ /* 0x000fe400078e001a */
[----:B------:R-:W-:Y:S02]  /*5cc0*/  IMAD.MOV.U32 R4, RZ, RZ, R27 ;  /* 0x000000ffff047224 */ /* 0x000fe400078e001b */
[----:B-1----:R-:W-:Y:S05]  /*5cd0*/  CALL.REL.NOINC `($__internal_9_$__cuda_sm20_div_rn_f64_full) ;  /* 0x0000b86000007944 */ /* 0x002fea0003c00000 */
.L_x_3959:
[----:B------:R-:W-:Y:S05]  /*5ce0*/  BSYNC B2 ;  /* 0x0000000000027941 */ /* 0x000fea0003800000 */
.L_x_3958:
        /* <DEDUP_REMOVED lines=15> */
.L_x_3957:
[----:B------:R-:W-:Y:S05]  /*5de0*/  BSYNC B1 ;  /* 0x0000000000017941 */ /* 0x000fea0003800000 */
.L_x_3955:
[----:B--2---:R-:W-:Y:S01]  /*5df0*/  LOP3.LUT R3, R27, 0x7fffffff, RZ, 0xc0, !PT ;  /* 0x7fffffff1b037812 */ /* 0x004fe200078ec0ff */
[----:B------:R-:W-:Y:S01]  /*5e00*/  IMAD.MOV.U32 R2, RZ, RZ, R26 ;  /* 0x000000ffff027224 */ /* 0x000fe200078e001a */
[----:B------:R-:W-:Y:S05]  /*5e10*/  BSSY B0, `(.L_x_3960) ;  /* 0x000003b000007945 */ /* 0x000fea0003800000 */
[----:B------:R-:W2:-:S14]  /*5e20*/  DSETP.GE.AND P0, PT, R2, c[0x2][0xe0], PT ;  /* 0x008038000200762a */ /* 0x000e9c0003f06000 */
[----:B--2---:R-:W-:Y:S05]  /*5e30*/  @!P0 BRA `(.L_x_3961) ;  /* 0x0000029000008947 */ /* 0x004fea0003800000 */
        /* <DEDUP_REMOVED lines=41> */
.L_x_3961:
[----:B------:R-:W2:Y:S01]  /*60d0*/  DMUL R2, R26, R26 ;  /* 0x0000001a1a027228 */ /* 0x000ea20000000000 */
[----:B------:R-:W-:Y:S02]  /*60e0*/  IMAD.MOV.U32 R4, RZ, RZ, -0x1d0a169c ;  /* 0xe2f5e964ff047424 */ /* 0x000fe400078e00ff */
        /* <DEDUP_REMOVED lines=13> */
.L_x_3962:
[----:B------:R-:W-:Y:S05]  /*61c0*/  BSYNC B0 ;  /* 0x0000000000007941 */ /* 0x000fea0003800000 */
.L_x_3960:
[----:B01----:R-:W0:Y:S01]  /*61d0*/  DADD R28, R24, 1 ;  /* 0x3ff00000181c7429 */ /* 0x003e220000000000 */
[----:B------:R-:W-:Y:S03]  /*61e0*/  BSSY B1, `(.L_x_3963) ;  /* 0x0000013000017945 */ /* 0x000fe60003800000 */
[----:B---3--:R-:W-:Y:S02]  /*61f0*/  DFMA R24, -R26, R26, 1 ;  /* 0x3ff000001a18742b */ /* 0x008fe4000000011a */
[----:B0-----:R-:W0:Y:S04]  /*6200*/  MUFU.RCP64H R3, R29 ;  /* 0x0000001d00037308 */ /* 0x001e280000001800 */
[----:B------:R-:W-:-:S04]  /*6210*/  IADD3 R2, R29, 0x300402, RZ ;  /* 0x003004021d027810 */ /* 0x000fc80007ffe0ff */
[----:B------:R-:W-:Y:S02]  /*6220*/  FSETP.GEU.AND P0, PT, |R2|, 5.8789094863358348022e-39, PT ;  /* 0x004004020200780b */ /* 0x000fe40003f0e200 */
[----:B0-2---:R-:W0:-:S06]  /*6230*/  DFMA R4, -R28, R2, 1 ;  /* 0x3ff000001c04742b */ /* 0x005e0c0000000102 */
        /* <DEDUP_REMOVED lines=13> */
.L_x_3964:
[----:B------:R-:W-:Y:S05]  /*6310*/  BSYNC B1 ;  /* 0x0000000000017941 */ /* 0x000fea0003800000 */
.L_x_3963:
        /* <DEDUP_REMOVED lines=56> */
.L_x_3966:
[----:B------:R-:W-:Y:S05]  /*66a0*/  BSYNC B0 ;  /* 0x0000000000007941 */ /* 0x000fea0003800000 */
.L_x_3965:
        /* <DEDUP_REMOVED lines=15> */
.L_x_3968:
[----:B------:R-:W-:Y:S05]  /*67a0*/  BSYNC B0 ;  /* 0x0000000000007941 */ /* 0x000fea0003800000 */
.L_x_3967:
        /* <DEDUP_REMOVED lines=25> */
[----:B------:R-:W-:Y:S01]  /*6940*/  MOV R26, R28 ;  /* 0x0000001c001a7202 */ /* 0x000fe20000000f00 */
[----:B------:R-:W-:Y:S01]  /*6950*/  IMAD.MOV.U32 R32, RZ, RZ, 0x3ae80f1e ;  /* 0x3ae80f1eff207424 */ /* 0x000fe200078e00ff */
[----:B------:R-:W-:Y:S01]  /*6960*/  LOP3.LUT R27, R2, 0x3ff00000, RZ, 0xfc, !PT ;  /* 0x3ff00000021b7812 */ /* 0x000fe200078efcff */
[----:B------:R-:W-:Y:S01]  /*6970*/  IMAD.MOV.U32 R33, RZ, RZ, 0x3eb1380b ;  /* 0x3eb1380bff217424 */ /* 0x000fe200078e00ff */
        /* <DEDUP_REMOVED lines=37> */
.L_x_3970:
        /* <DEDUP_REMOVED lines=22> */
.L_x_3973:
[----:B------:R-:W-:Y:S05]  /*6d30*/  BSYNC B2 ;  /* 0x0000000000027941 */ /* 0x000fea0003800000 */
.L_x_3972:
        /* <DEDUP_REMOVED lines=15> */
.L_x_3971:
[----:B------:R-:W-:Y:S05]  /*6e30*/  BSYNC B1 ;  /* 0x0000000000017941 */ /* 0x000fea0003800000 */
.L_x_3969:
        /* <DEDUP_REMOVED lines=31> */
[----:B0-----:R-:W0:-:S06]  /*7030*/  DFMA R28, R6, R28, R6 ;  /* 0x0000001c061c722b */ /* 0x001e0c0000000006 */
[----:B0-----:R0:W2:Y:S02]  /*7040*/  DFMA R28, -R28, R4, R30 ;  /* 0x000000041c1c722b */ /* 0x0010a4000000011e */
[----:B0-----:R-:W-:Y:S02]  /*7050*/  IMAD.MOV.U32 R4, RZ, RZ, RZ ;  /* 0x000000ffff047224 */ /* 0x001fe400078e00ff */
[----:B------:R-:W-:Y:S02]  /*7060*/  IMAD.MOV.U32 R30, RZ, RZ, 0x0 ;  /* 0x00000000ff1e7424 */ /* 0x000fe400078e00ff */
[----:B--2---:R-:W0:Y:S01]  /*7070*/  DADD R28, -R28, 2 ;  /* 0x400000001c1c7429 */ /* 0x004e220000000100 */
        /* <DEDUP_REMOVED lines=10> */
.L_x_3975:
[----:B------:R-:W2:Y:S01]  /*7120*/  DMUL R2, R26, R26 ;  /* 0x0000001a1a027228 */ /* 0x000ea20000000000 */
[----:B------:R-:W-:Y:S01]  /*7130*/  IMAD.MOV.U32 R4, RZ, RZ, -0x1d0a169c ;  /* 0xe2f5e964ff047424 */ /* 0x000fe200078e00ff */
[----:B------:R-:W-:-:S06]  /*7140*/  MOV R5, 0x3ef0bc46 ;  /* 0x3ef0bc4600057802 */ /* 0x000fcc0000000f00 */
        /* <DEDUP_REMOVED lines=12> */
.L_x_3976:
[----:B------:R-:W-:Y:S05]  /*7210*/  BSYNC B0 ;  /* 0x0000000000007941 */ /* 0x000fea0003800000 */
.L_x_3974:
        /* <DEDUP_REMOVED lines=20> */
.L_x_3978:
[----:B------:R-:W-:Y:S05]  /*7360*/  BSYNC B1 ;  /* 0x0000000000017941 */ /* 0x000fea0003800000 */
.L_x_3977:
        /* <DEDUP_REMOVED lines=42> */
[----:B-1----:R-:W-:Y:S01]  /*7610*/  LEA R27, R2, R31, 0x14 ;  /* 0x0000001f021b7211 */ /* 0x002fe200078ea0ff */
        /* <DEDUP_REMOVED lines=13> */
.L_x_3980:
[----:B------:R-:W-:Y:S05]  /*76f0*/  BSYNC B0 ;  /* 0x0000000000007941 */ /* 0x000fea0003800000 */
.L_x_3979:
        /* <DEDUP_REMOVED lines=15> */
.L_x_3982:
[----:B------:R-:W-:Y:S05]  /*77f0*/  BSYNC B0 ;  /* 0x0000000000007941 */ /* 0x000fea0003800000 */
.L_x_3981:
        /* <DEDUP_REMOVED lines=8> */
[----:B------:R-:W-:-:S11]  /*7880*/  MOV R3, R29 ;  /* 0x0000001d00037202 */ /* 0x000fd60000000f00 */
        /* <DEDUP_REMOVED lines=15> */
[----:B------:R-:W-:Y:S01]  /*7980*/  IMAD.MOV.U32 R26, RZ, RZ, R28 ;  /* 0x000000ffff1a7224 */ /* 0x000fe200078e001c */
[----:B------:R-:W-:Y:S01]  /*7990*/  MOV R32, 0x3ae80f1e ;  /* 0x3ae80f1e00207802 */ /* 0x000fe20000000f00 */
[----:B------:R-:W-:Y:S01]  /*79a0*/  IMAD.MOV.U32 R4, RZ, RZ, RZ ;  /* 0x000000ffff047224 */ /* 0x000fe200078e00ff */
        /* <DEDUP_REMOVED lines=39> */
.L_x_3984:
        /* <DEDUP_REMOVED lines=22> */
.L_x_3987:
[----:B------:R-:W-:Y:S05]  /*7d80*/  BSYNC B2 ;  /* 0x0000000000027941 */ /* 0x000fea0003800000 */
.L_x_3986:
        /* <DEDUP_REMOVED lines=15> */
.L_x_3985:
[----:B------:R-:W-:Y:S05]  /*7e80*/  BSYNC B1 ;  /* 0x0000000000017941 */ /* 0x000fea0003800000 */
.L_x_3983:
[----:B--2---:R-:W-:Y:S01]  /*7e90*/  LOP3.LUT R3, R27, 0x7fffffff, RZ, 0xc0, !PT ;  /* 0x7fffffff1b037812 */ /* 0x004fe200078ec0ff */
[----:B------:R-:W-:Y:S01]  /*7ea0*/  BSSY B0, `(.L_x_3988) ;  /* 0x000003c000007945 */ /* 0x000fe20003800000 */
[----:B------:R-:W-:-:S06]  /*7eb0*/  MOV R2, R26 ;  /* 0x0000001a00027202 */ /* 0x000fcc0000000f00 */
        /* <DEDUP_REMOVED lines=43> */
.L_x_3989:
        /* <DEDUP_REMOVED lines=15> */
.L_x_3990:
[----:B------:R-:W-:Y:S05]  /*8260*/  BSYNC B0 ;  /* 0x0000000000007941 */ /* 0x000fea0003800000 */
.L_x_3988:
[----:B01----:R-:W0:Y:S01]  /*8270*/  DADD R28, R24, 1 ;  /* 0x3ff00000181c7429 */ /* 0x003e220000000000 */
[----:B------:R-:W1:Y:S01]  /*8280*/  S2R R30, SR_CTAID.X ;  /* 0x00000000001e7919 */ /* 0x000e620000002500 */
[----:B------:R-:W-:Y:S02]  /*8290*/  BSSY B1, `(.L_x_3991) ;  /* 0x0000014000017945 */ /* 0x000fe40003800000 */
[----:B---3--:R-:W-:Y:S01]  /*82a0*/  DFMA R24, -R26, R26, 1 ;  /* 0x3ff000001a18742b */ /* 0x008fe2000000011a */
[----:B------:R-:W3:Y:S01]  /*82b0*/  S2R R31, SR_TID.X ;  /* 0x00000000001f7919 */ /* 0x000ee20000002100 */
[----:B0-----:R-:W0:Y:S04]  /*82c0*/  MUFU.RCP64H R3, R29 ;  /* 0x0000001d00037308 */ /* 0x001e280000001800 */
[----:B------:R-:W-:-:S04]  /*82d0*/  IADD3 R2, R29, 0x300402, RZ ;  /* 0x003004021d027810 */ /* 0x000fc80007ffe0ff */
[----:B------:R-:W-:Y:S02]  /*82e0*/  FSETP.GEU.AND P0, PT, |R2|, 5.8789094863358348022e-39, PT ;  /* 0x004004020200780b */ /* 0x000fe40003f0e200 */
[----:B0-2---:R-:W0:Y:S01]  /*82f0*/  DFMA R4, -R28, R2, 1 ;  /* 0x3ff000001c04742b */ /* 0x005e220000000102 */
[----:B-1----:R-:W-:-:S05]  /*8300*/  IMAD.SHL.U32 R30, R30, 0x400, RZ ;  /* 0x000004001e1e7824 */ /* 0x002fca00078e00ff */
[----:B0-----:R-:W0:-:S06]  /*8310*/  DFMA R4, R4, R4, R4 ;  /* 0x000000040404722b */ /* 0x001e0c0000000004 */
[----:B0-----:R-:W0:-:S06]  /*8320*/  DFMA R4, R2, R4, R2 ;  /* 0x000000040204722b */ /* 0x001e0c0000000002 */
[----:B0-----:R-:W0:-:S06]  /*8330*/  DFMA R6, -R28, R4, 1 ;  /* 0x3ff000001c06742b */ /* 0x001e0c0000000104 */
[----:B0-----:R0:W1:Y:S01]  /*8340*/  DFMA R4, R4, R6, R4 ;  /* 0x000000060404722b */ /* 0x0010620000000004 */
[----:B------:R-:W-:Y:S05]  /*8350*/  @P0 BRA `(.L_x_3992) ;  /* 0x0000007000000947 */ /* 0x000fea0003800000 */
[----:B---3--:R-:W-:Y:S01]  /*8360*/  LOP3.LUT R0, R29, 0x7fffffff, RZ, 0xc0, !PT ;  /* 0x7fffffff1d007812 */ /* 0x008fe200078ec0ff */
[----:B------:R-:W-:Y:S01]  /*8370*/  IMAD.MOV.U32 R2, RZ, RZ, R28 ;  /* 0x000000ffff027224 */ /* 0x000fe200078e001c */
[----:B------:R-:W-:Y:S02]  /*8380*/  MOV R3, R29 ;  /* 0x0000001d00037202 */ /* 0x000fe40000000f00 */
[----:B------:R-:W-:Y:S02]  /*8390*/  IADD3 R0, R0, -0x100000, RZ ;  /* 0xfff0000000007810 */ /* 0x000fe40007ffe0ff */
[----:B------:R-:W-:Y:S02]  /*83a0*/  MOV R28, 0x83c0 ;  /* 0x000083c0001c7802 */ /* 0x000fe40000000f00 */
[----:B01----:R-:W-:Y:S05]  /*83b0*/  CALL.REL.NOINC `($__internal_8_$__cuda_sm20_dblrcp_rn_slowpath_v3) ;  /* 0x00008ef000007944 */ /* 0x003fea0003c00000 */
[----:B------:R-:W-:Y:S02]  /*83c0*/  IMAD.MOV.U32 R4, RZ, RZ, R0 ;  /* 0x000000ffff047224 */ /* 0x000fe400078e0000 */
.L_x_3992:
[----:B---3--:R-:W-:Y:S05]  /*83d0*/  BSYNC B1 ;  /* 0x0000000000017941 */ /* 0x008fea0003800000 */
.L_x_3991:
[----:B-1----:R-:W1:Y:S01]  /*83e0*/  DMUL R4, R10, R4 ;  /* 0x000000040a047228 */ /* 0x002e620000000000 */
[----:B------:R-:W-:-:S04]  /*83f0*/  IMAD.MOV.U32 R3, RZ, RZ, 0x8 ;  /* 0x00000008ff037424 */ /* 0x000fc800078e00ff */
[----:B------:R-:W-:Y:S01]  /*8400*/  IMAD.WIDE.U32 R2, R30, R3, c[0x0][0x168] ;  /* 0x00005a001e027625 */ /* 0x000fe200078e0003 */
[----:B-1----:R-:W1:-:S05]  /*8410*/  DFMA R4, R24, R4, R26 ;  /* 0x000000041804722b */ /* 0x002e4a000000001a */
[----:B------:R-:W-:Y:S01]  /*8420*/  IMAD.WIDE R2, R31, 0x10, R2 ;  /* 0x000000101f027825 */ /* 0x000fe200078e0202 */
[----:B-1----:R-:W1:-:S04]  /*8430*/  DMUL R10, R50, R4 ;  /* 0x00000004320a7228 */ /* 0x002e480000000000 */
[----:B------:R-:W-:Y:S04]  /*8440*/  STG.E.128 [R2.64], R20 ;  /* 0x0000001402007986 */ /* 0x000fe8000c101d04 */
[----:B------:R-:W-:Y:S04]  /*8450*/  STG.E.128 [R2.64+0x800], R16 ;  /* 0x0008001002007986 */ /* 0x000fe8000c101d04 */
[----:B------:R-:W-:Y:S04]  /*8460*/  STG.E.128 [R2.64+0x1000], R12 ;  /* 0x0010000c02007986 */ /* 0x000fe8000c101d04 */
[----:B-1----:R-:W-:Y:S01]  /*8470*/  STG.E.128 [R2.64+0x1800], R8 ;  /* 0x0018000802007986 */ /* 0x002fe2000c101d04 */
[----:B------:R-:W-:Y:S05]  /*8480*/  EXIT ;  /* 0x000000000000794d */ /* 0x000fea0003800000 */
.L_x_3880:
[----:B------:R-:W0:Y:S01]  /*8490*/  S2R R0, SR_TID.X ;  /* 0x0000000000007919 */ /* 0x000e220000002100 */
[----:B------:R-:W-:Y:S01]  /*84a0*/  CS2R R36, SRZ ;  /* 0x0000000000247805 */ /* 0x000fe2000001ff00 */
[----:B------:R-:W-:Y:S01]  /*84b0*/  CS2R R8, SRZ ;  /* 0x0000000000087805 */ /* 0x000fe2000001ff00 */
[----:B0-----:R-:W-:-:S13]  /*84c0*/  ISETP.GE.AND P0, PT, R0, R50, PT ;  /* 0x000000320000720c */ /* 0x001fda0003f06270 */
[----:B------:R-:W-:Y:S01]  /*84d0*/  @!P0 IMAD.IADD R6, R51, 0x1, R0 ;  /* 0x0000000133068824 */ /* 0x000fe200078e0200 */
[----:B------:R-:W-:Y:S01]  /*84e0*/  @!P0 IADD3 R0, R0, 0x80, RZ ;  /* 0x0000008000008810 */ /* 0x000fe20007ffe0ff */
[----:B------:R-:W-:-:S03]  /*84f0*/  @!P0 IMAD.MOV.U32 R7, RZ, RZ, 0x8 ;  /* 0x00000008ff078424 */ /* 0x000fc600078e00ff */
[----:B------:R-:W-:Y:S01]  /*8500*/  ISETP.GE.AND P5, PT, R0, R50, PT ;  /* 0x000000320000720c */ /* 0x000fe20003fa6270 */
[CC--:B------:R-:W-:Y:S01]  /*8510*/  @!P0 IMAD.WIDE.U32 R4, R6.reuse, R7.reuse, c[0x0][0x170] ;  /* 0x00005c0006048625 */ /* 0x0c0fe200078e0007 */
[----:B------:R-:W-:Y:S01]  /*8520*/  CS2R R40, SRZ ;  /* 0x0000000000287805 */ /* 0x000fe2000001ff00 */
[----:B------:R-:W-:Y:S02]  /*8530*/  CS2R R10, SRZ ;  /* 0x00000000000a7805 */ /* 0x000fe4000001ff00 */
[----:B------:R-:W-:Y:S01]  /*8540*/  @!P0 IMAD.WIDE.U32 R6, R6, R7, c[0x0][0x178] ;  /* 0x00005e0006068625 */ /* 0x000fe200078e0007 */
[----:B------:R0:W5:Y:S01]  /*8550*/  @!P0 LDG.E.64 R36, [R4.64] ;  /* 0x0000000404248981 */ /* 0x000162000c1e1b00 */
[----:B------:R-:W-:-:S03]  /*8560*/  CS2R R42, SRZ ;  /* 0x00000000002a7805 */ /* 0x000fc6000001ff00 */
[----:B------:R1:W5:Y:S03]  /*8570*/  @!P0 LDG.E.64 R8, [R6.64] ;  /* 0x0000000406088981 */ /* 0x000366000c1e1b00 */
[----:B------:R-:W-:Y:S01]  /*8580*/  @!P5 IMAD.IADD R3, R51, 0x1, R0 ;  /* 0x000000013303d824 */ /* 0x000fe200078e0200 */
[----:B------:R-:W-:-:S04]  /*8590*/  @!P5 IADD3 R0, R0, 0x80, RZ ;  /* 0x000000800000d810 */ /* 0x000fc80007ffe0ff */
[----:B------:R-:W-:-:S13]  /*85a0*/  ISETP.GE.AND P6, PT, R0, R50, PT ;  /* 0x000000320000720c */ /* 0x000fda0003fc6270 */
        /* <DEDUP_REMOVED lines=11> */
[----:B------:R-:W-:Y:S02]  /*8660*/  ISETP.GE.AND P4, PT, R0, R50, PT ;  /* 0x000000320000720c */ /* 0x000fe40003f86270 */
[----:B------:R-:W-:-:S05]  /*8670*/  @!P5 MOV R14, 0x8 ;  /* 0x00000008000ed802 */ /* 0x000fca0000000f00 */
[----:B------:R-:W-:-:S04]  /*8680*/  @!P5 IMAD.WIDE.U32 R20, R3, R14, c[0x0][0x170] ;  /* 0x00005c000314d625 */ /* 0x000fc800078e000e */
[----:B0-----:R-:W-:Y:S01]  /*8690*/  @!P5 IMAD.WIDE.U32 R4, R3, R14, c[0x0][0x178] ;  /* 0x00005e000304d625 */ /* 0x001fe200078e000e */
[----:B------:R0:W5:Y:S03]  /*86a0*/  @!P5 LDG.E.64 R40, [R20.64] ;  /* 0x000000041428d981 */ /* 0x000166000c1e1b00 */
[----:B------:R-:W-:Y:S01]  /*86b0*/  @!P4 IMAD.IADD R30, R51, 0x1, R0 ;  /* 0x00000001331ec824 */ /* 0x000fe200078e0200 */
[----:B------:R-:W-:Y:S01]  /*86c0*/  @!P4 IADD3 R0, R0, 0x80, RZ ;  /* 0x000000800000c810 */ /* 0x000fe20007ffe0ff */
[----:B------:R2:W5:Y:S01]  /*86d0*/  @!P5 LDG.E.64 R10, [R4.64] ;  /* 0x00000004040ad981 */ /* 0x000562000c1e1b00 */
[----:B------:R-:W-:Y:S02]  /*86e0*/  @!P6 IMAD.MOV.U32 R23, RZ, RZ, 0x8 ;  /* 0x00000008ff17e424 */ /* 0x000fe400078e00ff */
[----:B------:R-:W-:Y:S02]  /*86f0*/  ISETP.GE.AND P5, PT, R0, R50, PT ;  /* 0x000000320000720c */ /* 0x000fe40003fa6270 */
[----:B-1----:R-:W-:-:S04]  /*8700*/  @!P6 IMAD.WIDE.U32 R6, R22, R23, c[0x0][0x170] ;  /* 0x00005c001606e625 */ /* 0x002fc800078e0017 */
[----:B------:R-:W-:Y:S01]  /*8710*/  @!P1 IMAD.MOV.U32 R3, RZ, RZ, 0x8 ;  /* 0x00000008ff039424 */ /* 0x000fe200078e00ff */
[----:B------:R1:W5:Y:S01]  /*8720*/  @!P6 LDG.E.64 R42, [R6.64] ;  /* 0x00000004062ae981 */ /* 0x000362000c1e1b00 */
[----:B0-----:R-:W-:Y:S02]  /*8730*/  @!P2 IMAD.MOV.U32 R20, RZ, RZ, 0x8 ;  /* 0x00000008ff14a424 */ /* 0x001fe400078e00ff */
[----:B------:R-:W-:Y:S01]  /*8740*/  @!P3 IMAD.MOV.U32 R31, RZ, RZ, 0x8 ;  /* 0x00000008ff1fb424 */ /* 0x000fe200078e00ff */
[----:B------:R-:W-:Y:S01]  /*8750*/  CS2R R12, SRZ ;  /* 0x00000000000c7805 */ /* 0x000fe2000001ff00 */
[----:B------:R-:W-:Y:S01]  /*8760*/  CS2R R44, SRZ ;  /* 0x00000000002c7805 */ /* 0x000fe2000001ff00 */
[----:B------:R-:W-:Y:S01]  /*8770*/  CS2R R16, SRZ ;  /* 0x0000000000107805 */ /* 0x000fe2000001ff00 */
[----:B------:R-:W-:Y:S01]  /*8780*/  CS2R R18, SRZ ;  /* 0x0000000000127805 */ /* 0x000fe2000001ff00 */
[----:B------:R-:W-:Y:S01]  /*8790*/  CS2R R38, SRZ ;  /* 0x0000000000267805 */ /* 0x000fe2000001ff00 */
[----:B------:R-:W-:Y:S01]  /*87a0*/  @!P1 IMAD.WIDE.U32 R24, R26, R3, c[0x0][0x170] ;  /* 0x00005c001a189625 */ /* 0x000fe200078e0003 */
[----:B------:R-:W-:-:S03]  /*87b0*/  CS2R R14, SRZ ;  /* 0x00000000000e7805 */ /* 0x000fc6000001ff00 */
[----:B--2---:R-:W-:Y:S01]  /*87c0*/  @!P1 IMAD.WIDE.U32 R4, R26, R3, c[0x0][0x178] ;  /* 0x00005e001a049625 */ /* 0x004fe200078e0003 */
[----:B------:R-:W-:Y:S01]  /*87d0*/  @!P5 MOV R33, 0x8 ;  /* 0x000000080021d802 */ /* 0x000fe20000000f00 */
[----:B------:R0:W5:Y:S02]  /*87e0*/  @!P1 LDG.E.64 R44, [R24.64] ;  /* 0x00000004182c9981 */ /* 0x000164000c1e1b00 */
[CC--:B-1----:R-:W-:Y:S01]  /*87f0*/  @!P2 IMAD.WIDE.U32 R6, R27.reuse, R20.reuse, c[0x0][0x170] ;  /* 0x00005c001b06a625 */ /* 0x0c2fe200078e0014 */
[----:B------:R-:W-:Y:S01]  /*8800*/  CS2R R46, SRZ ;  /* 0x00000000002e7805 */ /* 0x000fe2000001ff00 */
[----:B------:R1:W5:Y:S02]  /*8810*/  @!P1 LDG.E.64 R14, [R4.64] ;  /* 0x00000004040e9981 */ /* 0x000364000c1e1b00 */
[----:B------:R-:W-:Y:S01]  /*8820*/  @!P6 IMAD.WIDE.U32 R22, R22, R23, c[0x0][0x178] ;  /* 0x00005e001616e625 */ /* 0x000fe200078e0017 */
[----:B------:R-:W-:Y:S01]  /*8830*/  CS2R R48, SRZ ;  /* 0x0000000000307805 */ /* 0x000fe2000001ff00 */
[----:B------:R2:W5:Y:S02]  /*8840*/  @!P2 LDG.E.64 R16, [R6.64] ;  /* 0x000000040610a981 */ /* 0x000564000c1e1b00 */
[----:B------:R-:W-:-:S04]  /*8850*/  @!P2 IMAD.WIDE.U32 R26, R27, R20, c[0x0][0x178] ;  /* 0x00005e001b1aa625 */ /* 0x000fc800078e0014 */
[CC--:B------:R-:W-:Y:S01]  /*8860*/  @!P3 IMAD.WIDE.U32 R28, R2.reuse, R31.reuse, c[0x0][0x170] ;  /* 0x00005c00021cb625 */ /* 0x0c0fe200078e001f */
[----:B------:R3:W5:Y:S03]  /*8870*/  @!P6 LDG.E.64 R12, [R22.64] ;  /* 0x00000004160ce981 */ /* 0x000766000c1e1b00 */
[----:B------:R-:W-:Y:S01]  /*8880*/  @!P4 IMAD.MOV.U32 R3, RZ, RZ, 0x8 ;  /* 0x00000008ff03c424 */ /* 0x000fe200078e00ff */
[----:B------:R4:W5:Y:S01]  /*8890*/  @!P2 LDG.E.64 R18, [R26.64] ;  /* 0x000000041a12a981 */ /* 0x000962000c1e1b00 */
[----:B------:R-:W-:Y:S01]  /*88a0*/  @!P5 IMAD.IADD R0, R51, 0x1, R0 ;  /* 0x000000013300d824 */ /* 0x000fe200078e0200 */
[----:B------:R-:W-:Y:S01]  /*88b0*/  CS2R R20, SRZ ;  /* 0x0000000000147805 */ /* 0x000fe2000001ff00 */
[----:B0-----:R-:W-:Y:S01]  /*88c0*/  CS2R R24, SRZ ;  /* 0x0000000000187805 */ /* 0x001fe2000001ff00 */
[----:B------:R0:W5:Y:S01]  /*88d0*/  @!P3 LDG.E.64 R38, [R28.64] ;  /* 0x000000041c26b981 */ /* 0x000162000c1e1b00 */
[----:B--2---:R-:W-:Y:S01]  /*88e0*/  @!P3 IMAD.WIDE.U32 R6, R2, R31, c[0x0][0x178] ;  /* 0x00005e000206b625 */ /* 0x004fe200078e001f */
[----:B---3--:R-:W-:-:S03]  /*88f0*/  CS2R R22, SRZ ;  /* 0x0000000000167805 */ /* 0x008fc6000001ff00 */
[----:B-1----:R-:W-:Y:S01]  /*8900*/  @!P5 IMAD.WIDE.U32 R4, R0, R33, c[0x0][0x178] ;  /* 0x00005e000004d625 */ /* 0x002fe200078e0021 */
[----:B------:R1:W5:Y:S03]  /*8910*/  @!P3 LDG.E.64 R20, [R6.64] ;  /* 0x000000040614b981 */ /* 0x000366000c1e1b00 */
[CC--:B----4-:R-:W-:Y:S01]  /*8920*/  @!P4 IMAD.WIDE.U32 R26, R30.reuse, R3.reuse, c[0x0][0x170] ;  /* 0x00005c001e1ac625 */ /* 0x0d0fe200078e0003 */
[----:B------:R1:W5:Y:S03]  /*8930*/  @!P5 LDG.E.64 R24, [R4.64] ;  /* 0x000000040418d981 */ /* 0x000366000c1e1b00 */
[----:B0-----:R-:W-:Y:S01]  /*8940*/  @!P4 IMAD.WIDE.U32 R28, R30, R3, c[0x0][0x178] ;  /* 0x00005e001e1cc625 */ /* 0x001fe200078e0003 */
[----:B------:R1:W5:Y:S03]  /*8950*/  @!P4 LDG.E.64 R46, [R26.64] ;  /* 0x000000041a2ec981 */ /* 0x000366000c1e1b00 */
[----:B------:R-:W-:Y:S01]  /*8960*/  @!P5 IMAD.WIDE.U32 R2, R0, R33, c[0x0][0x170] ;  /* 0x00005c000002d625 */ /* 0x000fe200078e0021 */
[----:B------:R1:W5:Y:S04]  /*8970*/  @!P4 LDG.E.64 R22, [R28.64] ;  /* 0x000000041c16c981 */ /* 0x000368000c1e1b00 */
[----:B------:R1:W5:Y:S01]  /*8980*/  @!P5 LDG.E.64 R48, [R2.64] ;  /* 0x000000040230d981 */ /* 0x000362000c1e1b00 */
[----:B------:R-:W-:Y:S01]  /*8990*/  BSSY B1, `(.L_x_3993) ;  /* 0x0000106000017945 */ /* 0x000fe20003800000 */
[----:B------:R-:W-:Y:S05]  /*89a0*/  @P0 BRA `(.L_x_3994) ;  /* 0x0000104000000947 */ /* 0x000fea0003800000 */
[----:B-1----:R-:W-:Y:S01]  /*89b0*/  IMAD.MOV.U32 R4, RZ, RZ, 0x652b82fe ;  /* 0x652b82feff047424 */ /* 0x002fe200078e00ff */
[----:B------:R-:W-:Y:S01]  /*89c0*/  BSSY B0, `(.L_x_3995) ;  /* 0x0000036000007945 */ /* 0x000fe20003800000 */
[----:B------:R-:W-:Y:S01]  /*89d0*/  IMAD.MOV.U32 R5, RZ, RZ, 0x3ff71547 ;  /* 0x3ff71547ff057424 */ /* 0x000fe200078e00ff */
[----:B-----5:R-:W-:Y:S01]  /*89e0*/  FSETP.GEU.FTZ.AND P2, PT, |R9|, 4.1917929649353027344, PT ;  /* 0x4086232b0900780b */ /* 0x020fe20003f5e200 */
[----:B------:R-:W-:-:S02]  /*89f0*/  IMAD.MOV.U32 R32, RZ, RZ, 0x69ce2bdf ;  /* 0x69ce2bdfff207424 */ /* 0x000fc400078e00ff */
[----:B------:R-:W-:Y:S02]  /*8a00*/  IMAD.MOV.U32 R33, RZ, RZ, 0x3e5ade15 ;  /* 0x3e5ade15ff217424 */ /* 0x000fe400078e00ff */
[----:B------:R-:W0:-:S04]  /*8a10*/  DFMA R2, -R8, R4, 6.75539944105574400000e+15 ;  /* 0x433800000802742b */ /* 0x000e080000000104 */
        /* <DEDUP_REMOVED lines=43> */
[----:B------:R-:W-:Y:S01]  /*8cd0*/  @!P1 IADD3 R2, R2, -R3, RZ ;  /* 0x8000000302029210 */ /* 0x000fe20007ffe0ff */
[----:B------:R-:W-:-:S03]  /*8ce0*/  @!P1 IMAD R29, R3, 0x100000, R29 ;  /* 0x00100000031d9824 */ /* 0x000fc600078e021d */
[----:B------:R-:W-:Y:S01]  /*8cf0*/  @!P1 LEA R3, R2, 0x3ff00000, 0x14 ;  /* 0x3ff0000002039811 */ /* 0x000fe200078ea0ff */
[----:B------:R-:W-:-:S06]  /*8d00*/  @!P1 IMAD.MOV.U32 R2, RZ, RZ, RZ ;  /* 0x000000ffff029224 */ /* 0x000fcc00078e00ff */
[----:B------:R0:W1:-:S06]  /*8d10*/  @!P1 DMUL R26, R28, R2 ;  /* 0x000000021c1a9228 */ /* 0x00004c0000000000 */
.L_x_3996:
[----:B------:R-:W-:Y:S05]  /*8d20*/  BSYNC B0 ;  /* 0x0000000000007941 */ /* 0x000fea0003800000 */
.L_x_3995:
        /* <DEDUP_REMOVED lines=14> */
.L_x_3998:
[----:B------:R-:W-:Y:S05]  /*8e10*/  BSYNC B0 ;  /* 0x0000000000007941 */ /* 0x000fea0003800000 */
.L_x_3997:
        /* <DEDUP_REMOVED lines=65> */
.L_x_4000:
        /* <DEDUP_REMOVED lines=22> */
.L_x_4003:
[----:B------:R-:W-:Y:S05]  /*9390*/  BSYNC B3 ;  /* 0x0000000000037941 */ /* 0x000fea0003800000 */
.L_x_4002:
        /* <DEDUP_REMOVED lines=15> */
.L_x_4001:
[----:B------:R-:W-:Y:S05]  /*9490*/  BSYNC B2 ;  /* 0x0000000000027941 */ /* 0x000fea0003800000 */
.L_x_3999:
        /* <DEDUP_REMOVED lines=46> */
.L_x_4005:
        /* <DEDUP_REMOVED lines=15> */
.L_x_4006:
[----:B------:R-:W-:Y:S05]  /*9870*/  BSYNC B0 ;  /* 0x0000000000007941 */ /* 0x000fea0003800000 */
.L_x_4004:
        /* <DEDUP_REMOVED lines=19> */
.L_x_4008:
[----:B------:R-:W-:Y:S05]  /*99b0*/  BSYNC B2 ;  /* 0x0000000000027941 */ /* 0x000fea0003800000 */
.L_x_4007:
[----:B-1----:R-:W1:-:S06]  /*99c0*/  DMUL R4, R4, R8 ;  /* 0x0000000804047228 */ /* 0x002e4c0000000000 */
[----:B-1----:R-:W1:-:S06]  /*99d0*/  DFMA R4, R26, R4, R30 ;  /* 0x000000041a04722b */ /* 0x002e4c000000001e */
[----:B-1----:R1:W2:-:S06]  /*99e0*/  DMUL R36, R4, R36 ;  /* 0x0000002404247228 */ /* 0x00228c0000000000 */
.L_x_3994:
[----:B------:R-:W-:Y:S05]  /*99f0*/  BSYNC B1 ;  /* 0x0000000000017941 */ /* 0x000fea0003800000 */
.L_x_3993:
[----:B-1----:R-:W1:Y:S01]  /*9a00*/  S2R R3, SR_TID.X ;  /* 0x0000000000037919 */ /* 0x002e620000002100 */
[----:B------:R-:W-:Y:S01]  /*9a10*/  BSSY B1, `(.L_x_4009) ;  /* 0x0000108000017945 */ /* 0x000fe20003800000 */
[----:B-1----:R-:W-:-:S04]  /*9a20*/  IADD3 R3, R3, 0x80, RZ ;  /* 0x0000008003037810 */ /* 0x002fc80007ffe0ff */
[----:B------:R-:W-:-:S13]  /*9a30*/  ISETP.GE.AND P0, PT, R3, R50, PT ;  /* 0x000000320300720c */ /* 0x000fda0003f06270 */
[----:B------:R-:W-:Y:S05]  /*9a40*/  @P0 BRA `(.L_x_4010) ;  /* 0x0000104000000947 */ /* 0x000fea0003800000 */
[----:B------:R-:W-:Y:S01]  /*9a50*/  IMAD.MOV.U32 R4, RZ, RZ, 0x652b82fe ;  /* 0x652b82feff047424 */ /* 0x000fe200078e00ff */
[----:B-----5:R-:W1:Y:S01]  /*9a60*/  DADD R32, -RZ, -R10 ;  /* 0x00000000ff207229 */ /* 0x020e62000000090a */
[----:B------:R-:W-:Y:S01]  /*9a70*/  IMAD.MOV.U32 R5, RZ, RZ, 0x3ff71547 ;  /* 0x3ff71547ff057424 */ /* 0x000fe200078e00ff */
[----:B------:R-:W-:Y:S01]  /*9a80*/  BSSY B0, `(.L_x_4011) ;  /* 0x0000034000007945 */ /* 0x000fe20003800000 */
[----:B------:R-:W-:Y:S01]  /*9a90*/  IMAD.MOV.U32 R30, RZ, RZ, 0x69ce2bdf ;  /* 0x69ce2bdfff1e7424 */ /* 0x000fe200078e00ff */
[----:B------:R-:W-:Y:S01]  /*9aa0*/  FSETP.GEU.FTZ.AND P2, PT, |R11|, 4.1917929649353027344, PT ;  /* 0x4086232b0b00780b */ /* 0x000fe20003f5e200 */
[----:B------:R-:W-:Y:S02]  /*9ab0*/  IMAD.MOV.U32 R31, RZ, RZ, 0x3e5ade15 ;  /* 0x3e5ade15ff1f7424 */ /* 0x000fe400078e00ff */
[----:B------:R-:W3:-:S03]  /*9ac0*/  DFMA R2, -R10, R4, 6.75539944105574400000e+15 ;  /* 0x433800000a02742b */ /* 0x000ec60000000104 */
[----:B-1----:R-:W-:Y:S01]  /*9ad0*/  FSETP.GEU.FTZ.AND P0, PT, |R33|, 4.1917929649353027344, PT ;  /* 0x4086232b2100780b */ /* 0x002fe20003f1e200 */
[----:B------:R-:W1:-:S04]  /*9ae0*/  DFMA R4, R10, R4, 6.75539944105574400000e+15 ;  /* 0x433800000a04742b */ /* 0x000e480000000004 */
[----:B---3--:R-:W3:-:S04]  /*9af0*/  DADD R8, R2, -6.75539944105574400000e+15 ;  /* 0xc338000002087429 */ /* 0x008ec80000000000 */
[----:B-1----:R-:W1:-:S04]  /*9b00*/  DADD R26, R4, -6.75539944105574400000e+15 ;  /* 0xc3380000041a7429 */ /* 0x002e480000000000 */
[----:B0--3--:R-:W0:-:S04]  /*9b10*/  DFMA R6, R8, c[0x2][0x0], -R10 ;  /* 0x0080000008067a2b */ /* 0x009e08000000080a */
        /* <DEDUP_REMOVED lines=42> */
.L_x_4012:
[----:B------:R-:W-:Y:S05]  /*9dc0*/  BSYNC B0 ;  /* 0x0000000000007941 */ /* 0x000fea0003800000 */
.L_x_4011:
        /* <DEDUP_REMOVED lines=8> */
[----:B0-----:R-:W-:-:S05]  /*9e50*/  @!P0 SHF.R.S32.HI R3, RZ, 0x1, R0 ;  /* 0x00000001ff038819 */ /* 0x001fca0000011400 */
[----:B------:R-:W-:Y:S02]  /*9e60*/  @!P0 IMAD.IADD R2, R4, 0x1, -R3 ;  /* 0x0000000104028824 */ /* 0x000fe400078e0a03 */
[----:B------:R-:W-:-:S03]  /*9e70*/  @!P0 IMAD R7, R3, 0x100000, R7 ;  /* 0x0010000003078824 */ /* 0x000fc600078e0207 */
[----:B------:R-:W-:Y:S01]  /*9e80*/  @!P0 LEA R3, R2, 0x3ff00000, 0x14 ;  /* 0x3ff0000002038811 */ /* 0x000fe200078ea0ff */
[----:B------:R-:W-:-:S06]  /*9e90*/  @!P0 IMAD.MOV.U32 R2, RZ, RZ, RZ ;  /* 0x000000ffff028224 */ /* 0x000fcc00078e00ff */
[----:B------:R0:W3:-:S06]  /*9ea0*/  @!P0 DMUL R26, R6, R2 ;  /* 0x00000002061a8228 */ /* 0x0000cc0000000000 */
.L_x_4014:
[----:B------:R-:W-:Y:S05]  /*9eb0*/  BSYNC B0 ;  /* 0x0000000000007941 */ /* 0x000fea0003800000 */
.L_x_4013:
[C---:B---3--:R-:W-:Y:S01]  /*9ec0*/  FSETP.GEU.FTZ.AND P1, PT, R27.reuse, 1.7916666269302368164, PT ;  /* 0x3fe555551b00780b */ /* 0x048fe20003f3e000 */
        /* <DEDUP_REMOVED lines=64> */
.L_x_4016:
        /* <DEDUP_REMOVED lines=21> */
[----:B-12---:R-:W-:Y:S05]  /*a420*/  CALL.REL.NOINC `($__internal_9_$__cuda_sm20_div_rn_f64_full) ;  /* 0x0000711000007944 */ /* 0x006fea0003c00000 */
.L_x_4019:
[----:B------:R-:W-:Y:S05]  /*a430*/  BSYNC B3 ;  /* 0x0000000000037941 */ /* 0x000fea0003800000 */
.L_x_4018:
        /* <DEDUP_REMOVED lines=15> */
.L_x_4017:
[----:B------:R-:W-:Y:S05]  /*a530*/  BSYNC B2 ;  /* 0x0000000000027941 */ /* 0x000fea0003800000 */
.L_x_4015:
[----:B---3--:R-:W-:Y:S01]  /*a540*/  LOP3.LUT R3, R27, 0x7fffffff, RZ, 0xc0, !PT ;  /* 0x7fffffff1b037812 */ /* 0x008fe200078ec0ff */
[----:B------:R-:W-:Y:S01]  /*a550*/  IMAD.MOV.U32 R2, RZ, RZ, R26 ;  /* 0x000000ffff027224 */ /* 0x000fe200078e001a */
[----:B------:R-:W-:Y:S05]  /*a560*/  BSSY B0, `(.L_x_4020) ;  /* 0x000003b000007945 */ /* 0x000fea0003800000 */
[----:B------:R-:W3:-:S14]  /*a570*/  DSETP.GE.AND P0, PT, R2, c[0x2][0xe0], PT ;  /* 0x008038000200762a */ /* 0x000edc0003f06000 */
[----:B---3--:R-:W-:Y:S05]  /*a580*/  @!P0 BRA `(.L_x_4021) ;  /* 0x0000029000008947 */ /* 0x008fea0003800000 */
[----:B------:R-:W3:Y:S01]  /*a590*/  DADD R6, R2, R2 ;  /* 0x0000000002067229 */ /* 0x000ee20000000002 */
[----:B0-----:R-:W-:Y:S02]  /*a5a0*/  IMAD.MOV.U32 R28, RZ, RZ, -0x5b8be47f ;  /* 0xa4741b81ff1c7424 */ /* 0x001fe400078e00ff */
[----:B------:R-:W-:-:S03]  /*a5b0*/  IMAD.MOV.U32 R29, RZ, RZ, 0x3e5ae904 ;  /* 0x3e5ae904ff1d7424 */ /* 0x000fc600078e00ff */
[----:B---3--:R-:W0:Y:S01]  /*a5c0*/  F2F.F32.F64 R0, R6 ;  /* 0x0000000600007310 */ /* 0x008e220000301000 */
        /* <DEDUP_REMOVED lines=37> */
.L_x_4021:
[----:B------:R-:W3:Y:S01]  /*a820*/  DMUL R2, R26, R26 ;  /* 0x0000001a1a027228 */ /* 0x000ee20000000000 */
[----:B0-----:R-:W-:Y:S02]  /*a830*/  IMAD.MOV.U32 R4, RZ, RZ, -0x1d0a169c ;  /* 0xe2f5e964ff047424 */ /* 0x001fe400078e00ff */
[----:B------:R-:W-:-:S06]  /*a840*/  IMAD.MOV.U32 R5, RZ, RZ, 0x3ef0bc46 ;  /* 0x3ef0bc46ff057424 */ /* 0x000fcc00078e00ff */
[----:B---3--:R-:W0:-:S06]  /*a850*/  DFMA R4, R2, -R4, c[0x2][0x138] ;  /* 0x00804e000204762b */ /* 0x008e0c0000000804 */
        /* <DEDUP_REMOVED lines=11> */
.L_x_4022:
[----:B------:R-:W-:Y:S05]  /*a910*/  BSYNC B0 ;  /* 0x0000000000007941 */ /* 0x000fea0003800000 */
.L_x_4020:
        /* <DEDUP_REMOVED lines=17> */
[----:B012---:R-:W-:Y:S05]  /*aa30*/  CALL.REL.NOINC `($__internal_8_$__cuda_sm20_dblrcp_rn_slowpath_v3) ;  /* 0x0000687000007944 */ /* 0x007fea0003c00000 */
[----:B------:R-:W-:Y:S02]  /*aa40*/  IMAD.MOV.U32 R4, RZ, RZ, R0 ;  /* 0x000000ffff047224 */ /* 0x000fe400078e0000 */
.L_x_4024:
[----:B------:R-:W-:Y:S05]  /*aa50*/  BSYNC B2 ;  /* 0x0000000000027941 */ /* 0x000fea0003800000 */
.L_x_4023:
[----:B-1----:R-:W1:-:S06]  /*aa60*/  DMUL R4, R4, R10 ;  /* 0x0000000a04047228 */ /* 0x002e4c0000000000 */
[----:B-1----:R-:W1:-:S06]  /*aa70*/  DFMA R4, R8, R4, R26 ;  /* 0x000000040804722b */ /* 0x002e4c000000001a */
[----:B-1----:R1:W3:-:S06]  /*aa80*/  DMUL R40, R4, R40 ;  /* 0x0000002804287228 */ /* 0x0022cc0000000000 */
.L_x_4010:
[----:B------:R-:W-:Y:S05]  /*aa90*/  BSYNC B1 ;  /* 0x0000000000017941 */ /* 0x000fea0003800000 */
.L_x_4009:
[----:B------:R-:W4:Y:S01]  /*aaa0*/  S2R R3, SR_TID.X ;  /* 0x0000000000037919 */ /* 0x000f220000002100 */
[----:B------:R-:W-:Y:S01]  /*aab0*/  BSSY B1, `(.L_x_4025) ;  /* 0x0000109000017945 */ /* 0x000fe20003800000 */
[----:B----4-:R-:W-:-:S04]  /*aac0*/  IADD3 R3, R3, 0x100, RZ ;  /* 0x0000010003037810 */ /* 0x010fc80007ffe0ff */
[----:B------:R-:W-:-:S13]  /*aad0*/  ISETP.GE.AND P0, PT, R3, R50, PT ;  /* 0x000000320300720c */ /* 0x000fda0003f06270 */
[----:B------:R-:W-:Y:S05]  /*aae0*/  @P0 BRA `(.L_x_4026) ;  /* 0x0000105000000947 */ /* 0x000fea0003800000 */
[----:B-1----:R-:W-:Y:S01]  /*aaf0*/  IMAD.MOV.U32 R4, RZ, RZ, 0x652b82fe ;  /* 0x652b82feff047424 */ /* 0x002fe200078e00ff */
[----:B-----5:R-:W1:Y:S01]  /*ab00*/  DADD R30, -RZ, -R12 ;  /* 0x00000000ff1e7229 */ /* 0x020e62000000090c */
[----:B------:R-:W-:Y:S01]  /*ab10*/  IMAD.MOV.U32 R5, RZ, RZ, 0x3ff71547 ;  /* 0x3ff71547ff057424 */ /* 0x000fe200078e00ff */
[----:B------:R-:W-:Y:S01]  /*ab20*/  BSSY B0, `(.L_x_4027) ;  /* 0x0000035000007945 */ /* 0x000fe20003800000 */
[----:B------:R-:W-:Y:S01]  /*ab30*/  IMAD.MOV.U32 R28, RZ, RZ, 0x69ce2bdf ;  /* 0x69ce2bdfff1c7424 */ /* 0x000fe200078e00ff */
[----:B------:R-:W-:Y:S01]  /*ab40*/  FSETP.GEU.FTZ.AND P2, PT, |R13|, 4.1917929649353027344, PT ;  /* 0x4086232b0d00780b */ /* 0x000fe20003f5e200 */
[----:B------:R-:W-:Y:S02]  /*ab50*/  IMAD.MOV.U32 R29, RZ, RZ, 0x3e5ade15 ;  /* 0x3e5ade15ff1d7424 */ /* 0x000fe400078e00ff */
[----:B------:R-:W4:-:S03]  /*ab60*/  DFMA R2, -R12, R4, 6.75539944105574400000e+15 ;  /* 0x433800000c02742b */ /* 0x000f060000000104 */
[----:B-1----:R-:W-:Y:S01]  /*ab70*/  FSETP.GEU.FTZ.AND P0, PT, |R31|, 4.1917929649353027344, PT ;  /* 0x4086232b1f00780b */ /* 0x002fe20003f1e200 */
[----:B------:R-:W1:-:S04]  /*ab80*/  DFMA R4, R12, R4, 6.75539944105574400000e+15 ;  /* 0x433800000c04742b */ /* 0x000e480000000004 */
[----:B0---4-:R-:W0:-:S04]  /*ab90*/  DADD R6, R2, -6.75539944105574400000e+15 ;  /* 0xc338000002067429 */ /* 0x011e080000000000 */
        /* <DEDUP_REMOVED lines=27> */
[----:B0-----:R-:W-:Y:S01]  /*ad50*/  IMAD R9, R2, 0x100000, R29 ;  /* 0x0010000002097824 */ /* 0x001fe200078e021d */
[----:B------:R-:W-:-:S03]  /*ad60*/  MOV R8, R28 ;  /* 0x0000001c00087202 */ /* 0x000fc60000000f00 */
        /* <DEDUP_REMOVED lines=16> */
.L_x_4028:
[----:B------:R-:W-:Y:S05]  /*ae70*/  BSYNC B0 ;  /* 0x0000000000007941 */ /* 0x000fea0003800000 */
.L_x_4027:
        /* <DEDUP_REMOVED lines=14> */
.L_x_4030:
[----:B------:R-:W-:Y:S05]  /*af60*/  BSYNC B0 ;  /* 0x0000000000007941 */ /* 0x000fea0003800000 */
.L_x_4029:
[C---:B----4-:R-:W-:Y:S01]  /*af70*/  FSETP.GEU.FTZ.AND P1, PT, R11.reuse, 1.7916666269302368164, PT ;  /* 0x3fe555550b00780b */ /* 0x050fe20003f3e000 */
        /* <DEDUP_REMOVED lines=64> */
.L_x_4032:
        /* <DEDUP_REMOVED lines=21> */
[----:B-123--:R-:W-:Y:S05]  /*b4d0*/  CALL.REL.NOINC `($__internal_9_$__cuda_sm20_div_rn_f64_full) ;  /* 0x0000606000007944 */ /* 0x00efea0003c00000 */
.L_x_4035:
[----:B------:R-:W-:Y:S05]  /*b4e0*/  BSYNC B3 ;  /* 0x0000000000037941 */ /* 0x000fea0003800000 */
.L_x_4034:
        /* <DEDUP_REMOVED lines=14> */
[----:B0-----:R0:W4:-:S06]  /*b5d0*/  DADD R10, R26, R10 ;  /* 0x000000001a0a7229 */ /* 0x00110c000000000a */
.L_x_4033:
[----:B------:R-:W-:Y:S05]  /*b5e0*/  BSYNC B2 ;  /* 0x0000000000027941 */ /* 0x000fea0003800000 */
.L_x_4031:
[----:B----4-:R-:W-:Y:S01]  /*b5f0*/  LOP3.LUT R3, R11, 0x7fffffff, RZ, 0xc0, !PT ;  /* 0x7fffffff0b037812 */ /* 0x010fe200078ec0ff */
[----:B------:R-:W-:Y:S01]  /*b600*/  IMAD.MOV.U32 R2, RZ, RZ, R10 ;  /* 0x000000ffff027224 */ /* 0x000fe200078e000a */
[----:B------:R-:W-:Y:S05]  /*b610*/  BSSY B0, `(.L_x_4036) ;  /* 0x000003b000007945 */ /* 0x000fea0003800000 */
[----:B------:R-:W4:-:S14]  /*b620*/  DSETP.GE.AND P0, PT, R2, c[0x2][0xe0], PT ;  /* 0x008038000200762a */ /* 0x000f1c0003f06000 */
[----:B----4-:R-:W-:Y:S05]  /*b630*/  @!P0 BRA `(.L_x_4037) ;  /* 0x0000029000008947 */ /* 0x010fea0003800000 */
[----:B------:R-:W4:Y:S01]  /*b640*/  DADD R6, R2, R2 ;  /* 0x0000000002067229 */ /* 0x000f220000000002 */
[----:B0-----:R-:W-:Y:S02]  /*b650*/  IMAD.MOV.U32 R26, RZ, RZ, -0x5b8be47f ;  /* 0xa4741b81ff1a7424 */ /* 0x001fe400078e00ff */
[----:B------:R-:W-:-:S03]  /*b660*/  IMAD.MOV.U32 R27, RZ, RZ, 0x3e5ae904 ;  /* 0x3e5ae904ff1b7424 */ /* 0x000fc600078e00ff */
[----:B----4-:R-:W0:Y:S01]  /*b670*/  F2F.F32.F64 R0, R6 ;  /* 0x0000000600007310 */ /* 0x010e220000301000 */
[----:B------:R-:W0:-:S14]  /*b680*/  DSETP.GEU.AND P0, PT, |R6|, c[0x2][0xe8], PT ;  /* 0x00803a000600762a */ /* 0x000e1c0003f0e200 */
[----:B0-----:R-:W-:Y:S01]  /*b690*/  @!P0 FMUL R0, R0, 1.175494350822287508e-38 ;  /* 0x0080000000008820 */ /* 0x001fe20000400000 */
[----:B------:R-:W-:-:S03]  /*b6a0*/  ISETP.GT.U32.AND P0, PT, R3, 0x40330fc1, PT ;  /* 0x40330fc10300780c */ /* 0x000fc60003f04070 */
[----:B------:R-:W-:-:S06]  /*b6b0*/  FMUL.FTZ R0, R0, 1.4426950216293334961 ;  /* 0x3fb8aa3b00007820 */ /* 0x000fcc0000410000 */
[----:B------:R-:W0:Y:S02]  /*b6c0*/  FRND R0, R0 ;  /* 0x0000000000007307 */ /* 0x000e240000201000 */
[----:B0-----:R-:W-:-:S06]  /*b6d0*/  FMUL.FTZ R2, R0, 1 ;  /* 0x3f80000000027820 */ /* 0x001fcc0000410000 */
[----:B------:R-:W0:Y:S02]  /*b6e0*/  F2F.F64.F32 R4, R2 ;  /* 0x0000000200047310 */ /* 0x000e240000201800 */
[----:B0-----:R0:W4:-:S06]  /*b6f0*/  DFMA R4, -R4, c[0x2][0x98], R6 ;  /* 0x0080260004047a2b */ /* 0x00110c0000000106 */
[----:B0-----:R-:W0:Y:S01]  /*b700*/  MUFU.EX2 R6, R0 ;  /* 0x0000000000067308 */ /* 0x001e220000000800 */
[----:B----4-:R-:W4:-:S06]  /*b710*/  DFMA R26, R4, R26, c[0x2][0xf0] ;  /* 0x00803c00041a762b */ /* 0x010f0c000000001a */
[----:B----4-:R-:W4:-:S06]  /*b720*/  DFMA R26, R4, R26, c[0x2][0xf8] ;  /* 0x00803e00041a762b */ /* 0x010f0c000000001a */
[----:B----4-:R-:W4:Y:S01]  /*b730*/  DFMA R26, R4, R26, c[0x2][0x100] ;  /* 0x00804000041a762b */ /* 0x010f22000000001a */
[----:B0-----:R-:W-:-:S04]  /*b740*/  FMUL.FTZ R2, R6, 1 ;  /* 0x3f80000006027820 */ /* 0x001fc80000410000 */
[----:B------:R-:W0:Y:S01]  /*b750*/  F2F.F64.F32 R6, R2 ;  /* 0x0000000200067310 */ /* 0x000e220000201800 */
[----:B----4-:R-:W4:-:S06]  /*b760*/  DFMA R26, R4, R26, c[0x2][0x108] ;  /* 0x00804200041a762b */ /* 0x010f0c000000001a */
[----:B----4-:R-:W4:-:S06]  /*b770*/  DFMA R26, R4, R26, c[0x2][0x110] ;  /* 0x00804400041a762b */ /* 0x010f0c000000001a */
[----:B----4-:R-:W4:-:S04]  /*b780*/  DFMA R26, R4, R26, c[0x2][0x118] ;  /* 0x00804600041a762b */ /* 0x010f08000000001a */
[----:B0-----:R-:W-:-:S04]  /*b790*/  DADD R28, -R6, 1 ;  /* 0x3ff00000061c7429 */ /* 0x001fc80000000100 */
[----:B----4-:R-:W0:-:S06]  /*b7a0*/  DFMA R26, R4, R26, c[0x2][0x120] ;  /* 0x00804800041a762b */ /* 0x010e0c000000001a */
[----:B0-----:R-:W0:-:S06]  /*b7b0*/  DFMA R26, R4, R26, c[0x2][0x128] ;  /* 0x00804a00041a762b */ /* 0x001e0c000000001a */
[----:B0-----:R-:W0:-:S06]  /*b7c0*/  DFMA R26, R4, R26, c[0x2][0x130] ;  /* 0x00804c00041a762b */ /* 0x001e0c000000001a */
[----:B0-----:R-:W0:-:S06]  /*b7d0*/  DMUL R26, R4, R26 ;  /* 0x0000001a041a7228 */ /* 0x001e0c0000000000 */
[----:B0-----:R0:W4:Y:S02]  /*b7e0*/  DFMA R26, R4, R26, R4 ;  /* 0x0000001a041a722b */ /* 0x0011240000000004 */
[----:B0-----:R-:W-:-:S04]  /*b7f0*/  IMAD.MOV.U32 R4, RZ, RZ, RZ ;  /* 0x000000ffff047224 */ /* 0x001fc800078e00ff */
[----:B----4-:R0:W4:Y:S02]  /*b800*/  DFMA R26, -R26, R6, R28 ;  /* 0x000000061a1a722b */ /* 0x010124000000011c */
[----:B0-----:R-:W-:Y:S02]  /*b810*/  IMAD.MOV.U32 R28, RZ, RZ, 0x0 ;  /* 0x00000000ff1c7424 */ /* 0x001fe400078e00ff */
[----:B------:R-:W-:Y:S02]  /*b820*/  IMAD.MOV.U32 R29, RZ, RZ, 0x40000000 ;  /* 0x40000000ff1d7424 */ /* 0x000fe400078e00ff */
[----:B----4-:R-:W0:-:S06]  /*b830*/  DADD R26, -R26, 2 ;  /* 0x400000001a1a7429 */ /* 0x010e0c0000000100 */
        /* <DEDUP_REMOVED lines=9> */
.L_x_4037:
[----:B------:R-:W4:Y:S01]  /*b8d0*/  DMUL R2, R10, R10 ;  /* 0x0000000a0a027228 */ /* 0x000f220000000000 */
[----:B0-----:R-:W-:Y:S01]  /*b8e0*/  MOV R4, 0xe2f5e964 ;  /* 0xe2f5e96400047802 */ /* 0x001fe20000000f00 */
[----:B------:R-:W-:-:S06]  /*b8f0*/  IMAD.MOV.U32 R5, RZ, RZ, 0x3ef0bc46 ;  /* 0x3ef0bc46ff057424 */ /* 0x000fcc00078e00ff */
[----:B----4-:R-:W0:-:S06]  /*b900*/  DFMA R4, R2, -R4, c[0x2][0x138] ;  /* 0x00804e000204762b */ /* 0x010e0c0000000804 */
        /* <DEDUP_REMOVED lines=10> */
[----:B0-----:R0:W4:-:S06]  /*b9b0*/  DFMA R10, R4, R10, R10 ;  /* 0x0000000a040a722b */ /* 0x00110c000000000a */
.L_x_4038:
[----:B------:R-:W-:Y:S05]  /*b9c0*/  BSYNC B0 ;  /* 0x0000000000007941 */ /* 0x000fea0003800000 */
.L_x_4036:
[----:B-1----:R-:W1:Y:S01]  /*b9d0*/  DADD R26, R8, 1 ;  /* 0x3ff00000081a7429 */ /* 0x002e620000000000 */
[----:B------:R-:W-:Y:S03]  /*b9e0*/  BSSY B2, `(.L_x_4039) ;  /* 0x0000012000027945 */ /* 0x000fe60003800000 */
[----:B----4-:R-:W-:Y:S02]  /*b9f0*/  DFMA R8, -R10, R10, 1 ;  /* 0x3ff000000a08742b */ /* 0x010fe4000000010a */
        /* <DEDUP_REMOVED lines=14> */
[----:B0123--:R-:W-:Y:S05]  /*bae0*/  CALL.REL.NOINC `($__internal_8_$__cuda_sm20_dblrcp_rn_slowpath_v3) ;  /* 0x000057c000007944 */ /* 0x00ffea0003c00000 */
[----:B------:R-:W-:Y:S02]  /*baf0*/  IMAD.MOV.U32 R4, RZ, RZ, R0 ;  /* 0x000000ffff047224 */ /* 0x000fe400078e0000 */
.L_x_4040:
[----:B------:R-:W-:Y:S05]  /*bb00*/  BSYNC B2 ;  /* 0x0000000000027941 */ /* 0x000fea0003800000 */
.L_x_4039:
[----:B-1----:R-:W1:-:S06]  /*bb10*/  DMUL R4, R4, R12 ;  /* 0x0000000c04047228 */ /* 0x002e4c0000000000 */
[----:B-1----:R-:W1:-:S06]  /*bb20*/  DFMA R4, R8, R4, R10 ;  /* 0x000000040804722b */ /* 0x002e4c000000000a */
[----:B-1----:R1:W4:-:S06]  /*bb30*/  DMUL R42, R4, R42 ;  /* 0x0000002a042a7228 */ /* 0x00230c0000000000 */
.L_x_4026:
[----:B------:R-:W-:Y:S05]  /*bb40*/  BSYNC B1 ;  /* 0x0000000000017941 */ /* 0x000fea0003800000 */
.L_x_4025:
[----:B------:R-:W0:Y:S01]  /*bb50*/  S2R R3, SR_TID.X ;  /* 0x0000000000037919 */ /* 0x000e220000002100 */
[----:B------:R-:W-:Y:S01]  /*bb60*/  BSSY B1, `(.L_x_4041) ;  /* 0x0000109000017945 */ /* 0x000fe20003800000 */
[----:B0-----:R-:W-:-:S04]  /*bb70*/  IADD3 R3, R3, 0x180, RZ ;  /* 0x0000018003037810 */ /* 0x001fc80007ffe0ff */
[----:B------:R-:W-:-:S13]  /*bb80*/  ISETP.GE.AND P0, PT, R3, R50, PT ;  /* 0x000000320300720c */ /* 0x000fda0003f06270 */
[----:B------:R-:W-:Y:S05]  /*bb90*/  @P0 BRA `(.L_x_4042) ;  /* 0x0000105000000947 */ /* 0x000fea0003800000 */
[----:B-1----:R-:W-:Y:S01]  /*bba0*/  IMAD.MOV.U32 R4, RZ, RZ, 0x652b82fe ;  /* 0x652b82feff047424 */ /* 0x002fe200078e00ff */
[----:B-----5:R-:W0:Y:S01]  /*bbb0*/  DADD R28, -RZ, -R14 ;  /* 0x00000000ff1c7229 */ /* 0x020e22000000090e */
[----:B------:R-:W-:Y:S01]  /*bbc0*/  IMAD.MOV.U32 R5, RZ, RZ, 0x3ff71547 ;  /* 0x3ff71547ff057424 */ /* 0x000fe200078e00ff */
[----:B------:R-:W-:Y:S01]  /*bbd0*/  BSSY B0, `(.L_x_4043) ;  /* 0x0000035000007945 */ /* 0x000fe20003800000 */
[----:B------:R-:W-:Y:S01]  /*bbe0*/  IMAD.MOV.U32 R26, RZ, RZ, 0x69ce2bdf ;  /* 0x69ce2bdfff1a7424 */ /* 0x000fe200078e00ff */
[----:B------:R-:W-:Y:S01]  /*bbf0*/  FSETP.GEU.FTZ.AND P2, PT, |R15|, 4.1917929649353027344, PT ;  /* 0x4086232b0f00780b */ /* 0x000fe20003f5e200 */
[----:B------:R-:W-:Y:S02]  /*bc00*/  IMAD.MOV.U32 R27, RZ, RZ, 0x3e5ade15 ;  /* 0x3e5ade15ff1b7424 */ /* 0x000fe400078e00ff */
        /* <DEDUP_REMOVED lines=31> */
[----:B-1----:R-:W-:Y:S01]  /*be00*/  LEA R9, R2, R27, 0x14 ;  /* 0x0000001b02097211 */ /* 0x002fe200078ea0ff */
[----:B------:R-:W-:-:S03]  /*be10*/  IMAD.MOV.U32 R8, RZ, RZ, R26 ;  /* 0x000000ffff087224 */ /* 0x000fc600078e001a */
        /* <DEDUP_REMOVED lines=16> */
.L_x_4044:
[----:B------:R-:W-:Y:S05]  /*bf20*/  BSYNC B0 ;  /* 0x0000000000007941 */ /* 0x000fea0003800000 */
.L_x_4043:
[----:B------:R-:W-:Y:S01]  /*bf30*/  BSSY B0, `(.L_x_4045) ;  /* 0x000000e000007945 */ /* 0x000fe20003800000 */
[----:B------:R-:W-:Y:S05]  /*bf40*/  @!P2 BRA `(.L_x_4046) ;  /* 0x000000c00000a947 */ /* 0x000fea0003800000 */
[----:B------:R-:W-:Y:S01]  /*bf50*/  FSETP.GEU.FTZ.AND P0, PT, |R15|, 4.2275390625, PT ;  /* 0x408748000f00780b */ /* 0x000fe20003f1e200 */
[----:B------:R-:W-:-:S04]  /*bf60*/  DADD R10, R14, +INF ;  /* 0x7ff000000e0a7429 */ /* 0x000fc80000000000 */
[----:B------:R-:W5:-:S06]  /*bf70*/  DSETP.GEU.AND P1, PT, R14, RZ, PT ;  /* 0x000000ff0e00722a */ /* 0x000f4c0003f2e000 */
[----:B-----5:R-:W-:Y:S02]  /*bf80*/  FSEL R10, R10, RZ, P1 ;  /* 0x000000ff0a0a7208 */ /* 0x020fe40000800000 */
[----:B------:R-:W-:Y:S02]  /*bf90*/  @!P0 LEA.HI R0, R4, R4, RZ, 0x1 ;  /* 0x0000000404008211 */ /* 0x000fe400078f08ff */
[----:B------:R-:W-:Y:S02]  /*bfa0*/  FSEL R11, R11, RZ, P1 ;  /* 0x000000ff0b0b7208 */ /* 0x000fe40000800000 */
[----:B0-----:R-:W-:-:S04]  /*bfb0*/  @!P0 SHF.R.S32.HI R3, RZ, 0x1, R0 ;  /* 0x00000001ff038819 */ /* 0x001fc80000011400 */
[----:B------:R-:W-:Y:S01]  /*bfc0*/  @!P0 LEA R7, R3, R7, 0x14 ;  /* 0x0000000703078211 */ /* 0x000fe200078ea0ff */
[----:B------:R-:W-:-:S05]  /*bfd0*/  @!P0 IMAD.IADD R2, R4, 0x1, -R3 ;  /* 0x0000000104028824 */ /* 0x000fca00078e0a03 */
[----:B------:R-:W-:Y:S01]  /*bfe0*/  @!P0 LEA R3, R2, 0x3ff00000, 0x14 ;  /* 0x3ff0000002038811 */ /* 0x000fe200078ea0ff */
[----:B------:R-:W-:-:S06]  /*bff0*/  @!P0 IMAD.MOV.U32 R2, RZ, RZ, RZ ;  /* 0x000000ffff028224 */ /* 0x000fcc00078e00ff */
[----:B------:R0:W4:-:S06]  /*c000*/  @!P0 DMUL R10, R6, R2 ;  /* 0x00000002060a8228 */ /* 0x00010c0000000000 */
.L_x_4046:
[----:B------:R-:W-:Y:S05]  /*c010*/  BSYNC B0 ;  /* 0x0000000000007941 */ /* 0x000fea0003800000 */
.L_x_4045:
        /* <DEDUP_REMOVED lines=13> */
[----:B------:R-:W-:Y:S01]  /*c0f0*/  IMAD.MOV.U32 R0, RZ, RZ, -0x3ff ;  /* 0xfffffc01ff007424 */ /* 0x000fe200078e00ff */
[----:B------:R-:W-:-:S11]  /*c100*/  @!P0 MOV R0, 0xfffffbcb ;  /* 0xfffffbcb00008802 */ /* 0x000fd60000000f00 */
        /* <DEDUP_REMOVED lines=50> */
.L_x_4048:
        /* <DEDUP_REMOVED lines=22> */
.L_x_4051:
[----:B------:R-:W-:Y:S05]  /*c590*/  BSYNC B3 ;  /* 0x0000000000037941 */ /* 0x000fea0003800000 */
.L_x_4050:
        /* <DEDUP_REMOVED lines=15> */
.L_x_4049:
[----:B------:R-:W-:Y:S05]  /*c690*/  BSYNC B2 ;  /* 0x0000000000027941 */ /* 0x000fea0003800000 */
.L_x_4047:
        /* <DEDUP_REMOVED lines=34> */
[----:B0-----:R-:W-:Y:S01]  /*c8c0*/  MOV R26, 0x0 ;  /* 0x00000000001a7802 */ /* 0x001fe20000000f00 */
[----:B------:R-:W-:-:S03]  /*c8d0*/  IMAD.MOV.U32 R27, RZ, RZ, 0x40000000 ;  /* 0x40000000ff1b7424 */ /* 0x000fc600078e00ff */
        /* <DEDUP_REMOVED lines=10> */
.L_x_4053:
[----:B------:R-:W4:Y:S01]  /*c980*/  DMUL R2, R10, R10 ;  /* 0x0000000a0a027228 */ /* 0x000f220000000000 */
[----:B0-----:R-:W-:Y:S02]  /*c990*/  IMAD.MOV.U32 R4, RZ, RZ, -0x1d0a169c ;  /* 0xe2f5e964ff047424 */ /* 0x001fe400078e00ff */
        /* <DEDUP_REMOVED lines=13> */
.L_x_4054:
[----:B------:R-:W-:Y:S05]  /*ca70*/  BSYNC B0 ;  /* 0x0000000000007941 */ /* 0x000fea0003800000 */
.L_x_4052:
        /* <DEDUP_REMOVED lines=19> */
.L_x_4056:
[----:B------:R-:W-:Y:S05]  /*cbb0*/  BSYNC B2 ;  /* 0x0000000000027941 */ /* 0x000fea0003800000 */
.L_x_4055:
[----:B-1----:R-:W1:-:S06]  /*cbc0*/  DMUL R4, R4, R14 ;  /* 0x0000000e04047228 */ /* 0x002e4c0000000000 */
[----:B-1----:R-:W1:-:S06]  /*cbd0*/  DFMA R4, R8, R4, R10 ;  /* 0x000000040804722b */ /* 0x002e4c000000000a */
[----:B-1----:R1:W4:-:S06]  /*cbe0*/  DMUL R44, R4, R44 ;  /* 0x0000002c042c7228 */ /* 0x00230c0000000000 */
.L_x_4042:
[----:B------:R-:W-:Y:S05]  /*cbf0*/  BSYNC B1 ;  /* 0x0000000000017941 */ /* 0x000fea0003800000 */
.L_x_4041:
[----:B------:R-:W0:Y:S01]  /*cc00*/  S2R R3, SR_TID.X ;  /* 0x0000000000037919 */ /* 0x000e220000002100 */
[----:B------:R-:W-:Y:S01]  /*cc10*/  BSSY B1, `(.L_x_4057) ;  /* 0x0000109000017945 */ /* 0x000fe20003800000 */
[----:B0-----:R-:W-:-:S04]  /*cc20*/  IADD3 R3, R3, 0x200, RZ ;  /* 0x0000020003037810 */ /* 0x001fc80007ffe0ff */
[----:B------:R-:W-:-:S13]  /*cc30*/  ISETP.GE.AND P0, PT, R3, R50, PT ;  /* 0x000000320300720c */ /* 0x000fda0003f06270 */
[----:B------:R-:W-:Y:S05]  /*cc40*/  @P0 BRA `(.L_x_4058) ;  /* 0x0000105000000947 */ /* 0x000fea0003800000 */
[----:B-1----:R-:W-:Y:S01]  /*cc50*/  IMAD.MOV.U32 R4, RZ, RZ, 0x652b82fe ;  /* 0x652b82feff047424 */ /* 0x002fe200078e00ff */
[----:B-----5:R-:W-:Y:S01]  /*cc60*/  MOV R14, 0x69ce2bdf ;  /* 0x69ce2bdf000e7802 */ /* 0x020fe20000000f00 */
[----:B------:R-:W-:Y:S01]  /*cc70*/  IMAD.MOV.U32 R5, RZ, RZ, 0x3ff71547 ;  /* 0x3ff71547ff057424 */ /* 0x000fe200078e00ff */
[----:B------:R-:W0:Y:S01]  /*cc80*/  DADD R26, -RZ, -R18 ;  /* 0x00000000ff1a7229 */ /* 0x000e220000000912 */
[----:B------:R-:W-:Y:S01]  /*cc90*/  IMAD.MOV.U32 R15, RZ, RZ, 0x3e5ade15 ;  /* 0x3e5ade15ff0f7424 */ /* 0x000fe200078e00ff */
[----:B------:R-:W-:Y:S01]  /*cca0*/  BSSY B0, `(.L_x_4059) ;  /* 0x0000033000007945 */ /* 0x000fe20003800000 */
[----:B------:R-:W-:Y:S02]  /*ccb0*/  FSETP.GEU.FTZ.AND P2, PT, |R19|, 4.1917929649353027344, PT ;  /* 0x4086232b1300780b */ /* 0x000fe40003f5e200 */
[----:B------:R-:W1:-:S04]  /*ccc0*/  DFMA R2, -R18, R4, 6.75539944105574400000e+15 ;  /* 0x433800001202742b */ /* 0x000e480000000104 */
[----:B------:R-:W4:Y:S01]  /*ccd0*/  DFMA R4, R18, R4, 6.75539944105574400000e+15 ;  /* 0x433800001204742b */ /* 0x000f220000000004 */
[----:B0-----:R-:W-:-:S03]  /*cce0*/  FSETP.GEU.FTZ.AND P0, PT, |R27|, 4.1917929649353027344, PT ;  /* 0x4086232b1b00780b */ /* 0x001fc60003f1e200 */
[----:B-1----:R-:W0:-:S04]  /*ccf0*/  DADD R6, R2, -6.75539944105574400000e+15 ;  /* 0xc338000002067429 */ /* 0x002e080000000000 */
        /* <DEDUP_REMOVED lines=37> */
[----:B------:R-:W-:Y:S02]  /*cf50*/  @!P1 MOV R12, RZ ;  /* 0x000000ff000c9202 */ /* 0x000fe40000000f00 */
[----:B------:R-:W-:Y:S02]  /*cf60*/  @!P1 SHF.R.S32.HI R3, RZ, 0x1, R0 ;  /* 0x00000001ff039819 */ /* 0x000fe40000011400 */
[----:B------:R-:W-:-:S03]  /*cf70*/  FSEL R9, R9, RZ, !P0 ;  /* 0x000000ff09097208 */ /* 0x000fc60004000000 */
[----:B------:R-:W-:Y:S02]  /*cf80*/  @!P1 IMAD.IADD R2, R2, 0x1, -R3 ;  /* 0x0000000102029824 */ /* 0x000fe400078e0a03 */
[----:B------:R-:W-:-:S03]  /*cf90*/  @!P1 IMAD R3, R3, 0x100000, R15 ;  /* 0x0010000003039824 */ /* 0x000fc600078e020f */
[----:B------:R-:W-:Y:S01]  /*cfa0*/  @!P1 LEA R13, R2, 0x3ff00000, 0x14 ;  /* 0x3ff00000020d9811 */ /* 0x000fe200078ea0ff */
[----:B------:R-:W-:-:S06]  /*cfb0*/  @!P1 IMAD.MOV.U32 R2, RZ, RZ, R14 ;  /* 0x000000ffff029224 */ /* 0x000fcc00078e000e */
[----:B------:R0:W1:-:S06]  /*cfc0*/  @!P1 DMUL R8, R2, R12 ;  /* 0x0000000c02089228 */ /* 0x00004c0000000000 */
.L_x_4060:
[----:B------:R-:W-:Y:S05]  /*cfd0*/  BSYNC B0 ;  /* 0x0000000000007941 */ /* 0x000fea0003800000 */
.L_x_4059:
        /* <DEDUP_REMOVED lines=14> */
.L_x_4062:
[----:B------:R-:W-:Y:S05]  /*d0c0*/  BSYNC B0 ;  /* 0x0000000000007941 */ /* 0x000fea0003800000 */
.L_x_4061:
        /* <DEDUP_REMOVED lines=12> */
[----:B------:R-:W-:Y:S02]  /*d190*/  ISETP.GE.U32.AND P1, PT, R0, 0x7fefffff, PT ;  /* 0x7fefffff0000780c */ /* 0x000fe40003f26070 */
[----:B------:R-:W-:Y:S01]  /*d1a0*/  MOV R0, 0xfffffc01 ;  /* 0xfffffc0100007802 */ /* 0x000fe20000000f00 */
        /* <DEDUP_REMOVED lines=51> */
.L_x_4064:
        /* <DEDUP_REMOVED lines=21> */
[----:B-123--:R-:W-:Y:S05]  /*d630*/  CALL.REL.NOINC `($__internal_9_$__cuda_sm20_div_rn_f64_full) ;  /* 0x00003f0000007944 */ /* 0x00efea0003c00000 */
.L_x_4067:
[----:B------:R-:W-:Y:S05]  /*d640*/  BSYNC B3 ;  /* 0x0000000000037941 */ /* 0x000fea0003800000 */
.L_x_4066:
        /* <DEDUP_REMOVED lines=15> */
.L_x_4065:
[----:B------:R-:W-:Y:S05]  /*d740*/  BSYNC B2 ;  /* 0x0000000000027941 */ /* 0x000fea0003800000 */
.L_x_4063:
[----:B----4-:R-:W-:Y:S01]  /*d750*/  LOP3.LUT R3, R11, 0x7fffffff, RZ, 0xc0, !PT ;  /* 0x7fffffff0b037812 */ /* 0x010fe200078ec0ff */
[----:B------:R-:W-:Y:S01]  /*d760*/  IMAD.MOV.U32 R2, RZ, RZ, R10 ;  /* 0x000000ffff027224 */ /* 0x000fe200078e000a */
[----:B------:R-:W-:Y:S05]  /*d770*/  BSSY B0, `(.L_x_4068) ;  /* 0x000003b000007945 */ /* 0x000fea0003800000 */
[----:B------:R-:W4:-:S14]  /*d780*/  DSETP.GE.AND P0, PT, R2, c[0x2][0xe0], PT ;  /* 0x008038000200762a */ /* 0x000f1c0003f06000 */
[----:B----4-:R-:W-:Y:S05]  /*d790*/  @!P0 BRA `(.L_x_4069) ;  /* 0x0000029000008947 */ /* 0x010fea0003800000 */
[----:B------:R-:W4:Y:S01]  /*d7a0*/  DADD R6, R2, R2 ;  /* 0x0000000002067229 */ /* 0x000f220000000002 */
[----:B0-----:R-:W-:Y:S01]  /*d7b0*/  IMAD.MOV.U32 R12, RZ, RZ, -0x5b8be47f ;  /* 0xa4741b81ff0c7424 */ /* 0x001fe200078e00ff */
[----:B------:R-:W-:-:S04]  /*d7c0*/  MOV R13, 0x3e5ae904 ;  /* 0x3e5ae904000d7802 */ /* 0x000fc80000000f00 */
        /* <DEDUP_REMOVED lines=38> */
.L_x_4069:
        /* <DEDUP_REMOVED lines=15> */
.L_x_4070:
[----:B------:R-:W-:Y:S05]  /*db20*/  BSYNC B0 ;  /* 0x0000000000007941 */ /* 0x000fea0003800000 */
.L_x_4068:
        /* <DEDUP_REMOVED lines=19> */
.L_x_4072:
[----:B------:R-:W-:Y:S05]  /*dc60*/  BSYNC B2 ;  /* 0x0000000000027941 */ /* 0x000fea0003800000 */
.L_x_4071:
[----:B-1----:R-:W1:-:S06]  /*dc70*/  DMUL R4, R4, R18 ;  /* 0x0000001204047228 */ /* 0x002e4c0000000000 */
[----:B-1----:R-:W1:-:S06]  /*dc80*/  DFMA R4, R8, R4, R10 ;  /* 0x000000040804722b */ /* 0x002e4c000000000a */
[----:B-1----:R1:W4:-:S06]  /*dc90*/  DMUL R16, R4, R16 ;  /* 0x0000001004107228 */ /* 0x00230c0000000000 */
.L_x_4058:
[----:B------:R-:W-:Y:S05]  /*dca0*/  BSYNC B1 ;  /* 0x0000000000017941 */ /* 0x000fea0003800000 */
.L_x_4057:
[----:B------:R-:W0:Y:S01]  /*dcb0*/  S2R R3, SR_TID.X ;  /* 0x0000000000037919 */ /* 0x000e220000002100 */
[----:B------:R-:W-:Y:S01]  /*dcc0*/  BSSY B1, `(.L_x_4073) ;  /* 0x0000109000017945 */ /* 0x000fe20003800000 */
[----:B0-----:R-:W-:-:S04]  /*dcd0*/  IADD3 R3, R3, 0x280, RZ ;  /* 0x0000028003037810 */ /* 0x001fc80007ffe0ff */
[----:B------:R-:W-:-:S13]  /*dce0*/  ISETP.GE.AND P0, PT, R3, R50, PT ;  /* 0x000000320300720c */ /* 0x000fda0003f06270 */
[----:B------:R-:W-:Y:S05]  /*dcf0*/  @P0 BRA `(.L_x_4074) ;  /* 0x0000105000000947 */ /* 0x000fea0003800000 */
[----:B-1----:R-:W-:Y:S01]  /*dd00*/  MOV R4, 0x652b82fe ;  /* 0x652b82fe00047802 */ /* 0x002fe20000000f00 */
[----:B------:R-:W-:Y:S01]  /*dd10*/  IMAD.MOV.U32 R5, RZ, RZ, 0x3ff71547 ;  /* 0x3ff71547ff057424 */ /* 0x000fe200078e00ff */
[----:B-----5:R-:W0:Y:S01]  /*dd20*/  DADD R18, -RZ, -R20 ;  /* 0x00000000ff127229 */ /* 0x020e220000000914 */
[----:B------:R-:W-:Y:S01]  /*dd30*/  IMAD.MOV.U32 R14, RZ, RZ, 0x69ce2bdf ;  /* 0x69ce2bdfff0e7424 */ /* 0x000fe200078e00ff */
[----:B------:R-:W-:Y:S01]  /*dd40*/  BSSY B0, `(.L_x_4075) ;  /* 0x0000034000007945 */ /* 0x000fe20003800000 */
[----:B------:R-:W-:Y:S01]  /*dd50*/  IMAD.MOV.U32 R15, RZ, RZ, 0x3e5ade15 ;  /* 0x3e5ade15ff0f7424 */ /* 0x000fe200078e00ff */
[----:B------:R-:W-:Y:S01]  /*dd60*/  FSETP.GEU.FTZ.AND P2, PT, |R21|, 4.1917929649353027344, PT ;  /* 0x4086232b1500780b */ /* 0x000fe20003f5e200 */
        /* <DEDUP_REMOVED lines=44> */
[----:B------:R-:W-:Y:S01]  /*e030*/  @!P1 IMAD.IADD R2, R2, 0x1, -R3 ;  /* 0x0000000102029824 */ /* 0x000fe200078e0a03 */
[----:B------:R-:W-:-:S04]  /*e040*/  @!P1 LEA R3, R3, R15, 0x14 ;  /* 0x0000000f03039211 */ /* 0x000fc800078ea0ff */
[----:B------:R-:W-:Y:S01]  /*e050*/  @!P1 LEA R13, R2, 0x3ff00000, 0x14 ;  /* 0x3ff00000020d9811 */ /* 0x000fe200078ea0ff */
[----:B------:R-:W-:-:S06]  /*e060*/  @!P1 IMAD.MOV.U32 R2, RZ, RZ, R14 ;  /* 0x000000ffff029224 */ /* 0x000fcc00078e000e */
[----:B------:R0:W1:-:S06]  /*e070*/  @!P1 DMUL R8, R2, R12 ;  /* 0x0000000c02089228 */ /* 0x00004c0000000000 */
.L_x_4076:
[----:B------:R-:W-:Y:S05]  /*e080*/  BSYNC B0 ;  /* 0x0000000000007941 */ /* 0x000fea0003800000 */
.L_x_4075:
        /* <DEDUP_REMOVED lines=14> */
.L_x_4078:
[----:B------:R-:W-:Y:S05]  /*e170*/  BSYNC B0 ;  /* 0x0000000000007941 */ /* 0x000fea0003800000 */
.L_x_4077:
        /* <DEDUP_REMOVED lines=65> */
.L_x_4080:
        /* <DEDUP_REMOVED lines=22> */
.L_x_4083:
[----:B------:R-:W-:Y:S05]  /*e6f0*/  BSYNC B3 ;  /* 0x0000000000037941 */ /* 0x000fea0003800000 */
.L_x_4082:
        /* <DEDUP_REMOVED lines=15> */
.L_x_4081:
[----:B------:R-:W-:Y:S05]  /*e7f0*/  BSYNC B2 ;  /* 0x0000000000027941 */ /* 0x000fea0003800000 */
.L_x_4079:
[----:B0---4-:R-:W-:Y:S01]  /*e800*/  LOP3.LUT R3, R11, 0x7fffffff, RZ, 0xc0, !PT ;  /* 0x7fffffff0b037812 */ /* 0x011fe200078ec0ff */
[----:B------:R-:W-:Y:S01]  /*e810*/  BSSY B0, `(.L_x_4084) ;  /* 0x000003c000007945 */ /* 0x000fe20003800000 */
[----:B------:R-:W-:-:S06]  /*e820*/  MOV R2, R10 ;  /* 0x0000000a00027202 */ /* 0x000fcc0000000f00 */
        /* <DEDUP_REMOVED lines=43> */
.L_x_4085:
        /* <DEDUP_REMOVED lines=15> */
.L_x_4086:
[----:B------:R-:W-:Y:S05]  /*ebd0*/  BSYNC B0 ;  /* 0x0000000000007941 */ /* 0x000fea0003800000 */
.L_x_4084:
        /* <DEDUP_REMOVED lines=17> */
[----:B0123--:R-:W-:Y:S05]  /*ecf0*/  CALL.REL.NOINC `($__internal_8_$__cuda_sm20_dblrcp_rn_slowpath_v3) ;  /* 0x000025b000007944 */ /* 0x00ffea0003c00000 */
[----:B------:R-:W-:Y:S02]  /*ed00*/  IMAD.MOV.U32 R4, RZ, RZ, R0 ;  /* 0x000000ffff047224 */ /* 0x000fe400078e0000 */
.L_x_4088:
[----:B------:R-:W-:Y:S05]  /*ed10*/  BSYNC B2 ;  /* 0x0000000000027941 */ /* 0x000fea0003800000 */
.L_x_4087:
[----:B-1----:R-:W1:-:S06]  /*ed20*/  DMUL R4, R4, R20 ;  /* 0x0000001404047228 */ /* 0x002e4c0000000000 */
[----:B-1----:R-:W1:-:S06]  /*ed30*/  DFMA R4, R8, R4, R10 ;  /* 0x000000040804722b */ /* 0x002e4c000000000a */
[----:B-1----:R1:W4:-:S06]  /*ed40*/  DMUL R38, R4, R38 ;  /* 0x0000002604267228 */ /* 0x00230c0000000000 */
.L_x_4074:
[----:B------:R-:W-:Y:S05]  /*ed50*/  BSYNC B1 ;  /* 0x0000000000017941 */ /* 0x000fea0003800000 */
.L_x_4073:
        /* <DEDUP_REMOVED lines=8> */
[----:B-----5:R-:W-:Y:S01]  /*ede0*/  FSETP.GEU.FTZ.AND P2, PT, |R23|, 4.1917929649353027344, PT ;  /* 0x4086232b1700780b */ /* 0x020fe20003f5e200 */
[----:B------:R-:W-:Y:S02]  /*edf0*/  IMAD.MOV.U32 R14, RZ, RZ, 0x69ce2bdf ;  /* 0x69ce2bdfff0e7424 */ /* 0x000fe400078e00ff */
[----:B------:R-:W-:Y:S02]  /*ee00*/  IMAD.MOV.U32 R15, RZ, RZ, 0x3e5ade15 ;  /* 0x3e5ade15ff0f7424 */ /* 0x000fe400078e00ff */
[----:B-1----:R-:W0:-:S04]  /*ee10*/  DFMA R4, -R22, R2, 6.75539944105574400000e+15 ;  /* 0x433800001604742b */ /* 0x002e080000000102 */
        /* <DEDUP_REMOVED lines=26> */
[----:B----4-:R-:W-:Y:S02]  /*efc0*/  FSETP.GEU.FTZ.AND P0, PT, |R15|, 4.1917929649353027344, PT ;  /* 0x4086232b0f00780b */ /* 0x010fe40003f1e200 */
[----:B0-----:R-:W0:-:S04]  /*efd0*/  DFMA R10, R6, R10, 1 ;  /* 0x3ff00000060a742b */ /* 0x001e08000000000a */
[----:B-1----:R-:W1:-:S04]  /*efe0*/  DFMA R12, R8, R12, 1 ;  /* 0x3ff00000080c742b */ /* 0x002e48000000000c */
[----:B0-----:R-:W0:-:S04]  /*eff0*/  DFMA R6, R6, R10, 1 ;  /* 0x3ff000000606742b */ /* 0x001e08000000000a */
[----:B-1----:R0:W1:-:S06]  /*f000*/  DFMA R12, R8, R12, 1 ;  /* 0x3ff00000080c742b */ /* 0x00204c000000000c */
        /* <DEDUP_REMOVED lines=15> */
[----:B------:R-:W-:Y:S02]  /*f100*/  @!P1 IMAD.MOV.U32 R4, RZ, RZ, R6 ;  /* 0x000000ffff049224 */ /* 0x000fe400078e0006 */
[----:B------:R-:W-:-:S06]  /*f110*/  @!P1 IMAD.MOV.U32 R6, RZ, RZ, RZ ;  /* 0x000000ffff069224 */ /* 0x000fcc00078e00ff */
[----:B------:R0:W1:-:S06]  /*f120*/  @!P1 DMUL R8, R4, R6 ;  /* 0x0000000604089228 */ /* 0x00004c0000000000 */
.L_x_4092:
[----:B------:R-:W-:Y:S05]  /*f130*/  BSYNC B0 ;  /* 0x0000000000007941 */ /* 0x000fea0003800000 */
.L_x_4091:
        /* <DEDUP_REMOVED lines=14> */
[----:B------:R0:W4:-:S06]  /*f220*/  @!P0 DMUL R10, R2, R4 ;  /* 0x00000004020a8228 */ /* 0x00010c0000000000 */
.L_x_4094:
[----:B------:R-:W-:Y:S05]  /*f230*/  BSYNC B0 ;  /* 0x0000000000007941 */ /* 0x000fea0003800000 */
.L_x_4093:
[C---:B----4-:R-:W-:Y:S01]  /*f240*/  FSETP.GEU.FTZ.AND P1, PT, R11.reuse, 1.7916666269302368164, PT ;  /* 0x3fe555550b00780b */ /* 0x050fe20003f3e000 */
[----:B------:R-:W-:Y:S01]  /*f250*/  BSSY B2, `(.L_x_4095) ;  /* 0x0000066000027945 */ /* 0x000fe20003800000 */
[----:B------:R-:W-:-:S13]  /*f260*/  FSETP.GT.FTZ.AND P0, PT, R11, -1.6999999284744262695, PT ;  /* 0xbfd999990b00780b */ /* 0x000fda0003f14000 */
[----:B------:R-:W-:Y:S05]  /*f270*/  @P0 BRA !P1, `(.L_x_4096) ;  /* 0x000003d000000947 */ /* 0x000fea0004800000 */
[----:B------:R-:W4:-:S10]  /*f280*/  DADD R12, R10, 1 ;  /* 0x3ff000000a0c7429 */ /* 0x000f140000000000 */
[----:B----4-:R-:W-:Y:S01]  /*f290*/  ISETP.GT.AND P0, PT, R13, 0xfffff, PT ;  /* 0x000fffff0d00780c */ /* 0x010fe20003f04270 */
        /* <DEDUP_REMOVED lines=59> */
.L_x_4096:
        /* <DEDUP_REMOVED lines=22> */
.L_x_4099:
[----:B------:R-:W-:Y:S05]  /*f7b0*/  BSYNC B3 ;  /* 0x0000000000037941 */ /* 0x000fea0003800000 */
.L_x_4098:
        /* <DEDUP_REMOVED lines=15> */
.L_x_4097:
[----:B------:R-:W-:Y:S05]  /*f8b0*/  BSYNC B2 ;  /* 0x0000000000027941 */ /* 0x000fea0003800000 */
.L_x_4095:
[----:B0---4-:R-:W-:Y:S01]  /*f8c0*/  LOP3.LUT R3, R11, 0x7fffffff, RZ, 0xc0, !PT ;  /* 0x7fffffff0b037812 */ /* 0x011fe200078ec0ff */
        /* <DEDUP_REMOVED lines=45> */
.L_x_4101:
        /* <DEDUP_REMOVED lines=15> */
.L_x_4102:
[----:B------:R-:W-:Y:S05]  /*fc90*/  BSYNC B0 ;  /* 0x0000000000007941 */ /* 0x000fea0003800000 */
.L_x_4100:
        /* <DEDUP_REMOVED lines=19> */
.L_x_4104:
[----:B------:R-:W-:Y:S05]  /*fdd0*/  BSYNC B2 ;  /* 0x0000000000027941 */ /* 0x000fea0003800000 */
.L_x_4103:
[----:B-1----:R-:W1:-:S06]  /*fde0*/  DMUL R4, R4, R22 ;  /* 0x0000001604047228 */ /* 0x002e4c0000000000 */
[----:B-1----:R-:W1:-:S06]  /*fdf0*/  DFMA R8, R8, R4, R10 ;  /* 0x000000040808722b */ /* 0x002e4c000000000a */
[----:B-1----:R1:W4:-:S06]  /*fe00*/  DMUL R8, R8, R46 ;  /* 0x0000002e08087228 */ /* 0x00230c0000000000 */
.L_x_4090:
[----:B------:R-:W-:Y:S05]  /*fe10*/  BSYNC B1 ;  /* 0x0000000000017941 */ /* 0x000fea0003800000 */
.L_x_4089:
        /* <DEDUP_REMOVED lines=43> */
[----:B0-----:R-:W-:Y:S01]  /*100d0*/  LEA R11, R4, R7, 0x14 ;  /* 0x00000007040b7211 */ /* 0x001fe200078ea0ff */
[----:B------:R-:W-:-:S03]  /*100e0*/  IMAD.MOV.U32 R10, RZ, RZ, R6 ;  /* 0x000000ffff0a7224 */ /* 0x000fc600078e0006 */
        /* <DEDUP_REMOVED lines=16> */
.L_x_4108:
[----:B------:R-:W-:Y:S05]  /*101f0*/  BSYNC B0 ;  /* 0x0000000000007941 */ /* 0x000fea0003800000 */
.L_x_4107:
        /* <DEDUP_REMOVED lines=10> */
[----:B------:R-:W-:Y:S01]  /*102a0*/  @!P0 IMAD.IADD R2, R2, 0x1, -R3 ;  /* 0x0000000102028824 */ /* 0x000fe200078e0a03 */
[----:B------:R-:W-:-:S04]  /*102b0*/  @!P0 LEA R3, R3, R15, 0x14 ;  /* 0x0000000f03038211 */ /* 0x000fc800078ea0ff */
[----:B------:R-:W-:Y:S01]  /*102c0*/  @!P0 LEA R5, R2, 0x3ff00000, 0x14 ;  /* 0x3ff0000002058811 */ /* 0x000fe200078ea0ff */
[----:B------:R-:W-:-:S06]  /*102d0*/  @!P0 IMAD.MOV.U32 R2, RZ, RZ, R14 ;  /* 0x000000ffff028224 */ /* 0x000fcc00078e000e */
[----:B------:R0:W4:-:S06]  /*102e0*/  @!P0 DMUL R12, R2, R4 ;  /* 0x00000004020c8228 */ /* 0x00010c0000000000 */
.L_x_4110:
[----:B------:R-:W-:Y:S05]  /*102f0*/  BSYNC B0 ;  /* 0x0000000000007941 */ /* 0x000fea0003800000 */
.L_x_4109:
[C---:B----4-:R-:W-:Y:S01]  /*10300*/  FSETP.GEU.FTZ.AND P1, PT, R13.reuse, 1.7916666269302368164, PT ;  /* 0x3fe555550d00780b */ /* 0x050fe20003f3e000 */
[----:B------:R-:W-:Y:S01]  /*10310*/  BSSY B2, `(.L_x_4111) ;  /* 0x0000066000027945 */ /* 0x000fe20003800000 */
[----:B------:R-:W-:-:S13]  /*10320*/  FSETP.GT.FTZ.AND P0, PT, R13, -1.6999999284744262695, PT ;  /* 0xbfd999990d00780b */ /* 0x000fda0003f14000 */
[----:B------:R-:W-:Y:S05]  /*10330*/  @P0 BRA !P1, `(.L_x_4112) ;  /* 0x000003d000000947 */ /* 0x000fea0004800000 */
[----:B------:R-:W4:-:S10]  /*10340*/  DADD R14, R12, 1 ;  /* 0x3ff000000c0e7429 */ /* 0x000f140000000000 */
[----:B----4-:R-:W-:Y:S01]  /*10350*/  ISETP.GT.AND P0, PT, R15, 0xfffff, PT ;  /* 0x000fffff0f00780c */ /* 0x010fe20003f04270 */
[--C-:B0-----:R-:W-:Y:S02]  /*10360*/  IMAD.MOV.U32 R2, RZ, RZ, R14.reuse ;  /* 0x000000ffff027224 */ /* 0x101fe400078e000e */
[----:B------:R-:W-:Y:S02]  /*10370*/  IMAD.MOV.U32 R3, RZ, RZ, R15 ;  /* 0x000000ffff037224 */ /* 0x000fe400078e000f */
[----:B------:R-:W-:-:S08]  /*10380*/  IMAD.MOV.U32 R6, RZ, RZ, R14 ;  /* 0x000000ffff067224 */ /* 0x000fd000078e000e */
        /* <DEDUP_REMOVED lines=27> */
[----:B0-----:R0:W4:Y:S02]  /*10540*/  DFMA R2, -R18, R4, 1 ;  /* 0x3ff000001202742b */ /* 0x0011240000000104 */
[----:B0-----:R-:W-:Y:S01]  /*10550*/  LOP3.LUT R18, R0, 0x80000000, RZ, 0x3c, !PT ;  /* 0x8000000000127812 */ /* 0x001fe200078e3cff */
[----:B------:R-:W-:-:S03]  /*10560*/  IMAD.MOV.U32 R19, RZ, RZ, 0x43300000 ;  /* 0x43300000ff137424 */ /* 0x000fc600078e00ff */
[----:B----4-:R-:W0:-:S04]  /*10570*/  DFMA R2, R2, R2, R2 ;  /* 0x000000020202722b */ /* 0x010e080000000002 */
[----:B------:R-:W-:-:S04]  /*10580*/  DADD R18, R18, c[0x2][0x90] ;  /* 0x0080240012127629 */ /* 0x000fc80000000000 */
        /* <DEDUP_REMOVED lines=24> */
.L_x_4112:
        /* <DEDUP_REMOVED lines=21> */
[----:B-123--:R-:W-:Y:S05]  /*10860*/  CALL.REL.NOINC `($__internal_9_$__cuda_sm20_div_rn_f64_full) ;  /* 0x00000cd000007944 */ /* 0x00efea0003c00000 */
.L_x_4115:
[----:B------:R-:W-:Y:S05]  /*10870*/  BSYNC B3 ;  /* 0x0000000000037941 */ /* 0x000fea0003800000 */
.L_x_4114:
        /* <DEDUP_REMOVED lines=15> */
.L_x_4113:
[----:B------:R-:W-:Y:S05]  /*10970*/  BSYNC B2 ;  /* 0x0000000000027941 */ /* 0x000fea0003800000 */
.L_x_4111:
[----:B----4-:R-:W-:Y:S01]  /*10980*/  LOP3.LUT R3, R13, 0x7fffffff, RZ, 0xc0, !PT ;  /* 0x7fffffff0d037812 */ /* 0x010fe200078ec0ff */
[----:B------:R-:W-:Y:S01]  /*10990*/  IMAD.MOV.U32 R2, RZ, RZ, R12 ;  /* 0x000000ffff027224 */ /* 0x000fe200078e000c */
[----:B------:R-:W-:Y:S05]  /*109a0*/  BSSY B0, `(.L_x_4116) ;  /* 0x000003b000007945 */ /* 0x000fea0003800000 */
[----:B------:R-:W4:-:S14]  /*109b0*/  DSETP.GE.AND P0, PT, R2, c[0x2][0xe0], PT ;  /* 0x008038000200762a */ /* 0x000f1c0003f06000 */
[----:B----4-:R-:W-:Y:S05]  /*109c0*/  @!P0 BRA `(.L_x_4117) ;  /* 0x0000029000008947 */ /* 0x010fea0003800000 */
        /* <DEDUP_REMOVED lines=27> */
[----:B0-----:R-:W-:-:S04]  /*10b80*/  MOV R4, RZ ;  /* 0x000000ff00047202 */ /* 0x001fc80000000f00 */
        /* <DEDUP_REMOVED lines=13> */
.L_x_4117:
[----:B------:R-:W4:Y:S01]  /*10c60*/  DMUL R2, R12, R12 ;  /* 0x0000000c0c027228 */ /* 0x000f220000000000 */
[----:B------:R-:W-:Y:S02]  /*10c70*/  IMAD.MOV.U32 R4, RZ, RZ, -0x1d0a169c ;  /* 0xe2f5e964ff047424 */ /* 0x000fe400078e00ff */
[----:B------:R-:W-:-:S06]  /*10c80*/  IMAD.MOV.U32 R5, RZ, RZ, 0x3ef0bc46 ;  /* 0x3ef0bc46ff057424 */ /* 0x000fcc00078e00ff */
[----:B----4-:R-:W4:-:S06]  /*10c90*/  DFMA R4, R2, -R4, c[0x2][0x138] ;  /* 0x00804e000204762b */ /* 0x010f0c0000000804 */
[----:B----4-:R-:W4:-:S06]  /*10ca0*/  DFMA R4, R2, R4, c[0x2][0x140] ;  /* 0x008050000204762b */ /* 0x010f0c0000000004 */
        /* <DEDUP_REMOVED lines=8> */
[----:B----4-:R-:W4:-:S06]  /*10d30*/  DFMA R4, R2, R4, RZ ;  /* 0x000000040204722b */ /* 0x010f0c00000000ff */
[----:B----4-:R4:W0:-:S06]  /*10d40*/  DFMA R12, R4, R12, R12 ;  /* 0x0000000c040c722b */ /* 0x01080c000000000c */
.L_x_4118:
[----:B------:R-:W-:Y:S05]  /*10d50*/  BSYNC B0 ;  /* 0x0000000000007941 */ /* 0x000fea0003800000 */
.L_x_4116:
[----:B01----:R-:W0:Y:S01]  /*10d60*/  DADD R14, R10, 1 ;  /* 0x3ff000000a0e7429 */ /* 0x003e220000000000 */
[----:B------:R-:W-:Y:S03]  /*10d70*/  BSSY B2, `(.L_x_4119) ;  /* 0x0000012000027945 */ /* 0x000fe60003800000 */
[----:B------:R-:W-:Y:S02]  /*10d80*/  DFMA R10, -R12, R12, 1 ;  /* 0x3ff000000c0a742b */ /* 0x000fe4000000010c */
[----:B0-----:R-:W0:Y:S04]  /*10d90*/  MUFU.RCP64H R3, R15 ;  /* 0x0000000f00037308 */ /* 0x001e280000001800 */
[----:B------:R-:W-:-:S04]  /*10da0*/  IADD3 R2, R15, 0x300402, RZ ;  /* 0x003004020f027810 */ /* 0x000fc80007ffe0ff */
[----:B------:R-:W-:Y:S02]  /*10db0*/  FSETP.GEU.AND P0, PT, |R2|, 5.8789094863358348022e-39, PT ;  /* 0x004004020200780b */ /* 0x000fe40003f0e200 */
[----:B0---4-:R-:W0:-:S06]  /*10dc0*/  DFMA R4, -R14, R2, 1 ;  /* 0x3ff000000e04742b */ /* 0x011e0c0000000102 */
        /* <DEDUP_REMOVED lines=12> */
.L_x_4120:
[----:B------:R-:W-:Y:S05]  /*10e90*/  BSYNC B2 ;  /* 0x0000000000027941 */ /* 0x000fea0003800000 */
.L_x_4119:
[----:B-1----:R-:W1:-:S06]  /*10ea0*/  DMUL R4, R4, R24 ;  /* 0x0000001804047228 */ /* 0x002e4c0000000000 */
[----:B-1----:R-:W1:-:S06]  /*10eb0*/  DFMA R4, R10, R4, R12 ;  /* 0x000000040a04722b */ /* 0x002e4c000000000c */
[----:B-1----:R1:W4:-:S06]  /*10ec0*/  DMUL R48, R4, R48 ;  /* 0x0000003004307228 */ /* 0x00230c0000000000 */
.L_x_4106:
[----:B------:R-:W-:Y:S05]  /*10ed0*/  BSYNC B1 ;  /* 0x0000000000017941 */ /* 0x000fea0003800000 */
.L_x_4105:
[----:B------:R-:W0:Y:S01]  /*10ee0*/  S2R R0, SR_TID.X ;  /* 0x0000000000007919 */ /* 0x000e220000002100 */
[----:B------:R-:W-:Y:S01]  /*10ef0*/  BSSY B0, `(.L_x_4121) ;  /* 0x0000033000007945 */ /* 0x000fe20003800000 */
[----:B------:R-:W-:Y:S01]  /*10f00*/  BSSY B1, `(.L_x_4122) ;  /* 0x000002b000017945 */ /* 0x000fe20003800000 */
[----:B0-----:R-:W-:-:S13]  /*10f10*/  ISETP.GE.AND P0, PT, R0, R50, PT ;  /* 0x000000320000720c */ /* 0x001fda0003f06270 */
[----:B------:R-:W-:Y:S01]  /*10f20*/  @!P0 MOV R3, 0x8 ;  /* 0x0000000800038802 */ /* 0x000fe20000000f00 */
[----:B------:R-:W-:Y:S01]  /*10f30*/  @!P0 IMAD.IADD R2, R51, 0x1, R0 ;  /* 0x0000000133028824 */ /* 0x000fe200078e0200 */
[----:B------:R-:W-:-:S03]  /*10f40*/  @!P0 IADD3 R0, R0, 0x80, RZ ;  /* 0x0000008000008810 */ /* 0x000fc60007ffe0ff */
[----:B------:R-:W-:-:S05]  /*10f50*/  @!P0 IMAD.WIDE.U32 R2, R2, R3, c[0x0][0x168] ;  /* 0x00005a0002028625 */ /* 0x000fca00078e0003 */
[----:B--2--5:R0:W-:Y:S01]  /*10f60*/  @!P0 STG.E.64 [R2.64], R36 ;  /* 0x0000002402008986 */ /* 0x0241e2000c101b04 */
[----:B------:R-:W-:-:S13]  /*10f70*/  ISETP.GE.AND P0, PT, R0, R50, PT ;  /* 0x000000320000720c */ /* 0x000fda0003f06270 */
[----:B------:R-:W-:Y:S05]  /*10f80*/  @P0 BRA `(.L_x_4123) ;  /* 0x000000c000000947 */ /* 0x000fea0003800000 */
[----:B0-----:R-:W-:Y:S01]  /*10f90*/  IMAD.IADD R2, R51, 0x1, R0 ;  /* 0x0000000133027824 */ /* 0x001fe200078e0200 */
[----:B------:R-:W-:Y:S01]  /*10fa0*/  IADD3 R0, R0, 0x80, RZ ;  /* 0x0000008000007810 */ /* 0x000fe20007ffe0ff */
[----:B------:R-:W-:-:S03]  /*10fb0*/  IMAD.MOV.U32 R3, RZ, RZ, 0x8 ;  /* 0x00000008ff037424 */ /* 0x000fc600078e00ff */
[----:B------:R-:W-:Y:S01]  /*10fc0*/  ISETP.GE.AND P0, PT, R0, R50, PT ;  /* 0x000000320000720c */ /* 0x000fe20003f06270 */
[----:B------:R-:W-:-:S05]  /*10fd0*/  IMAD.WIDE.U32 R2, R2, R3, c[0x0][0x168] ;  /* 0x00005a0002027625 */ /* 0x000fca00078e0003 */
[----:B---3--:R0:W-:Y:S07]  /*10fe0*/  STG.E.64 [R2.64], R40 ;  /* 0x0000002802007986 */ /* 0x0081ee000c101b04 */
[----:B------:R-:W-:Y:S05]  /*10ff0*/  @P0 BRA `(.L_x_4124) ;  /* 0x000000c000000947 */ /* 0x000fea0003800000 */
[----:B0-----:R-:W-:Y:S01]  /*11000*/  IMAD.IADD R2, R51, 0x1, R0 ;  /* 0x0000000133027824 */ /* 0x001fe200078e0200 */
[----:B------:R-:W-:Y:S01]  /*11010*/  IADD3 R0, R0, 0x80, RZ ;  /* 0x0000008000007810 */ /* 0x000fe20007ffe0ff */
[----:B------:R-:W-:-:S04]  /*11020*/  IMAD.MOV.U32 R3, RZ, RZ, 0x8 ;  /* 0x00000008ff037424 */ /* 0x000fc800078e00ff */
[----:B------:R-:W-:-:S05]  /*11030*/  IMAD.WIDE.U32 R2, R2, R3, c[0x0][0x168] ;  /* 0x00005a0002027625 */ /* 0x000fca00078e0003 */
[----:B----4-:R0:W-:Y:S02]  /*11040*/  STG.E.64 [R2.64], R42 ;  /* 0x0000002a02007986 */ /* 0x0101e4000c101b04 */
.L_x_4123:
[----:B0-----:R-:W-:-:S13]  /*11050*/  ISETP.GE.AND P0, PT, R0, R50, PT ;  /* 0x000000320000720c */ /* 0x001fda0003f06270 */
[----:B------:R-:W-:Y:S05]  /*11060*/  @P0 BRA `(.L_x_4125) ;  /* 0x000000c000000947 */ /* 0x000fea0003800000 */
[----:B------:R-:W-:Y:S01]  /*11070*/  IMAD.IADD R2, R51, 0x1, R0 ;  /* 0x0000000133027824 */ /* 0x000fe200078e0200 */
[----:B------:R-:W-:Y:S01]  /*11080*/  IADD3 R0, R0, 0x80, RZ ;  /* 0x0000008000007810 */ /* 0x000fe20007ffe0ff */
[----:B------:R-:W-:-:S04]  /*11090*/  IMAD.MOV.U32 R3, RZ, RZ, 0x8 ;  /* 0x00000008ff037424 */ /* 0x000fc800078e00ff */
[----:B------:R-:W-:-:S05]  /*110a0*/  IMAD.WIDE.U32 R2, R2, R3, c[0x0][0x168] ;  /* 0x00005a0002027625 */ /* 0x000fca00078e0003 */
[----:B----4-:R0:W-:Y:S02]  /*110b0*/  STG.E.64 [R2.64], R44 ;  /* 0x0000002c02007986 */ /* 0x0101e4000c101b04 */
.L_x_4124:
[----:B------:R-:W-:-:S13]  /*110c0*/  ISETP.GE.AND P0, PT, R0, R50, PT ;  /* 0x000000320000720c */ /* 0x000fda0003f06270 */
[----:B------:R-:W-:Y:S05]  /*110d0*/  @P0 BRA `(.L_x_4126) ;  /* 0x000000d000000947 */ /* 0x000fea0003800000 */
[----:B0-----:R-:W-:Y:S01]  /*110e0*/  IMAD.IADD R2, R51, 0x1, R0 ;  /* 0x0000000133027824 */ /* 0x001fe200078e0200 */
[----:B------:R-:W-:Y:S01]  /*110f0*/  IADD3 R0, R0, 0x80, RZ ;  /* 0x0000008000007810 */ /* 0x000fe20007ffe0ff */
[----:B------:R-:W-:-:S04]  /*11100*/  IMAD.MOV.U32 R3, RZ, RZ, 0x8 ;  /* 0x00000008ff037424 */ /* 0x000fc800078e00ff */
[----:B------:R-:W-:-:S05]  /*11110*/  IMAD.WIDE.U32 R2, R2, R3, c[0x0][0x168] ;  /* 0x00005a0002027625 */ /* 0x000fca00078e0003 */
[----:B----4-:R0:W-:Y:S02]  /*11120*/  STG.E.64 [R2.64], R16 ;  /* 0x0000001002007986 */ /* 0x0101e4000c101b04 */
.L_x_4125:
[----:B------:R-:W-:-:S13]  /*11130*/  ISETP.GE.AND P0, PT, R0, R50, PT ;  /* 0x000000320000720c */ /* 0x000fda0003f06270 */
[----:B------:R-:W-:Y:S01]  /*11140*/  @P0 BREAK B1 ;  /* 0x0000000000010942 */ /* 0x000fe20003800000 */
[----:B------:R-:W-:Y:S05]  /*11150*/  @P0 BRA `(.L_x_4127) ;  /* 0x000000c000000947 */ /* 0x000fea0003800000 */
[----:B0-----:R-:W-:Y:S01]  /*11160*/  IADD3 R2, R51, R0, RZ ;  /* 0x0000000033027210 */ /* 0x001fe20007ffe0ff */
[----:B------:R-:W-:Y:S01]  /*11170*/  IMAD.MOV.U32 R3, RZ, RZ, 0x8 ;  /* 0x00000008ff037424 */ /* 0x000fe200078e00ff */
[----:B------:R-:W-:-:S03]  /*11180*/  IADD3 R0, R0, 0x80, RZ ;  /* 0x0000008000007810 */ /* 0x000fc60007ffe0ff */
[----:B------:R-:W-:-:S05]  /*11190*/  IMAD.WIDE.U32 R2, R2, R3, c[0x0][0x168] ;  /* 0x00005a0002027625 */ /* 0x000fca00078e0003 */
[----:B----4-:R0:W-:Y:S02]  /*111a0*/  STG.E.64 [R2.64], R38 ;  /* 0x0000002602007986 */ /* 0x0101e4000c101b04 */
.L_x_4126:
[----:B------:R-:W-:Y:S05]  /*111b0*/  BSYNC B1 ;  /* 0x0000000000017941 */ /* 0x000fea0003800000 */
.L_x_4122:
[----:B------:R-:W-:-:S13]  /*111c0*/  ISETP.GE.AND P0, PT, R0, R50, PT ;  /* 0x000000320000720c */ /* 0x000fda0003f06270 */
[----:B0-----:R-:W-:Y:S01]  /*111d0*/  @!P0 IMAD.IADD R2, R51, 0x1, R0 ;  /* 0x0000000133028824 */ /* 0x001fe200078e0200 */
[----:B------:R-:W-:Y:S01]  /*111e0*/  @!P0 IADD3 R0, R0, 0x80, RZ ;  /* 0x0000008000008810 */ /* 0x000fe20007ffe0ff */
[----:B------:R-:W-:-:S04]  /*111f0*/  @!P0 IMAD.MOV.U32 R3, RZ, RZ, 0x8 ;  /* 0x00000008ff038424 */ /* 0x000fc800078e00ff */
[----:B------:R-:W-:-:S05]  /*11200*/  @!P0 IMAD.WIDE.U32 R2, R2, R3, c[0x0][0x168] ;  /* 0x00005a0002028625 */ /* 0x000fca00078e0003 */
[----:B----4-:R0:W-:Y:S02]  /*11210*/  @!P0 STG.E.64 [R2.64], R8 ;  /* 0x0000000802008986 */ /* 0x0101e4000c101b04 */
.L_x_4127:
[----:B------:R-:W-:Y:S05]  /*11220*/  BSYNC B0 ;  /* 0x0000000000007941 */ /* 0x000fea0003800000 */
.L_x_4121:
[----:B------:R-:W-:Y:S01]  /*11230*/  WARPSYNC 0xffffffff ;  /* 0xffffffff00007948 */ /* 0x000fe20003800000 */
[----:B------:R-:W-:-:S13]  /*11240*/  ISETP.GE.AND P0, PT, R0, R50, PT ;  /* 0x000000320000720c */ /* 0x000fda0003f06270 */
[----:B------:R-:W-:Y:S05]  /*11250*/  @P0 EXIT ;  /* 0x000000000000094d */ /* 0x000fea0003800000 */
[----:B0-----:R-:W-:Y:S02]  /*11260*/  IMAD.IADD R2, R51, 0x1, R0 ;  /* 0x0000000133027824 */ /* 0x001fe400078e0200 */
[----:B------:R-:W-:-:S04]  /*11270*/  IMAD.MOV.U32 R3, RZ, RZ, 0x8 ;  /* 0x00000008ff037424 */ /* 0x000fc800078e00ff */
[----:B------:R-:W-:-:S05]  /*11280*/  IMAD.WIDE.U32 R2, R2, R3, c[0x0][0x168] ;  /* 0x00005a0002027625 */ /* 0x000fca00078e0003 */
[----:B----4-:R-:W-:Y:S01]  /*11290*/  STG.E.64 [R2.64], R48 ;  /* 0x0000003002007986 */ /* 0x010fe2000c101b04 */
[----:B------:R-:W-:Y:S05]  /*112a0*/  EXIT ;  /* 0x000000000000794d */ /* 0x000fea0003800000 */
        .weak           $__internal_8_$__cuda_sm20_dblrcp_rn_slowpath_v3
        .type           $__internal_8_$__cuda_sm20_dblrcp_rn_slowpath_v3,@function
        .size           $__internal_8_$__cuda_sm20_dblrcp_rn_slowpath_v3,($__internal_9_$__cuda_sm20_div_rn_f64_full - $__internal_8_$__cuda_sm20_dblrcp_rn_slowpath_v3)
$__internal_8_$__cuda_sm20_dblrcp_rn_slowpath_v3:
        /* <DEDUP_REMOVED lines=12> */
[----:B------:R-:W-:Y:S02]  /*11370*/  IMAD.MOV.U32 R4, RZ, RZ, R2 ;  /* 0x000000ffff047224 */ /* 0x000fe400078e0002 */
[----:B------:R-:W-:Y:S01]  /*11380*/  IMAD.MOV.U32 R6, RZ, RZ, R0 ;  /* 0x000000ffff067224 */ /* 0x000fe200078e0000 */
[----:B------:R-:W0:Y:S05]  /*11390*/  MUFU.RCP64H R7, R5 ;  /* 0x0000000500077308 */ /* 0x000e2a0000001800 */
        /* <DEDUP_REMOVED lines=10> */
.L_x_4131:
        /* <DEDUP_REMOVED lines=10> */
.L_x_4129:
[----:B------:R-:W-:Y:S01]  /*114e0*/  LOP3.LUT R5, R3, 0x80000, RZ, 0xfc, !PT ;  /* 0x0008000003057812 */ /* 0x000fe200078efcff */
[----:B------:R-:W-:Y:S02]  /*114f0*/  IMAD.MOV.U32 R4, RZ, RZ, R2 ;  /* 0x000000ffff047224 */ /* 0x000fe400078e0002 */
.L_x_4130:
[----:B------:R-:W-:Y:S05]  /*11500*/  BSYNC B0 ;  /* 0x0000000000007941 */ /* 0x000fea0003800000 */
.L_x_4128:
[----:B------:R-:W-:Y:S02]  /*11510*/  IMAD.MOV.U32 R29, RZ, RZ, 0x0 ;  /* 0x00000000ff1d7424 */ /* 0x000fe400078e00ff */
[----:B01----:R-:W-:Y:S02]  /*11520*/  IMAD.MOV.U32 R0, RZ, RZ, R4 ;  /* 0x000000ffff007224 */ /* 0x003fe400078e0004 */
[----:B------:R-:W-:Y:S05]  /*11530*/  RET.REL.NODEC R28 `(_ZN2at6native29vectorized_elementwise_kernelILi2EZZZNS0_61_GLOBAL__N__b29612f4_23_ActivationMishKernel_cu_9e10b42f_310820mish_backward_kernelERNS_14TensorIteratorEENKUlvE_clEvENKUlvE_clEvEUlddE_St5arrayIPcLm3EEEEviT0_T1_) ;  /* 0xfffeeac01c007950 */ /* 0x000fea0003c3ffff */
        .weak           $__internal_9_$__cuda_sm20_div_rn_f64_full
        .type           $__internal_9_$__cuda_sm20_div_rn_f64_full,@function
        .size           $__internal_9_$__cuda_sm20_div_rn_f64_full,(.L_x_7601 - $__internal_9_$__cuda_sm20_div_rn_f64_full)
$__internal_9_$__cuda_sm20_div_rn_f64_full:
[----:B------:R-:W-:Y:S01]  /*11540*/  IMAD.MOV.U32 R29, RZ, RZ, R4 ;  /* 0x000000ffff1d7224 */ /* 0x000fe200078e0004 */
[C---:B------:R-:W-:Y:S01]  /*11550*/  FSETP.GEU.AND P0, PT, |R2|.reuse, 1.469367938527859385e-39, PT ;  /* 0x001000000200780b */ /* 0x040fe20003f0e200 */
[----:B------:R-:W-:Y:S01]  /*11560*/  IMAD.MOV.U32 R28, RZ, RZ, R5 ;  /* 0x000000ffff1c7224 */ /* 0x000fe200078e0005 */
[----:B------:R-:W-:Y:S01]  /*11570*/  LOP3.LUT R6, R2, 0x800fffff, RZ, 0xc0, !PT ;  /* 0x800fffff02067812 */ /* 0x000fe200078ec0ff */
[--C-:B------:R-:W-:Y:S01]  /*11580*/  IMAD.MOV.U32 R4, RZ, RZ, R3.reuse ;  /* 0x000000ffff047224 */ /* 0x100fe200078e0003 */
[C---:B------:R-:W-:Y:S01]  /*11590*/  FSETP.GEU.AND P2, PT, |R29|.reuse, 1.469367938527859385e-39, PT ;  /* 0x001000001d00780b */ /* 0x040fe20003f4e200 */
[----:B------:R-:W-:Y:S01]  /*115a0*/  IMAD.MOV.U32 R5, RZ, RZ, R2 ;  /* 0x000000ffff057224 */ /* 0x000fe200078e0002 */
[----:B------:R-:W-:Y:S01]  /*115b0*/  LOP3.LUT R7, R6, 0x3ff00000, RZ, 0xfc, !PT ;  /* 0x3ff0000006077812 */ /* 0x000fe200078efcff */
[----:B------:R-:W-:Y:S01]  /*115c0*/  IMAD.MOV.U32 R6, RZ, RZ, R3 ;  /* 0x000000ffff067224 */ /* 0x000fe200078e0003 */
[----:B------:R-:W-:Y:S01]  /*115d0*/  LOP3.LUT R55, R29, 0x7ff00000, RZ, 0xc0, !PT ;  /* 0x7ff000001d377812 */ /* 0x000fe200078ec0ff */
[----:B------:R-:W-:Y:S01]  /*115e0*/  BSSY B0, `(.L_x_4132) ;  /* 0x0000058000007945 */ /* 0x000fe20003800000 */
[----:B------:R-:W-:-:S02]  /*115f0*/  LOP3.LUT R54, R2, 0x7ff00000, RZ, 0xc0, !PT ;  /* 0x7ff0000002367812 */ /* 0x000fc400078ec0ff */
[----:B------:R-:W-:Y:S01]  /*11600*/  MOV R56, 0x1ca00000 ;  /* 0x1ca0000000387802 */ /* 0x000fe20000000f00 */
[----:B------:R-:W0:Y:S01]  /*11610*/  @!P0 DMUL R6, R4, 8.98846567431157953865e+307 ;  /* 0x7fe0000004068828 */ /* 0x000e220000000000 */
[----:B------:R-:W-:-:S03]  /*11620*/  ISETP.GE.U32.AND P1, PT, R55, R54, PT ;  /* 0x000000363700720c */ /* 0x000fc60003f26070 */
[----:B------:R-:W-:Y:S01]  /*11630*/  @!P2 LOP3.LUT R30, R5, 0x7ff00000, RZ, 0xc0, !PT ;  /* 0x7ff00000051ea812 */ /* 0x000fe200078ec0ff */
[----:B------:R-:W-:Y:S01]  /*11640*/  @!P2 IMAD.MOV.U32 R32, RZ, RZ, RZ ;  /* 0x000000ffff20a224 */ /* 0x000fe200078e00ff */
[----:B0-----:R-:W0:Y:S02]  /*11650*/  MUFU.RCP64H R3, R7 ;  /* 0x0000000700037308 */ /* 0x001e240000001800 */
[----:B------:R-:W-:Y:S02]  /*11660*/  @!P2 ISETP.GE.U32.AND P3, PT, R55, R30, PT ;  /* 0x0000001e3700a20c */ /* 0x000fe40003f66070 */
[C---:B------:R-:W-:Y:S02]  /*11670*/  SEL R30, R56.reuse, 0x63400000, !P1 ;  /* 0x63400000381e7807 */ /* 0x040fe40004800000 */
[----:B------:R-:W-:Y:S02]  /*11680*/  @!P2 SEL R2, R56, 0x63400000, !P3 ;  /* 0x634000003802a807 */ /* 0x000fe40005800000 */
[--C-:B------:R-:W-:Y:S01]  /*11690*/  LOP3.LUT R31, R30, 0x800fffff, R29.reuse, 0xf8, !PT ;  /* 0x800fffff1e1f7812 */ /* 0x100fe200078ef81d */
[----:B------:R-:W-:Y:S01]  /*116a0*/  IMAD.MOV.U32 R30, RZ, RZ, R28 ;  /* 0x000000ffff1e7224 */ /* 0x000fe200078e001c */
[----:B------:R-:W-:-:S04]  /*116b0*/  @!P2 LOP3.LUT R2, R2, 0x80000000, R29, 0xf8, !PT ;  /* 0x800000000202a812 */ /* 0x000fc800078ef81d */
[----:B------:R-:W-:Y:S01]  /*116c0*/  @!P2 LOP3.LUT R33, R2, 0x100000, RZ, 0xfc, !PT ;  /* 0x001000000221a812 */ /* 0x000fe200078efcff */
[----:B------:R-:W-:-:S05]  /*116d0*/  IMAD.MOV.U32 R2, RZ, RZ, 0x1 ;  /* 0x00000001ff027424 */ /* 0x000fca00078e00ff */
[----:B------:R-:W-:-:S04]  /*116e0*/  @!P2 DFMA R30, R30, 2, -R32 ;  /* 0x400000001e1ea82b */ /* 0x000fc80000000820 */
[----:B0-----:R-:W0:-:S06]  /*116f0*/  DFMA R32, R2, -R6, 1 ;  /* 0x3ff000000220742b */ /* 0x001e0c0000000806 */
[----:B0-----:R-:W0:-:S06]  /*11700*/  DFMA R32, R32, R32, R32 ;  /* 0x000000202020722b */ /* 0x001e0c0000000020 */
[----:B0-----:R-:W0:-:S06]  /*11710*/  DFMA R2, R2, R32, R2 ;  /* 0x000000200202722b */ /* 0x001e0c0000000002 */
[----:B0-----:R-:W0:-:S06]  /*11720*/  DFMA R32, R2, -R6, 1 ;  /* 0x3ff000000220742b */ /* 0x001e0c0000000806 */
[----:B0-----:R-:W0:-:S06]  /*11730*/  DFMA R2, R2, R32, R2 ;  /* 0x000000200202722b */ /* 0x001e0c0000000002 */
[----:B0-----:R-:W0:-:S06]  /*11740*/  DMUL R32, R2, R30 ;  /* 0x0000001e02207228 */ /* 0x001e0c0000000000 */
[----:B0-----:R-:W0:-:S06]  /*11750*/  DFMA R52, R32, -R6, R30 ;  /* 0x800000062034722b */ /* 0x001e0c000000001e */
[----:B0-----:R0:W1:Y:S02]  /*11760*/  DFMA R32, R2, R52, R32 ;  /* 0x000000340220722b */ /* 0x0010640000000020 */
[----:B0-----:R-:W-:Y:S01]  /*11770*/  IMAD.MOV.U32 R52, RZ, RZ, R55 ;  /* 0x000000ffff347224 */ /* 0x001fe200078e0037 */
[----:B------:R-:W-:Y:S01]  /*11780*/  @!P2 LOP3.LUT R52, R31, 0x7ff00000, RZ, 0xc0, !PT ;  /* 0x7ff000001f34a812 */ /* 0x000fe200078ec0ff */
[----:B------:R-:W-:Y:S01]  /*11790*/  IMAD.MOV.U32 R53, RZ, RZ, R54 ;  /* 0x000000ffff357224 */ /* 0x000fe200078e0036 */
[----:B------:R-:W-:Y:S02]  /*117a0*/  @!P0 LOP3.LUT R53, R7, 0x7ff00000, RZ, 0xc0, !PT ;  /* 0x7ff0000007358812 */ /* 0x000fe400078ec0ff */
[----:B------:R-:W-:-:S04]  /*117b0*/  IADD3 R2, R52, -0x1, RZ ;  /* 0xffffffff34027810 */ /* 0x000fc80007ffe0ff */
[----:B------:R-:W-:Y:S02]  /*117c0*/  ISETP.GT.U32.AND P0, PT, R2, 0x7feffffe, PT ;  /* 0x7feffffe0200780c */ /* 0x000fe40003f04070 */
[----:B------:R-:W-:-:S04]  /*117d0*/  IADD3 R2, R53, -0x1, RZ ;  /* 0xffffffff35027810 */ /* 0x000fc80007ffe0ff */
[----:B------:R-:W-:-:S13]  /*117e0*/  ISETP.GT.U32.OR P0, PT, R2, 0x7feffffe, P0 ;  /* 0x7feffffe0200780c */ /* 0x000fda0000704470 */
[----:B------:R-:W-:Y:S05]  /*117f0*/  @P0 BRA `(.L_x_4133) ;  /* 0x000001e000000947 */ /* 0x000fea0003800000 */
[----:B-1----:R-:W-:Y:S01]  /*11800*/  LOP3.LUT R2, R5, 0x7ff00000, RZ, 0xc0, !PT ;  /* 0x7ff0000005027812 */ /* 0x002fe200078ec0ff */
[----:B------:R-:W-:-:S03]  /*11810*/  IMAD.MOV.U32 R28, RZ, RZ, RZ ;  /* 0x000000ffff1c7224 */ /* 0x000fc600078e00ff */
[C---:B------:R-:W-:Y:S01]  /*11820*/  ISETP.GE.U32.AND P0, PT, R55.reuse, R2, PT ;  /* 0x000000023700720c */ /* 0x040fe20003f06070 */
[----:B------:R-:W-:-:S03]  /*11830*/  IMAD.IADD R52, R55, 0x1, -R2 ;  /* 0x0000000137347824 */ /* 0x000fc600078e0a02 */
[----:B------:R-:W-:Y:S02]  /*11840*/  SEL R2, R56, 0x63400000, !P0 ;  /* 0x6340000038027807 */ /* 0x000fe40004000000 */
[----:B------:R-:W-:-:S04]  /*11850*/  IMNMX R52, R52, -0x46a00000, !PT ;  /* 0xb960000034347817 */ /* 0x000fc80007800200 */
[----:B------:R-:W-:-:S05]  /*11860*/  IMNMX R52, R52, 0x46a00000, PT ;  /* 0x46a0000034347817 */ /* 0x000fca0003800200 */
[----:B------:R-:W-:-:S05]  /*11870*/  IMAD.IADD R52, R52, 0x1, -R2 ;  /* 0x0000000134347824 */ /* 0x000fca00078e0a02 */
[----:B------:R-:W-:-:S06]  /*11880*/  IADD3 R29, R52, 0x7fe00000, RZ ;  /* 0x7fe00000341d7810 */ /* 0x000fcc0007ffe0ff */
[----:B------:R-:W0:-:S10]  /*11890*/  DMUL R2, R32, R28 ;  /* 0x0000001c20027228 */ /* 0x000e140000000000 */
[----:B0-----:R-:W-:-:S13]  /*118a0*/  FSETP.GTU.AND P0, PT, |R3|, 1.469367938527859385e-39, PT ;  /* 0x001000000300780b */ /* 0x001fda0003f0c200 */
[----:B------:R-:W-:Y:S05]  /*118b0*/  @P0 BRA `(.L_x_4134) ;  /* 0x000002a000000947 */ /* 0x000fea0003800000 */
[----:B------:R-:W0:Y:S01]  /*118c0*/  DFMA R6, R32, -R6, R30 ;  /* 0x800000062006722b */ /* 0x000e22000000001e */
[----:B------:R-:W-:-:S09]  /*118d0*/  MOV R4, RZ ;  /* 0x000000ff00047202 */ /* 0x000fd20000000f00 */
[C---:B0-----:R-:W-:Y:S02]  /*118e0*/  FSETP.NEU.AND P0, PT, R7.reuse, RZ, PT ;  /* 0x000000ff0700720b */ /* 0x041fe40003f0d000 */
[----:B------:R-:W-:-:S04]  /*118f0*/  LOP3.LUT R28, R7, 0x80000000, R5, 0x48, !PT ;  /* 0x80000000071c7812 */ /* 0x000fc800078e4805 */
[----:B------:R-:W-:-:S07]  /*11900*/  LOP3.LUT R5, R28, R29, RZ, 0xfc, !PT ;  /* 0x0000001d1c057212 */ /* 0x000fce00078efcff */
[----:B------:R-:W-:Y:S05]  /*11910*/  @!P0 BRA `(.L_x_4134) ;  /* 0x0000024000008947 */ /* 0x000fea0003800000 */
[----:B------:R-:W-:Y:S01]  /*11920*/  IMAD.MOV R7, RZ, RZ, -R52 ;  /* 0x000000ffff077224 */ /* 0x000fe200078e0a34 */
[----:B------:R-:W0:Y:S01]  /*11930*/  DMUL.RP R4, R32, R4 ;  /* 0x0000000420047228 */ /* 0x000e220000008000 */
[----:B------:R-:W-:Y:S01]  /*11940*/  IMAD.MOV.U32 R6, RZ, RZ, RZ ;  /* 0x000000ffff067224 */ /* 0x000fe200078e00ff */
[----:B------:R-:W-:-:S05]  /*11950*/  IADD3 R52, -R52, -0x43300000, RZ ;  /* 0xbcd0000034347810 */ /* 0x000fca0007ffe1ff */
[----:B------:R-:W1:-:S03]  /*11960*/  DFMA R6, R2, -R6, R32 ;  /* 0x800000060206722b */ /* 0x000e460000000020 */
[----:B0-----:R-:W-:-:S07]  /*11970*/  LOP3.LUT R28, R5, R28, RZ, 0x3c, !PT ;  /* 0x0000001c051c7212 */ /* 0x001fce00078e3cff */
[----:B-1----:R-:W-:-:S04]  /*11980*/  FSETP.NEU.AND P0, PT, |R7|, R52, PT ;  /* 0x000000340700720b */ /* 0x002fc80003f0d200 */
[----:B------:R-:W-:Y:S02]  /*11990*/  FSEL R4, R4, R2, !P0 ;  /* 0x0000000204047208 */ /* 0x000fe40004000000 */
[----:B------:R-:W-:-:S05]  /*119a0*/  FSEL R2, R28, R3, !P0 ;  /* 0x000000031c027208 */ /* 0x000fca0004000000 */
[----:B------:R-:W-:Y:S02]  /*119b0*/  IMAD.MOV.U32 R3, RZ, RZ, R2 ;  /* 0x000000ffff037224 */ /* 0x000fe400078e0002 */
[----:B------:R-:W-:Y:S01]  /*119c0*/  IMAD.MOV.U32 R2, RZ, RZ, R4 ;  /* 0x000000ffff027224 */ /* 0x000fe200078e0004 */
[----:B------:R-:W-:Y:S05]  /*119d0*/  BRA `(.L_x_4134) ;  /* 0x0000018000007947 */ /* 0x000fea0003800000 */
.L_x_4133:
[----:B-1----:R-:W0:-:S14]  /*119e0*/  DSETP.NAN.AND P0, PT, R28, R28, PT ;  /* 0x0000001c1c00722a */ /* 0x002e1c0003f08000 */
        /* <DEDUP_REMOVED lines=11> */
[----:B------:R-:W-:Y:S02]  /*11aa0*/  @!P0 IMAD.MOV.U32 R3, RZ, RZ, R2 ;  /* 0x000000ffff038224 */ /* 0x000fe400078e0002 */
[----:B------:R-:W-:Y:S01]  /*11ab0*/  @!P0 IMAD.MOV.U32 R2, RZ, RZ, RZ ;  /* 0x000000ffff028224 */ /* 0x000fe200078e00ff */
[----:B------:R-:W-:Y:S01]  /*11ac0*/  @P0 MOV R2, RZ ;  /* 0x000000ff00020202 */ /* 0x000fe20000000f00 */
[----:B------:R-:W-:Y:S01]  /*11ad0*/  @P0 IMAD.MOV.U32 R3, RZ, RZ, R4 ;  /* 0x000000ffff030224 */ /* 0x000fe200078e0004 */
[----:B------:R-:W-:Y:S05]  /*11ae0*/  BRA `(.L_x_4134) ;  /* 0x0000007000007947 */ /* 0x000fea0003800000 */
.L_x_4136:
[----:B------:R-:W-:-:S05]  /*11af0*/  LOP3.LUT R2, R5, 0x80000, RZ, 0xfc, !PT ;  /* 0x0008000005027812 */ /* 0x000fca00078efcff */
[----:B------:R-:W-:Y:S02]  /*11b00*/  IMAD.MOV.U32 R3, RZ, RZ, R2 ;  /* 0x000000ffff037224 */ /* 0x000fe400078e0002 */
[----:B------:R-:W-:Y:S01]  /*11b10*/  IMAD.MOV.U32 R2, RZ, RZ, R4 ;  /* 0x000000ffff027224 */ /* 0x000fe200078e0004 */
[----:B------:R-:W-:Y:S05]  /*11b20*/  BRA `(.L_x_4134) ;  /* 0x0000003000007947 */ /* 0x000fea0003800000 */
.L_x_4135:
[----:B------:R-:W-:-:S05]  /*11b30*/  LOP3.LUT R2, R29, 0x80000, RZ, 0xfc, !PT ;  /* 0x000800001d027812 */ /* 0x000fca00078efcff */
[----:B------:R-:W-:Y:S02]  /*11b40*/  IMAD.MOV.U32 R3, RZ, RZ, R2 ;  /* 0x000000ffff037224 */ /* 0x000fe400078e0002 */
[----:B------:R-:W-:Y:S02]  /*11b50*/  IMAD.MOV.U32 R2, RZ, RZ, R28 ;  /* 0x000000ffff027224 */ /* 0x000fe400078e001c */
.L_x_4134:
[----:B------:R-:W-:Y:S05]  /*11b60*/  BSYNC B0 ;  /* 0x0000000000007941 */ /* 0x000fea0003800000 */
.L_x_4132:
[----:B------:R-:W-:Y:S02]  /*11b70*/  IMAD.MOV.U32 R4, RZ, RZ, R0 ;  /* 0x000000ffff047224 */ /* 0x000fe400078e0000 */
[----:B------:R-:W-:-:S04]  /*11b80*/  IMAD.MOV.U32 R5, RZ, RZ, 0x0 ;  /* 0x00000000ff057424 */ /* 0x000fc800078e00ff */
[----:B------:R-:W-:Y:S05]  /*11b90*/  RET.REL.NODEC R4 `(_ZN2at6native29vectorized_elementwise_kernelILi2EZZZNS0_61_GLOBAL__N__b29612f4_23_ActivationMishKernel_cu_9e10b42f_310820mish_backward_kernelERNS_14TensorIteratorEENKUlvE_clEvENKUlvE_clEvEUlddE_St5arrayIPcLm3EEEEviT0_T1_) ;  /* 0xfffee46004007950 */ /* 0x000fea0003c3ffff */
.L_x_4137:
        /* <DEDUP_REMOVED lines=14> */
.L_x_7601:


//--------------------- .text._ZN2at6native29vectorized_elementwise_kernelILi4EZZZNS0_61_GLOBAL__N__b29612f4_23_ActivationMishKernel_cu_9e10b42f_310820mish_backward_kernelERNS_14TensorIteratorEENKUlvE_clEvENKUlvE_clEvEUlddE_St5arrayIPcLm3EEEEviT0_T1_ --------------------------
	.section	.text._ZN2at6native29vectorized_elementwise_kernelILi4EZZZNS0_61_GLOBAL__N__b29612f4_23_ActivationMishKernel_cu_9e10b42f_310820mish_backward_kernelERNS_14TensorIteratorEENKUlvE_clEvENKUlvE_clEvEUlddE_St5arrayIPcLm3EEEEviT0_T1_,"ax",@progbits
	.sectioninfo	@"SHI_REGISTERS=59"
	.align	128
        .global         _ZN2at6native29vectorized_elementwise_kernelILi4EZZZNS0_61_GLOBAL__N__b29612f4_23_ActivationMishKernel_cu_9e10b42f_310820mish_backward_kernelERNS_14TensorIteratorEENKUlvE_clEvENKUlvE_clEvEUlddE_St5arrayIPcLm3EEEEviT0_T1_
        .type           _ZN2at6native29vectorized_elementwise_kernelILi4EZZZNS0_61_GLOBAL__N__b29612f4_23_ActivationMishKernel_cu_9e10b42f_310820mish_backward_kernelERNS_14TensorIteratorEENKUlvE_clEvENKUlvE_clEvEUlddE_St5arrayIPcLm3EEEEviT0_T1_,@function
        .size           _ZN2at6native29vectorized_elementwise_kernelILi4EZZZNS0_61_GLOBAL__N__b29612f4_23_ActivationMishKernel_cu_9e10b42f_310820mish_backward_kernelERNS_14TensorIteratorEENKUlvE_clEvENKUlvE_clEvEUlddE_St5arrayIPcLm3EEEEviT0_T1_,(.L_x_7603 - _ZN2at6native29vectorized_elementwise_kernelILi4EZZZNS0_61_GLOBAL__N__b29612f4_23_ActivationMishKernel_cu_9e10b42f_310820mish_backward_kernelERNS_14TensorIteratorEENKUlvE_clEvENKUlvE_clEvEUlddE_St5arrayIPcLm3EEEEviT0_T1_)
        .other          _ZN2at6native29vectorized_elementwise_kernelILi4EZZZNS0_61_GLOBAL__N__b29612f4_23_ActivationMishKernel_cu_9e10b42f_310820mish_backward_kernelERNS_14TensorIteratorEENKUlvE_clEvENKUlvE_clEvEUlddE_St5arrayIPcLm3EEEEviT0_T1_,@"STO_CUDA_ENTRY STV_DEFAULT"
_ZN2at6native29vectorized_elementwise_kernelILi4EZZZNS0_61_GLOBAL__N__b29612f4_23_ActivationMishKernel_cu_9e10b42f_310820mish_backward_kernelERNS_14TensorIteratorEENKUlvE_clEvENKUlvE_clEvEUlddE_St5arrayIPcLm3EEEEviT0_T1_:
.text._ZN2at6native29vectorized_elementwise_kernelILi4EZZZNS0_61_GLOBAL__N__b29612f4_23_ActivationMishKernel_cu_9e10b42f_310820mish_backward_kernelERNS_14TensorIteratorEENKUlvE_clEvENKUlvE_clEvEUlddE_St5arrayIPcLm3EEEEviT0_T1_:
        /* <DEDUP_REMOVED lines=75> */
.L_x_4140:
[----:B------:R-:W-:Y:S05]  /*04b0*/  BSYNC B0 ;  /* 0x0000000000007941 */ /* 0x000fea0003800000 */
.L_x_4139:
        /* <DEDUP_REMOVED lines=15> */
.L_x_4142:
[----:B------:R-:W-:Y:S05]  /*05b0*/  BSYNC B0 ;  /* 0x0000000000007941 */ /* 0x000fea0003800000 */
.L_x_4141:
        /* <DEDUP_REMOVED lines=65> */
.L_x_4144:
        /* <DEDUP_REMOVED lines=21> */
[----:B-1---5:R-:W-:Y:S05]  /*0b20*/  CALL.REL.NOINC `($__internal_11_$__cuda_sm20_div_rn_f64_full) ;  /* 0x00010a1000007944 */ /* 0x022fea0003c00000 */
.L_x_4147:
[----:B------:R-:W-:Y:S05]  /*0b30*/  BSYNC B2 ;  /* 0x0000000000027941 */ /* 0x000fea0003800000 */
.L_x_4146:
        /* <DEDUP_REMOVED lines=15> */
.L_x_4145:
[----:B------:R-:W-:Y:S05]  /*0c30*/  BSYNC B1 ;  /* 0x0000000000017941 */ /* 0x000fea0003800000 */
.L_x_4143:
        /* <DEDUP_REMOVED lines=46> */
.L_x_4149:
        /* <DEDUP_REMOVED lines=15> */
.L_x_4150:
[----:B------:R-:W-:Y:S05]  /*1010*/  BSYNC B0 ;  /* 0x0000000000007941 */ /* 0x000fea0003800000 */
.L_x_4148:
        /* <DEDUP_REMOVED lines=17> */
[----:B01---5:R-:W-:Y:S05]  /*1130*/  CALL.REL.NOINC `($__internal_10_$__cuda_sm20_dblrcp_rn_slowpath_v3) ;  /* 0x0001017000007944 */ /* 0x023fea0003c00000 */
[----:B------:R-:W-:Y:S01]  /*1140*/  IMAD.MOV.U32 R6, RZ, RZ, R0 ;  /* 0x000000ffff067224 */ /* 0x000fe200078e0000 */
[----:B------:R-:W-:Y:S02]  /*1150*/  MOV R7, R5 ;  /* 0x0000000500077202 */ /* 0x000fe40000000f00 */
.L_x_4152:
[----:B------:R-:W-:Y:S05]  /*1160*/  BSYNC B1 ;  /* 0x0000000000017941 */ /* 0x000fea0003800000 */
.L_x_4151:
        /* <DEDUP_REMOVED lines=57> */
.L_x_4154:
[----:B------:R-:W-:Y:S05]  /*1500*/  BSYNC B0 ;  /* 0x0000000000007941 */ /* 0x000fea0003800000 */
.L_x_4153:
        /* <DEDUP_REMOVED lines=16> */
.L_x_4156:
[----:B------:R-:W-:Y:S05]  /*1610*/  BSYNC B0 ;  /* 0x0000000000007941 */ /* 0x000fea0003800000 */
.L_x_4155:
        /* <DEDUP_REMOVED lines=66> */
.L_x_4158:
        /* <DEDUP_REMOVED lines=21> */
[----:B-1----:R-:W-:Y:S05]  /*1b90*/  CALL.REL.NOINC `($__internal_11_$__cuda_sm20_div_rn_f64_full) ;  /* 0x0000f9a000007944 */ /* 0x002fea0003c00000 */
.L_x_4161:
[----:B------:R-:W-:Y:S05]  /*1ba0*/  BSYNC B2 ;  /* 0x0000000000027941 */ /* 0x000fea0003800000 */
.L_x_4160:
        /* <DEDUP_REMOVED lines=15> */
.L_x_4159:
[----:B------:R-:W-:Y:S05]  /*1ca0*/  BSYNC B1 ;  /* 0x0000000000017941 */ /* 0x000fea0003800000 */
.L_x_4157:
        /* <DEDUP_REMOVED lines=46> */
.L_x_4163:
        /* <DEDUP_REMOVED lines=15> */
.L_x_4164:
[----:B------:R-:W-:Y:S05]  /*2080*/  BSYNC B0 ;  /* 0x0000000000007941 */ /* 0x000fea0003800000 */
.L_x_4162:
        /* <DEDUP_REMOVED lines=17> */
[----:B01----:R-:W-:Y:S05]  /*21a0*/  CALL.REL.NOINC `($__internal_10_$__cuda_sm20_dblrcp_rn_slowpath_v3) ;  /* 0x0000f10000007944 */ /* 0x003fea0003c00000 */
[----:B------:R-:W-:Y:S02]  /*21b0*/  IMAD.MOV.U32 R6, RZ, RZ, R0 ;  /* 0x000000ffff067224 */ /* 0x000fe400078e0000 */
[----:B------:R-:W-:Y:S02]  /*21c0*/  IMAD.MOV.U32 R7, RZ, RZ, R5 ;  /* 0x000000ffff077224 */ /* 0x000fe400078e0005 */
.L_x_4166:
[----:B------:R-:W-:Y:S05]  /*21d0*/  BSYNC B1 ;  /* 0x0000000000017941 */ /* 0x000fea0003800000 */
.L_x_4165:
        /* <DEDUP_REMOVED lines=56> */
.L_x_4168:
[----:B--2---:R-:W-:Y:S05]  /*2560*/  BSYNC B0 ;  /* 0x0000000000007941 */ /* 0x004fea0003800000 */
.L_x_4167:
        /* <DEDUP_REMOVED lines=15> */
.L_x_4170:
[----:B------:R-:W-:Y:S05]  /*2660*/  BSYNC B0 ;  /* 0x0000000000007941 */ /* 0x000fea0003800000 */
.L_x_4169:
        /* <DEDUP_REMOVED lines=66> */
.L_x_4172:
        /* <DEDUP_REMOVED lines=21> */
[----:B-1----:R-:W-:Y:S05]  /*2be0*/  CALL.REL.NOINC `($__internal_11_$__cuda_sm20_div_rn_f64_full) ;  /* 0x0000e95000007944 */ /* 0x002fea0003c00000 */
.L_x_4175:
[----:B------:R-:W-:Y:S05]  /*2bf0*/  BSYNC B2 ;  /* 0x0000000000027941 */ /* 0x000fea0003800000 */
.L_x_4174:
        /* <DEDUP_REMOVED lines=15> */
.L_x_4173:
[----:B------:R-:W-:Y:S05]  /*2cf0*/  BSYNC B1 ;  /* 0x0000000000017941 */ /* 0x000fea0003800000 */
.L_x_4171:
        /* <DEDUP_REMOVED lines=46> */
.L_x_4177:
        /* <DEDUP_REMOVED lines=15> */
.L_x_4178:
[----:B------:R-:W-:Y:S05]  /*30d0*/  BSYNC B0 ;  /* 0x0000000000007941 */ /* 0x000fea0003800000 */
.L_x_4176:
        /* <DEDUP_REMOVED lines=20> */
.L_x_4180:
[----:B------:R-:W-:Y:S05]  /*3220*/  BSYNC B1 ;  /* 0x0000000000017941 */ /* 0x000fea0003800000 */
.L_x_4179:
        /* <DEDUP_REMOVED lines=56> */
.L_x_4182:
[----:B------:R-:W-:Y:S05]  /*35b0*/  BSYNC B0 ;  /* 0x0000000000007941 */ /* 0x000fea0003800000 */
.L_x_4181:
        /* <DEDUP_REMOVED lines=15> */
.L_x_4184:
[----:B------:R-:W-:Y:S05]  /*36b0*/  BSYNC B0 ;  /* 0x0000000000007941 */ /* 0x000fea0003800000 */
.L_x_4183:
        /* <DEDUP_REMOVED lines=66> */
.L_x_4186:
        /* <DEDUP_REMOVED lines=22> */
.L_x_4189:
[----:B------:R-:W-:Y:S05]  /*3c40*/  BSYNC B2 ;  /* 0x0000000000027941 */ /* 0x000fea0003800000 */
.L_x_4188:
        /* <DEDUP_REMOVED lines=15> */
.L_x_4187:
[----:B------:R-:W-:Y:S05]  /*3d40*/  BSYNC B1 ;  /* 0x0000000000017941 */ /* 0x000fea0003800000 */
.L_x_4185:
        /* <DEDUP_REMOVED lines=46> */
.L_x_4191:
        /* <DEDUP_REMOVED lines=15> */
.L_x_4192:
[----:B------:R-:W-:Y:S05]  /*4120*/  BSYNC B0 ;  /* 0x0000000000007941 */ /* 0x000fea0003800000 */
.L_x_4190:
        /* <DEDUP_REMOVED lines=17> */
[----:B01----:R-:W-:Y:S05]  /*4240*/  CALL.REL.NOINC `($__internal_10_$__cuda_sm20_dblrcp_rn_slowpath_v3) ;  /* 0x0000d06000007944 */ /* 0x003fea0003c00000 */
[----:B------:R-:W-:Y:S02]  /*4250*/  IMAD.MOV.U32 R6, RZ, RZ, R0 ;  /* 0x000000ffff067224 */ /* 0x000fe400078e0000 */
[----:B------:R-:W-:Y:S02]  /*4260*/  IMAD.MOV.U32 R7, RZ, RZ, R5 ;  /* 0x000000ffff077224 */ /* 0x000fe400078e0005 */
.L_x_4194:
[----:B------:R-:W-:Y:S05]  /*4270*/  BSYNC B1 ;  /* 0x0000000000017941 */ /* 0x000fea0003800000 */
.L_x_4193:
        /* <DEDUP_REMOVED lines=56> */
.L_x_4196:
[----:B------:R-:W-:Y:S05]  /*4600*/  BSYNC B0 ;  /* 0x0000000000007941 */ /* 0x000fea0003800000 */
.L_x_4195:
        /* <DEDUP_REMOVED lines=15> */
.L_x_4198:
[----:B------:R-:W-:Y:S05]  /*4700*/  BSYNC B0 ;  /* 0x0000000000007941 */ /* 0x000fea0003800000 */
.L_x_4197:
        /* <DEDUP_REMOVED lines=66> */
.L_x_4200:
        /* <DEDUP_REMOVED lines=22> */
.L_x_4203:
[----:B------:R-:W-:Y:S05]  /*4c90*/  BSYNC B2 ;  /* 0x0000000000027941 */ /* 0x000fea0003800000 */
.L_x_4202:
        /* <DEDUP_REMOVED lines=15> */
.L_x_4201:
[----:B------:R-:W-:Y:S05]  /*4d90*/  BSYNC B1 ;  /* 0x0000000000017941 */ /* 0x000fea0003800000 */
.L_x_4199:
        /* <DEDUP_REMOVED lines=46> */
.L_x_4205:
        /* <DEDUP_REMOVED lines=15> */
.L_x_4206:
[----:B------:R-:W-:Y:S05]  /*5170*/  BSYNC B0 ;  /* 0x0000000000007941 */ /* 0x000fea0003800000 */
.L_x_4204:
        /* <DEDUP_REMOVED lines=18> */
[----:B------:R-:W-:Y:S01]  /*52a0*/  IMAD.MOV.U32 R6, RZ, RZ, R0 ;  /* 0x000000ffff067224 */ /* 0x000fe200078e0000 */
[----:B------:R-:W-:Y:S02]  /*52b0*/  MOV R7, R5 ;  /* 0x0000000500077202 */ /* 0x000fe40000000f00 */
.L_x_4208:
[----:B------:R-:W-:Y:S05]  /*52c0*/  BSYNC B1 ;  /* 0x0000000000017941 */ /* 0x000fea0003800000 */
.L_x_4207:
        /* <DEDUP_REMOVED lines=56> */
.L_x_4210:
[----:B------:R-:W-:Y:S05]  /*5650*/  BSYNC B0 ;  /* 0x0000000000007941 */ /* 0x000fea0003800000 */
.L_x_4209:
        /* <DEDUP_REMOVED lines=15> */
.L_x_4212:
[----:B------:R-:W-:Y:S05]  /*5750*/  BSYNC B0 ;  /* 0x0000000000007941 */ /* 0x000fea0003800000 */
.L_x_4211:
        /* <DEDUP_REMOVED lines=66> */
.L_x_4214:
        /* <DEDUP_REMOVED lines=21> */
[----:B-1----:R-:W-:Y:S05]  /*5cd0*/  CALL.REL.NOINC `($__internal_11_$__cuda_sm20_div_rn_f64_full) ;  /* 0x0000b86000007944 */ /* 0x002fea0003c00000 */
.L_x_4217:
[----:B------:R-:W-:Y:S05]  /*5ce0*/  BSYNC B2 ;  /* 0x0000000000027941 */ /* 0x000fea0003800000 */
.L_x_4216:
        /* <DEDUP_REMOVED lines=15> */
.L_x_4215:
[----:B------:R-:W-:Y:S05]  /*5de0*/  BSYNC B1 ;  /* 0x0000000000017941 */ /* 0x000fea0003800000 */
.L_x_4213:
        /* <DEDUP_REMOVED lines=46> */
.L_x_4219:
        /* <DEDUP_REMOVED lines=15> */
.L_x_4220:
[----:B------:R-:W-:Y:S05]  /*61c0*/  BSYNC B0 ;  /* 0x0000000000007941 */ /* 0x000fea0003800000 */
.L_x_4218:
        /* <DEDUP_REMOVED lines=20> */
.L_x_4222:
[----:B------:R-:W-:Y:S05]  /*6310*/  BSYNC B1 ;  /* 0x0000000000017941 */ /* 0x000fea0003800000 */
.L_x_4221:
        /* <DEDUP_REMOVED lines=56> */
.L_x_4224:
[----:B------:R-:W-:Y:S05]  /*66a0*/  BSYNC B0 ;  /* 0x0000000000007941 */ /* 0x000fea0003800000 */
.L_x_4223:
        /* <DEDUP_REMOVED lines=15> */
.L_x_4226:
[----:B------:R-:W-:Y:S05]  /*67a0*/  BSYNC B0 ;  /* 0x0000000000007941 */ /* 0x000fea0003800000 */
.L_x_4225:
        /* <DEDUP_REMOVED lines=66> */
.L_x_4228:
        /* <DEDUP_REMOVED lines=22> */
.L_x_4231:
[----:B------:R-:W-:Y:S05]  /*6d30*/  BSYNC B2 ;  /* 0x0000000000027941 */ /* 0x000fea0003800000 */
.L_x_4230:
        /* <DEDUP_REMOVED lines=15> */
.L_x_4229:
[----:B------:R-:W-:Y:S05]  /*6e30*/  BSYNC B1 ;  /* 0x0000000000017941 */ /* 0x000fea0003800000 */
.L_x_4227:
        /* <DEDUP_REMOVED lines=46> */
.L_x_4233:
        /* <DEDUP_REMOVED lines=15> */
.L_x_4234:
[----:B------:R-:W-:Y:S05]  /*7210*/  BSYNC B0 ;  /* 0x0000000000007941 */ /* 0x000fea0003800000 */
.L_x_4232:
        /* <DEDUP_REMOVED lines=20> */
.L_x_4236:
[----:B------:R-:W-:Y:S05]  /*7360*/  BSYNC B1 ;  /* 0x0000000000017941 */ /* 0x000fea0003800000 */
.L_x_4235:
        /* <DEDUP_REMOVED lines=56> */
.L_x_4238:
[----:B------:R-:W-:Y:S05]  /*76f0*/  BSYNC B0 ;  /* 0x0000000000007941 */ /* 0x000fea0003800000 */
.L_x_4237:
        /* <DEDUP_REMOVED lines=15> */
.L_x_4240:
[----:B------:R-:W-:Y:S05]  /*77f0*/  BSYNC B0 ;  /* 0x0000000000007941 */ /* 0x000fea0003800000 */
.L_x_4239:
        /* <DEDUP_REMOVED lines=66> */
.L_x_4242:
        /* <DEDUP_REMOVED lines=22> */
.L_x_4245:
[----:B------:R-:W-:Y:S05]  /*7d80*/  BSYNC B2 ;  /* 0x0000000000027941 */ /* 0x000fea0003800000 */
.L_x_4244:
        /* <DEDUP_REMOVED lines=15> */
.L_x_4243:
[----:B------:R-:W-:Y:S05]  /*7e80*/  BSYNC B1 ;  /* 0x0000000000017941 */ /* 0x000fea0003800000 */
.L_x_4241:
        /* <DEDUP_REMOVED lines=46> */
.L_x_4247:
        /* <DEDUP_REMOVED lines=15> */
.L_x_4248:
[----:B------:R-:W-:Y:S05]  /*8260*/  BSYNC B0 ;  /* 0x0000000000007941 */ /* 0x000fea0003800000 */
.L_x_4246:
        /* <DEDUP_REMOVED lines=20> */
[----:B01----:R-:W-:Y:S05]  /*83b0*/  CALL.REL.NOINC `($__internal_10_$__cuda_sm20_dblrcp_rn_slowpath_v3) ;  /* 0x00008ef000007944 */ /* 0x003fea0003c00000 */
[----:B------:R-:W-:Y:S02]  /*83c0*/  IMAD.MOV.U32 R4, RZ, RZ, R0 ;  /* 0x000000ffff047224 */ /* 0x000fe400078e0000 */
.L_x_4250:
[----:B---3--:R-:W-:Y:S05]  /*83d0*/  BSYNC B1 ;  /* 0x0000000000017941 */ /* 0x008fea0003800000 */
.L_x_4249:
        /* <DEDUP_REMOVED lines=11> */
.L_x_4138:
        /* <DEDUP_REMOVED lines=137> */
.L_x_4254:
[----:B------:R-:W-:Y:S05]  /*8d20*/  BSYNC B0 ;  /* 0x0000000000007941 */ /* 0x000fea0003800000 */
.L_x_4253:
        /* <DEDUP_REMOVED lines=14> */
.L_x_4256:
[----:B------:R-:W-:Y:S05]  /*8e10*/  BSYNC B0 ;  /* 0x0000000000007941 */ /* 0x000fea0003800000 */
.L_x_4255:
        /* <DEDUP_REMOVED lines=65> */
.L_x_4258:
        /* <DEDUP_REMOVED lines=22> */
.L_x_4261:
[----:B------:R-:W-:Y:S05]  /*9390*/  BSYNC B3 ;  /* 0x0000000000037941 */ /* 0x000fea0003800000 */
.L_x_4260:
        /* <DEDUP_REMOVED lines=15> */
.L_x_4259:
[----:B------:R-:W-:Y:S05]  /*9490*/  BSYNC B2 ;  /* 0x0000000000027941 */ /* 0x000fea0003800000 */
.L_x_4257:
        /* <DEDUP_REMOVED lines=46> */
.L_x_4263:
        /* <DEDUP_REMOVED lines=15> */
.L_x_4264:
[----:B------:R-:W-:Y:S05]  /*9870*/  BSYNC B0 ;  /* 0x0000000000007941 */ /* 0x000fea0003800000 */
.L_x_4262:
        /* <DEDUP_REMOVED lines=19> */
.L_x_4266:
[----:B------:R-:W-:Y:S05]  /*99b0*/  BSYNC B2 ;  /* 0x0000000000027941 */ /* 0x000fea0003800000 */
.L_x_4265:
[----:B-1----:R-:W1:-:S06]  /*99c0*/  DMUL R4, R4, R8 ;  /* 0x0000000804047228 */ /* 0x002e4c0000000000 */
[----:B-1----:R-:W1:-:S06]  /*99d0*/  DFMA R4, R26, R4, R30 ;  /* 0x000000041a04722b */ /* 0x002e4c000000001e */
[----:B-1----:R1:W2:-:S06]  /*99e0*/  DMUL R36, R4, R36 ;  /* 0x0000002404247228 */ /* 0x00228c0000000000 */
.L_x_4252:
[----:B------:R-:W-:Y:S05]  /*99f0*/  BSYNC B1 ;  /* 0x0000000000017941 */ /* 0x000fea0003800000 */
.L_x_4251:
        /* <DEDUP_REMOVED lines=60> */
.L_x_4270:
[----:B------:R-:W-:Y:S05]  /*9dc0*/  BSYNC B0 ;  /* 0x0000000000007941 */ /* 0x000fea0003800000 */
.L_x_4269:
        /* <DEDUP_REMOVED lines=14> */
.L_x_4272:
[----:B------:R-:W-:Y:S05]  /*9eb0*/  BSYNC B0 ;  /* 0x0000000000007941 */ /* 0x000fea0003800000 */
.L_x_4271:
        /* <DEDUP_REMOVED lines=65> */
.L_x_4274:
        /* <DEDUP_REMOVED lines=21> */
[----:B-12---:R-:W-:Y:S05]  /*a420*/  CALL.REL.NOINC `($__internal_11_$__cuda_sm20_div_rn_f64_full) ;  /* 0x0000711000007944 */ /* 0x006fea0003c00000 */
.L_x_4277:
[----:B------:R-:W-:Y:S05]  /*a430*/  BSYNC B3 ;  /* 0x0000000000037941 */ /* 0x000fea0003800000 */
.L_x_4276:
        /* <DEDUP_REMOVED lines=15> */
.L_x_4275:
[----:B------:R-:W-:Y:S05]  /*a530*/  BSYNC B2 ;  /* 0x0000000000027941 */ /* 0x000fea0003800000 */
.L_x_4273:
        /* <DEDUP_REMOVED lines=46> */
.L_x_4279:
        /* <DEDUP_REMOVED lines=15> */
.L_x_4280:
[----:B------:R-:W-:Y:S05]  /*a910*/  BSYNC B0 ;  /* 0x0000000000007941 */ /* 0x000fea0003800000 */
.L_x_4278:
        /* <DEDUP_REMOVED lines=17> */
[----:B012---:R-:W-:Y:S05]  /*aa30*/  CALL.REL.NOINC `($__internal_10_$__cuda_sm20_dblrcp_rn_slowpath_v3) ;  /* 0x0000687000007944 */ /* 0x007fea0003c00000 */
[----:B------:R-:W-:Y:S02]  /*aa40*/  IMAD.MOV.U32 R4, RZ, RZ, R0 ;  /* 0x000000ffff047224 */ /* 0x000fe400078e0000 */
.L_x_4282:
[----:B------:R-:W-:Y:S05]  /*aa50*/  BSYNC B2 ;  /* 0x0000000000027941 */ /* 0x000fea0003800000 */
.L_x_4281:
[----:B-1----:R-:W1:-:S06]  /*aa60*/  DMUL R4, R4, R10 ;  /* 0x0000000a04047228 */ /* 0x002e4c0000000000 */
[----:B-1----:R-:W1:-:S06]  /*aa70*/  DFMA R4, R8, R4, R26 ;  /* 0x000000040804722b */ /* 0x002e4c000000001a */
[----:B-1----:R1:W3:-:S06]  /*aa80*/  DMUL R40, R4, R40 ;  /* 0x0000002804287228 */ /* 0x0022cc0000000000 */
.L_x_4268:
[----:B------:R-:W-:Y:S05]  /*aa90*/  BSYNC B1 ;  /* 0x0000000000017941 */ /* 0x000fea0003800000 */
.L_x_4267:
        /* <DEDUP_REMOVED lines=61> */
.L_x_4286:
[----:B------:R-:W-:Y:S05]  /*ae70*/  BSYNC B0 ;  /* 0x0000000000007941 */ /* 0x000fea0003800000 */
.L_x_4285:
        /* <DEDUP_REMOVED lines=14> */
.L_x_4288:
[----:B------:R-:W-:Y:S05]  /*af60*/  BSYNC B0 ;  /* 0x0000000000007941 */ /* 0x000fea0003800000 */
.L_x_4287:
        /* <DEDUP_REMOVED lines=65> */
.L_x_4290:
        /* <DEDUP_REMOVED lines=21> */
[----:B-123--:R-:W-:Y:S05]  /*b4d0*/  CALL.REL.NOINC `($__internal_11_$__cuda_sm20_div_rn_f64_full) ;  /* 0x0000606000007944 */ /* 0x00efea0003c00000 */
.L_x_4293:
[----:B------:R-:W-:Y:S05]  /*b4e0*/  BSYNC B3 ;  /* 0x0000000000037941 */ /* 0x000fea0003800000 */
.L_x_4292:
        /* <DEDUP_REMOVED lines=15> */
.L_x_4291:
[----:B------:R-:W-:Y:S05]  /*b5e0*/  BSYNC B2 ;  /* 0x0000000000027941 */ /* 0x000fea0003800000 */
.L_x_4289:
        /* <DEDUP_REMOVED lines=46> */
.L_x_4295:
        /* <DEDUP_REMOVED lines=15> */
.L_x_4296:
[----:B------:R-:W-:Y:S05]  /*b9c0*/  BSYNC B0 ;  /* 0x0000000000007941 */ /* 0x000fea0003800000 */
.L_x_4294:
        /* <DEDUP_REMOVED lines=17> */
[----:B0123--:R-:W-:Y:S05]  /*bae0*/  CALL.REL.NOINC `($__internal_10_$__cuda_sm20_dblrcp_rn_slowpath_v3) ;  /* 0x000057c000007944 */ /* 0x00ffea0003c00000 */
[----:B------:R-:W-:Y:S02]  /*baf0*/  IMAD.MOV.U32 R4, RZ, RZ, R0 ;  /* 0x000000ffff047224 */ /* 0x000fe400078e0000 */
.L_x_4298:
[----:B------:R-:W-:Y:S05]  /*bb00*/  BSYNC B2 ;  /* 0x0000000000027941 */ /* 0x000fea0003800000 */
.L_x_4297:
[----:B-1----:R-:W1:-:S06]  /*bb10*/  DMUL R4, R4, R12 ;  /* 0x0000000c04047228 */ /* 0x002e4c0000000000 */
[----:B-1----:R-:W1:-:S06]  /*bb20*/  DFMA R4, R8, R4, R10 ;  /* 0x000000040804722b */ /* 0x002e4c000000000a */
[----:B-1----:R1:W4:-:S06]  /*bb30*/  DMUL R42, R4, R42 ;  /* 0x0000002a042a7228 */ /* 0x00230c0000000000 */
.L_x_4284:
[----:B------:R-:W-:Y:S05]  /*bb40*/  BSYNC B1 ;  /* 0x0000000000017941 */ /* 0x000fea0003800000 */
.L_x_4283:
        /* <DEDUP_REMOVED lines=61> */
.L_x_4302:
[----:B------:R-:W-:Y:S05]  /*bf20*/  BSYNC B0 ;  /* 0x0000000000007941 */ /* 0x000fea0003800000 */
.L_x_4301:
        /* <DEDUP_REMOVED lines=14> */
.L_x_4304:
[----:B------:R-:W-:Y:S05]  /*c010*/  BSYNC B0 ;  /* 0x0000000000007941 */ /* 0x000fea0003800000 */
.L_x_4303:
        /* <DEDUP_REMOVED lines=65> */
.L_x_4306:
        /* <DEDUP_REMOVED lines=22> */
.L_x_4309:
[----:B------:R-:W-:Y:S05]  /*c590*/  BSYNC B3 ;  /* 0x0000000000037941 */ /* 0x000fea0003800000 */
.L_x_4308:
        /* <DEDUP_REMOVED lines=15> */
.L_x_4307:
[----:B------:R-:W-:Y:S05]  /*c690*/  BSYNC B2 ;  /* 0x0000000000027941 */ /* 0x000fea0003800000 */
.L_x_4305:
        /* <DEDUP_REMOVED lines=46> */
.L_x_4311:
        /* <DEDUP_REMOVED lines=15> */
.L_x_4312:
[----:B------:R-:W-:Y:S05]  /*ca70*/  BSYNC B0 ;  /* 0x0000000000007941 */ /* 0x000fea0003800000 */
.L_x_4310:
        /* <DEDUP_REMOVED lines=19> */
.L_x_4314:
[----:B------:R-:W-:Y:S05]  /*cbb0*/  BSYNC B2 ;  /* 0x0000000000027941 */ /* 0x000fea0003800000 */
.L_x_4313:
[----:B-1----:R-:W1:-:S06]  /*cbc0*/  DMUL R4, R4, R14 ;  /* 0x0000000e04047228 */ /* 0x002e4c0000000000 */
[----:B-1----:R-:W1:-:S06]  /*cbd0*/  DFMA R4, R8, R4, R10 ;  /* 0x000000040804722b */ /* 0x002e4c000000000a */
[----:B-1----:R1:W4:-:S06]  /*cbe0*/  DMUL R44, R4, R44 ;  /* 0x0000002c042c7228 */ /* 0x00230c0000000000 */
.L_x_4300:
[----:B------:R-:W-:Y:S05]  /*cbf0*/  BSYNC B1 ;  /* 0x0000000000017941 */ /* 0x000fea0003800000 */
.L_x_4299:
        /* <DEDUP_REMOVED lines=61> */
.L_x_4318:
[----:B------:R-:W-:Y:S05]  /*cfd0*/  BSYNC B0 ;  /* 0x0000000000007941 */ /* 0x000fea0003800000 */
.L_x_4317:
        /* <DEDUP_REMOVED lines=14> */
.L_x_4320:
[----:B------:R-:W-:Y:S05]  /*d0c0*/  BSYNC B0 ;  /* 0x0000000000007941 */ /* 0x000fea0003800000 */
.L_x_4319:
        /* <DEDUP_REMOVED lines=65> */
.L_x_4322:
        /* <DEDUP_REMOVED lines=21> */
[----:B-123--:R-:W-:Y:S05]  /*d630*/  CALL.REL.NOINC `($__internal_11_$__cuda_sm20_div_rn_f64_full) ;  /* 0x00003f0000007944 */ /* 0x00efea0003c00000 */
.L_x_4325:
[----:B------:R-:W-:Y:S05]  /*d640*/  BSYNC B3 ;  /* 0x0000000000037941 */ /* 0x000fea0003800000 */
.L_x_4324:
        /* <DEDUP_REMOVED lines=15> */
.L_x_4323:
[----:B------:R-:W-:Y:S05]  /*d740*/  BSYNC B2 ;  /* 0x0000000000027941 */ /* 0x000fea0003800000 */
.L_x_4321:
        /* <DEDUP_REMOVED lines=46> */
.L_x_4327:
        /* <DEDUP_REMOVED lines=15> */
.L_x_4328:
[----:B------:R-:W-:Y:S05]  /*db20*/  BSYNC B0 ;  /* 0x0000000000007941 */ /* 0x000fea0003800000 */
.L_x_4326:
        /* <DEDUP_REMOVED lines=19> */
.L_x_4330:
[----:B------:R-:W-:Y:S05]  /*dc60*/  BSYNC B2 ;  /* 0x0000000000027941 */ /* 0x000fea0003800000 */
.L_x_4329:
[----:B-1----:R-:W1:-:S06]  /*dc70*/  DMUL R4, R4, R18 ;  /* 0x0000001204047228 */ /* 0x002e4c0000000000 */
[----:B-1----:R-:W1:-:S06]  /*dc80*/  DFMA R4, R8, R4, R10 ;  /* 0x000000040804722b */ /* 0x002e4c000000000a */
[----:B-1----:R1:W4:-:S06]  /*dc90*/  DMUL R16, R4, R16 ;  /* 0x0000001004107228 */ /* 0x00230c0000000000 */
.L_x_4316:
[----:B------:R-:W-:Y:S05]  /*dca0*/  BSYNC B1 ;  /* 0x0000000000017941 */ /* 0x000fea0003800000 */
.L_x_4315:
        /* <DEDUP_REMOVED lines=61> */
.L_x_4334:
[----:B------:R-:W-:Y:S05]  /*e080*/  BSYNC B0 ;  /* 0x0000000000007941 */ /* 0x000fea0003800000 */
.L_x_4333:
        /* <DEDUP_REMOVED lines=14> */
.L_x_4336:
[----:B------:R-:W-:Y:S05]  /*e170*/  BSYNC B0 ;  /* 0x0000000000007941 */ /* 0x000fea0003800000 */
.L_x_4335:
        /* <DEDUP_REMOVED lines=65> */
.L_x_4338:
        /* <DEDUP_REMOVED lines=22> */
.L_x_4341:
[----:B------:R-:W-:Y:S05]  /*e6f0*/  BSYNC B3 ;  /* 0x0000000000037941 */ /* 0x000fea0003800000 */
.L_x_4340:
        /* <DEDUP_REMOVED lines=15> */
.L_x_4339:
[----:B------:R-:W-:Y:S05]  /*e7f0*/  BSYNC B2 ;  /* 0x0000000000027941 */ /* 0x000fea0003800000 */
.L_x_4337:
        /* <DEDUP_REMOVED lines=46> */
.L_x_4343:
        /* <DEDUP_REMOVED lines=15> */
.L_x_4344:
[----:B------:R-:W-:Y:S05]  /*ebd0*/  BSYNC B0 ;  /* 0x0000000000007941 */ /* 0x000fea0003800000 */
.L_x_4342:
        /* <DEDUP_REMOVED lines=17> */
[----:B0123--:R-:W-:Y:S05]  /*ecf0*/  CALL.REL.NOINC `($__internal_10_$__cuda_sm20_dblrcp_rn_slowpath_v3) ;  /* 0x000025b000007944 */ /* 0x00ffea0003c00000 */
[----:B------:R-:W-:Y:S02]  /*ed00*/  IMAD.MOV.U32 R4, RZ, RZ, R0 ;  /* 0x000000ffff047224 */ /* 0x000fe400078e0000 */
.L_x_4346:
[----:B------:R-:W-:Y:S05]  /*ed10*/  BSYNC B2 ;  /* 0x0000000000027941 */ /* 0x000fea0003800000 */
.L_x_4345:
[----:B-1----:R-:W1:-:S06]  /*ed20*/  DMUL R4, R4, R20 ;  /* 0x0000001404047228 */ /* 0x002e4c0000000000 */
[----:B-1----:R-:W1:-:S06]  /*ed30*/  DFMA R4, R8, R4, R10 ;  /* 0x000000040804722b */ /* 0x002e4c000000000a */
[----:B-1----:R1:W4:-:S06]  /*ed40*/  DMUL R38, R4, R38 ;  /* 0x0000002604267228 */ /* 0x00230c0000000000 */
.L_x_4332:
[----:B------:R-:W-:Y:S05]  /*ed50*/  BSYNC B1 ;  /* 0x0000000000017941 */ /* 0x000fea0003800000 */
.L_x_4331:
        /* <DEDUP_REMOVED lines=61> */
.L_x_4350:
[----:B------:R-:W-:Y:S05]  /*f130*/  BSYNC B0 ;  /* 0x0000000000007941 */ /* 0x000fea0003800000 */
.L_x_4349:
        /* <DEDUP_REMOVED lines=15> */
.L_x_4352:
[----:B------:R-:W-:Y:S05]  /*f230*/  BSYNC B0 ;  /* 0x0000000000007941 */ /* 0x000fea0003800000 */
.L_x_4351:
        /* <DEDUP_REMOVED lines=65> */
.L_x_4354:
        /* <DEDUP_REMOVED lines=22> */
.L_x_4357:
[----:B------:R-:W-:Y:S05]  /*f7b0*/  BSYNC B3 ;  /* 0x0000000000037941 */ /* 0x000fea0003800000 */
.L_x_4356:
        /* <DEDUP_REMOVED lines=15> */
.L_x_4355:
[----:B------:R-:W-:Y:S05]  /*f8b0*/  BSYNC B2 ;  /* 0x0000000000027941 */ /* 0x000fea0003800000 */
.L_x_4353:
        /* <DEDUP_REMOVED lines=46> */
.L_x_4359:
        /* <DEDUP_REMOVED lines=15> */
.L_x_4360:
[----:B------:R-:W-:Y:S05]  /*fc90*/  BSYNC B0 ;  /* 0x0000000000007941 */ /* 0x000fea0003800000 */
.L_x_4358:
        /* <DEDUP_REMOVED lines=19> */
.L_x_4362:
[----:B------:R-:W-:Y:S05]  /*fdd0*/  BSYNC B2 ;  /* 0x0000000000027941 */ /* 0x000fea0003800000 */
.L_x_4361:
[----:B-1----:R-:W1:-:S06]  /*fde0*/  DMUL R4, R4, R22 ;  /* 0x0000001604047228 */ /* 0x002e4c0000000000 */
[----:B-1----:R-:W1:-:S06]  /*fdf0*/  DFMA R8, R8, R4, R10 ;  /* 0x000000040808722b */ /* 0x002e4c000000000a */
[----:B-1----:R1:W4:-:S06]  /*fe00*/  DMUL R8, R8, R46 ;  /* 0x0000002e08087228 */ /* 0x00230c0000000000 */
.L_x_4348:
[----:B------:R-:W-:Y:S05]  /*fe10*/  BSYNC B1 ;  /* 0x0000000000017941 */ /* 0x000fea0003800000 */
.L_x_4347:
        /* <DEDUP_REMOVED lines=61> */
.L_x_4366:
[----:B------:R-:W-:Y:S05]  /*101f0*/  BSYNC B0 ;  /* 0x0000000000007941 */ /* 0x000fea0003800000 */
.L_x_4365:
        /* <DEDUP_REMOVED lines=15> */
.L_x_4368:
[----:B------:R-:W-:Y:S05]  /*102f0*/  BSYNC B0 ;  /* 0x0000000000007941 */ /* 0x000fea0003800000 */
.L_x_4367:
        /* <DEDUP_REMOVED lines=65> */
.L_x_4370:
        /* <DEDUP_REMOVED lines=21> */
[----:B-123--:R-:W-:Y:S05]  /*10860*/  CALL.REL.NOINC `($__internal_11_$__cuda_sm20_div_rn_f64_full) ;  /* 0x00000cd000007944 */ /* 0x00efea0003c00000 */
.L_x_4373:
[----:B------:R-:W-:Y:S05]  /*10870*/  BSYNC B3 ;  /* 0x0000000000037941 */ /* 0x000fea0003800000 */
.L_x_4372:
        /* <DEDUP_REMOVED lines=15> */
.L_x_4371:
[----:B------:R-:W-:Y:S05]  /*10970*/  BSYNC B2 ;  /* 0x0000000000027941 */ /* 0x000fea0003800000 */
.L_x_4369:
        /* <DEDUP_REMOVED lines=46> */
.L_x_4375:
        /* <DEDUP_REMOVED lines=15> */
.L_x_4376:
[----:B------:R-:W-:Y:S05]  /*10d50*/  BSYNC B0 ;  /* 0x0000000000007941 */ /* 0x000fea0003800000 */
.L_x_4374:
        /* <DEDUP_REMOVED lines=19> */
.L_x_4378:
[----:B------:R-:W-:Y:S05]  /*10e90*/  BSYNC B2 ;  /* 0x0000000000027941 */ /* 0x000fea0003800000 */
.L_x_4377:
[----:B-1----:R-:W1:-:S06]  /*10ea0*/  DMUL R4, R4, R24 ;  /* 0x0000001804047228 */ /* 0x002e4c0000000000 */
[----:B-1----:R-:W1:-:S06]  /*10eb0*/  DFMA R4, R10, R4, R12 ;  /* 0x000000040a04722b */ /* 0x002e4c000000000c */
[----:B-1----:R1:W4:-:S06]  /*10ec0*/  DMUL R48, R4, R48 ;  /* 0x0000003004307228 */ /* 0x00230c0000000000 */
.L_x_4364:
[----:B------:R-:W-:Y:S05]  /*10ed0*/  BSYNC B1 ;  /* 0x0000000000017941 */ /* 0x000fea0003800000 */
.L_x_4363:
        /* <DEDUP_REMOVED lines=23> */
.L_x_4381:
[----:B0-----:R-:W-:-:S13]  /*11050*/  ISETP.GE.AND P0, PT, R0, R50, PT ;  /* 0x000000320000720c */ /* 0x001fda0003f06270 */
[----:B------:R-:W-:Y:S05]  /*11060*/  @P0 BRA `(.L_x_4383) ;  /* 0x000000c000000947 */ /* 0x000fea0003800000 */
[----:B------:R-:W-:Y:S01]  /*11070*/  IMAD.IADD R2, R51, 0x1, R0 ;  /* 0x0000000133027824 */ /* 0x000fe200078e0200 */
[----:B------:R-:W-:Y:S01]  /*11080*/  IADD3 R0, R0, 0x80, RZ ;  /* 0x0000008000007810 */ /* 0x000fe20007ffe0ff */
[----:B------:R-:W-:-:S04]  /*11090*/  IMAD.MOV.U32 R3, RZ, RZ, 0x8 ;  /* 0x00000008ff037424 */ /* 0x000fc800078e00ff */
[----:B------:R-:W-:-:S05]  /*110a0*/  IMAD.WIDE.U32 R2, R2, R3, c[0x0][0x168] ;  /* 0x00005a0002027625 */ /* 0x000fca00078e0003 */
[----:B----4-:R0:W-:Y:S02]  /*110b0*/  STG.E.64 [R2.64], R44 ;  /* 0x0000002c02007986 */ /* 0x0101e4000c101b04 */
.L_x_4382:
[----:B------:R-:W-:-:S13]  /*110c0*/  ISETP.GE.AND P0, PT, R0, R50, PT ;  /* 0x000000320000720c */ /* 0x000fda0003f06270 */
[----:B------:R-:W-:Y:S05]  /*110d0*/  @P0 BRA `(.L_x_4384) ;  /* 0x000000d000000947 */ /* 0x000fea0003800000 */
[----:B0-----:R-:W-:Y:S01]  /*110e0*/  IMAD.IADD R2, R51, 0x1, R0 ;  /* 0x0000000133027824 */ /* 0x001fe200078e0200 */
[----:B------:R-:W-:Y:S01]  /*110f0*/  IADD3 R0, R0, 0x80, RZ ;  /* 0x0000008000007810 */ /* 0x000fe20007ffe0ff */
[----:B------:R-:W-:-:S04]  /*11100*/  IMAD.MOV.U32 R3, RZ, RZ, 0x8 ;  /* 0x00000008ff037424 */ /* 0x000fc800078e00ff */
[----:B------:R-:W-:-:S05]  /*11110*/  IMAD.WIDE.U32 R2, R2, R3, c[0x0][0x168] ;  /* 0x00005a0002027625 */ /* 0x000fca00078e0003 */
[----:B----4-:R0:W-:Y:S02]  /*11120*/  STG.E.64 [R2.64], R16 ;  /* 0x0000001002007986 */ /* 0x0101e4000c101b04 */
.L_x_4383:
        /* <DEDUP_REMOVED lines=8> */
.L_x_4384:
[----:B------:R-:W-:Y:S05]  /*111b0*/  BSYNC B1 ;  /* 0x0000000000017941 */ /* 0x000fea0003800000 */
.L_x_4380:
[----:B------:R-:W-:-:S13]  /*111c0*/  ISETP.GE.AND P0, PT, R0, R50, PT ;  /* 0x000000320000720c */ /* 0x000fda0003f06270 */
[----:B0-----:R-:W-:Y:S01]  /*111d0*/  @!P0 IMAD.IADD R2, R51, 0x1, R0 ;  /* 0x0000000133028824 */ /* 0x001fe200078e0200 */
[----:B------:R-:W-:Y:S01]  /*111e0*/  @!P0 IADD3 R0, R0, 0x80, RZ ;  /* 0x0000008000008810 */ /* 0x000fe20007ffe0ff */
[----:B------:R-:W-:-:S04]  /*111f0*/  @!P0 IMAD.MOV.U32 R3, RZ, RZ, 0x8 ;  /* 0x00000008ff038424 */ /* 0x000fc800078e00ff */
[----:B------:R-:W-:-:S05]  /*11200*/  @!P0 IMAD.WIDE.U32 R2, R2, R3, c[0x0][0x168] ;  /* 0x00005a0002028625 */ /* 0x000fca00078e0003 */
[----:B----4-:R0:W-:Y:S02]  /*11210*/  @!P0 STG.E.64 [R2.64], R8 ;  /* 0x0000000802008986 */ /* 0x0101e4000c101b04 */
.L_x_4385:
[----:B------:R-:W-:Y:S05]  /*11220*/  BSYNC B0 ;  /* 0x0000000000007941 */ /* 0x000fea0003800000 */
.L_x_4379:
        /* <DEDUP_REMOVED lines=8> */
        .weak           $__internal_10_$__cuda_sm20_dblrcp_rn_slowpath_v3
        .type           $__internal_10_$__cuda_sm20_dblrcp_rn_slowpath_v3,@function
        .size           $__internal_10_$__cuda_sm20_dblrcp_rn_slowpath_v3,($__internal_11_$__cuda_sm20_div_rn_f64_full - $__internal_10_$__cuda_sm20_dblrcp_rn_slowpath_v3)
$__internal_10_$__cuda_sm20_dblrcp_rn_slowpath_v3:
        /* <DEDUP_REMOVED lines=25> */
.L_x_4389:
        /* <DEDUP_REMOVED lines=10> */
.L_x_4387:
[----:B------:R-:W-:Y:S01]  /*114e0*/  LOP3.LUT R5, R3, 0x80000, RZ, 0xfc, !PT ;  /* 0x0008000003057812 */ /* 0x000fe200078efcff */
[----:B------:R-:W-:Y:S02]  /*114f0*/  IMAD.MOV.U32 R4, RZ, RZ, R2 ;  /* 0x000000ffff047224 */ /* 0x000fe400078e0002 */
.L_x_4388:
[----:B------:R-:W-:Y:S05]  /*11500*/  BSYNC B0 ;  /* 0x0000000000007941 */ /* 0x000fea0003800000 */
.L_x_4386:
[----:B------:R-:W-:Y:S02]  /*11510*/  IMAD.MOV.U32 R29, RZ, RZ, 0x0 ;  /* 0x00000000ff1d7424 */ /* 0x000fe400078e00ff */
[----:B01----:R-:W-:Y:S02]  /*11520*/  IMAD.MOV.U32 R0, RZ, RZ, R4 ;  /* 0x000000ffff007224 */ /* 0x003fe400078e0004 */
[----:B------:R-:W-:Y:S05]  /*11530*/  RET.REL.NODEC R28 `(_ZN2at6native29vectorized_elementwise_kernelILi4EZZZNS0_61_GLOBAL__N__b29612f4_23_ActivationMishKernel_cu_9e10b42f_310820mish_backward_kernelERNS_14TensorIteratorEENKUlvE_clEvENKUlvE_clEvEUlddE_St5arrayIPcLm3EEEEviT0_T1_) ;  /* 0xfffeeac01c007950 */ /* 0x000fea0003c3ffff */
        .weak           $__internal_11_$__cuda_sm20_div_rn_f64_full
        .type           $__internal_11_$__cuda_sm20_div_rn_f64_full,@function
        .size           $__internal_11_$__cuda_sm20_div_rn_f64_full,(.L_x_7603 - $__internal_11_$__cuda_sm20_div_rn_f64_full)
$__internal_11_$__cuda_sm20_div_rn_f64_full:
        /* <DEDUP_REMOVED lines=74> */
.L_x_4391:
        /* <DEDUP_REMOVED lines=17> */
.L_x_4394:
[----:B------:R-:W-:-:S05]  /*11af0*/  LOP3.LUT R2, R5, 0x80000, RZ, 0xfc, !PT ;  /* 0x0008000005027812 */ /* 0x000fca00078efcff */
[----:B------:R-:W-:Y:S02]  /*11b00*/  IMAD.MOV.U32 R3, RZ, RZ, R2 ;  /* 0x000000ffff037224 */ /* 0x000fe400078e0002 */
[----:B------:R-:W-:Y:S01]  /*11b10*/  IMAD.MOV.U32 R2, RZ, RZ, R4 ;  /* 0x000000ffff027224 */ /* 0x000fe200078e0004 */
[----:B------:R-:W-:Y:S05]  /*11b20*/  BRA `(.L_x_4392) ;  /* 0x0000003000007947 */ /* 0x000fea0003800000 */
.L_x_4393:
[----:B------:R-:W-:-:S05]  /*11b30*/  LOP3.LUT R2, R29, 0x80000, RZ, 0xfc, !PT ;  /* 0x000800001d027812 */ /* 0x000fca00078efcff */
[----:B------:R-:W-:Y:S02]  /*11b40*/  IMAD.MOV.U32 R3, RZ, RZ, R2 ;  /* 0x000000ffff037224 */ /* 0x000fe400078e0002 */
[----:B------:R-:W-:Y:S02]  /*11b50*/  IMAD.MOV.U32 R2, RZ, RZ, R28 ;  /* 0x000000ffff027224 */ /* 0x000fe400078e001c */
.L_x_4392:
[----:B------:R-:W-:Y:S05]  /*11b60*/  BSYNC B0 ;  /* 0x0000000000007941 */ /* 0x000fea0003800000 */
.L_x_4390:
[----:B------:R-:W-:Y:S02]  /*11b70*/  IMAD.MOV.U32 R4, RZ, RZ, R0 ;  /* 0x000000ffff047224 */ /* 0x000fe400078e0000 */
[----:B------:R-:W-:-:S04]  /*11b80*/  IMAD.MOV.U32 R5, RZ, RZ, 0x0 ;  /* 0x00000000ff057424 */ /* 0x000fc800078e00ff */
[----:B------:R-:W-:Y:S05]  /*11b90*/  RET.REL.NODEC R4 `(_ZN2at6native29vectorized_elementwise_kernelILi4EZZZNS0_61_GLOBAL__N__b29612f4_23_ActivationMishKernel_cu_9e10b42f_310820mish_backward_kernelERNS_14TensorIteratorEENKUlvE_clEvENKUlvE_clEvEUlddE_St5arrayIPcLm3EEEEviT0_T1_) ;  /* 0xfffee46004007950 */ /* 0x000fea0003c3ffff */
.L_x_4395:
        /* <DEDUP_REMOVED lines=14> */
.L_x_7603:


//--------------------- .text._ZN2at6native29vectorized_elementwise_kernelILi8EZZZNS0_61_GLOBAL__N__b29612f4_23_ActivationMishKernel_cu_9e10b42f_310820mish_backward_kernelERNS_14TensorIteratorEENKUlvE_clEvENKUlvE_clEvEUlddE_St5arrayIPcLm3EEEEviT0_T1_ --------------------------
	.section	.text._ZN2at6native29vectorized_elementwise_kernelILi8EZZZNS0_61_GLOBAL__N__b29612f4_23_ActivationMishKernel_cu_9e10b42f_310820mish_backward_kernelERNS_14TensorIteratorEENKUlvE_clEvENKUlvE_clEvEUlddE_St5arrayIPcLm3EEEEviT0_T1_,"ax",@progbits
	.sectioninfo	@"SHI_REGISTERS=4"
	.align	128
        .global         _ZN2at6native29vectorized_elementwise_kernelILi8EZZZNS0_61_GLOBAL__N__b29612f4_23_ActivationMishKernel_cu_9e10b42f_310820mish_backward_kernelERNS_14TensorIteratorEENKUlvE_clEvENKUlvE_clEvEUlddE_St5arrayIPcLm3EEEEviT0_T1_
        .type           _ZN2at6native29vectorized_elementwise_kernelILi8EZZZNS0_61_GLOBAL__N__b29612f4_23_ActivationMishKernel_cu_9e10b42f_310820mish_backward_kernelERNS_14TensorIteratorEENKUlvE_clEvENKUlvE_clEvEUlddE_St5arrayIPcLm3EEEEviT0_T1_,@function
        .size           _ZN2at6native29vectorized_elementwise_kernelILi8EZZZNS0_61_GLOBAL__N__b29612f4_23_ActivationMishKernel_cu_9e10b42f_310820mish_backward_kernelERNS_14TensorIteratorEENKUlvE_clEvENKUlvE_clEvEUlddE_St5arrayIPcLm3EEEEviT0_T1_,(.L_x_7637 - _ZN2at6native29vectorized_elementwise_kernelILi8EZZZNS0_61_GLOBAL__N__b29612f4_23_ActivationMishKernel_cu_9e10b42f_310820mish_backward_kernelERNS_14TensorIteratorEENKUlvE_clEvENKUlvE_clEvEUlddE_St5arrayIPcLm3EEEEviT0_T1_)
        .other          _ZN2at6native29vectorized_elementwise_kernelILi8EZZZNS0_61_GLOBAL__N__b29612f4_23_ActivationMishKernel_cu_9e10b42f_310820mish_backward_kernelERNS_14TensorIteratorEENKUlvE_clEvENKUlvE_clEvEUlddE_St5arrayIPcLm3EEEEviT0_T1_,@"STO_CUDA_ENTRY STV_DEFAULT"
_ZN2at6native29vectorized_elementwise_kernelILi8EZZZNS0_61_GLOBAL__N__b29612f4_23_ActivationMishKernel_cu_9e10b42f_310820mish_backward_kernelERNS_14TensorIteratorEENKUlvE_clEvENKUlvE_clEvEUlddE_St5arrayIPcLm3EEEEviT0_T1_:
.text._ZN2at6native29vectorized_elementwise_kernelILi8EZZZNS0_61_GLOBAL__N__b29612f4_23_ActivationMishKernel_cu_9e10b42f_310820mish_backward_kernelERNS_14TensorIteratorEENKUlvE_clEvENKUlvE_clEvEUlddE_St5arrayIPcLm3EEEEviT0_T1_:
[----:B------:R-:W-:Y:S02]  /*0000*/  MOV R1, c[0x0][0x28] ;  /* 0x00000a0000017a02 */ /* 0x000fe40000000f00 */
[----:B------:R-:W-:Y:S05]  /*0010*/  EXIT ;  /* 0x000000000000794d */ /* 0x000fea0003800000 */
.L_x_4396:
        /* <DEDUP_REMOVED lines=14> */
.L_x_7637:


//--------------------- .text._ZN2at6native18elementwise_kernelILi128ELi4EZNS0_15gpu_kernel_implIZZZNS0_61_GLOBAL__N__b29612f4_23_ActivationMishKernel_cu_9e10b42f_310811mish_kernelERNS_18TensorIteratorBaseEENKUlvE_clEvENKUlvE2_clEvEUlN3c108BFloat16EE_EEvS5_RKT_EUliE_EEviT1_ --------------------------
	.section	.text._ZN2at6native18elementwise_kernelILi128ELi4EZNS0_15gpu_kernel_implIZZZNS0_61_GLOBAL__N__b29612f4_23_ActivationMishKernel_cu_9e10b42f_310811mish_kernelERNS_18TensorIteratorBaseEENKUlvE_clEvENKUlvE2_clEvEUlN3c108BFloat16EE_EEvS5_RKT_EUliE_EEviT1_,"ax",@progbits
	.sectioninfo	@"SHI_REGISTERS=26"
	.align	128
        .global         _ZN2at6native18elementwise_kernelILi128ELi4EZNS0_15gpu_kernel_implIZZZNS0_61_GLOBAL__N__b29612f4_23_ActivationMishKernel_cu_9e10b42f_310811mish_kernelERNS_18TensorIteratorBaseEENKUlvE_clEvENKUlvE2_clEvEUlN3c108BFloat16EE_EEvS5_RKT_EUliE_EEviT1_
        .type           _ZN2at6native18elementwise_kernelILi128ELi4EZNS0_15gpu_kernel_implIZZZNS0_61_GLOBAL__N__b29612f4_23_ActivationMishKernel_cu_9e10b42f_310811mish_kernelERNS_18TensorIteratorBaseEENKUlvE_clEvENKUlvE2_clEvEUlN3c108BFloat16EE_EEvS5_RKT_EUliE_EEviT1_,@function
        .size           _ZN2at6native18elementwise_kernelILi128ELi4EZNS0_15gpu_kernel_implIZZZNS0_61_GLOBAL__N__b29612f4_23_ActivationMishKernel_cu_9e10b42f_310811mish_kernelERNS_18TensorIteratorBaseEENKUlvE_clEvENKUlvE2_clEvEUlN3c108BFloat16EE_EEvS5_RKT_EUliE_EEviT1_,(.L_x_7638 - _ZN2at6native18elementwise_kernelILi128ELi4EZNS0_15gpu_kernel_implIZZZNS0_61_GLOBAL__N__b29612f4_23_ActivationMishKernel_cu_9e10b42f_310811mish_kernelERNS_18TensorIteratorBaseEENKUlvE_clEvENKUlvE2_clEvEUlN3c108BFloat16EE_EEvS5_RKT_EUliE_EEviT1_)
        .other          _ZN2at6native18elementwise_kernelILi128ELi4EZNS0_15gpu_kernel_implIZZZNS0_61_GLOBAL__N__b29612f4_23_ActivationMishKernel_cu_9e10b42f_310811mish_kernelERNS_18TensorIteratorBaseEENKUlvE_clEvENKUlvE2_clEvEUlN3c108BFloat16EE_EEvS5_RKT_EUliE_EEviT1_,@"STO_CUDA_ENTRY STV_DEFAULT"
_ZN2at6native18elementwise_kernelILi128ELi4EZNS0_15gpu_kernel_implIZZZNS0_61_GLOBAL__N__b29612f4_23_ActivationMishKernel_cu_9e10b42f_310811mish_kernelERNS_18TensorIteratorBaseEENKUlvE_clEvENKUlvE2_clEvEUlN3c108BFloat16EE_EEvS5_RKT_EUliE_EEviT1_:
.text._ZN2at6native18elementwise_kernelILi128ELi4EZNS0_15gpu_kernel_implIZZZNS0_61_GLOBAL__N__b29612f4_23_ActivationMishKernel_cu_9e10b42f_310811mish_kernelERNS_18TensorIteratorBaseEENKUlvE_clEvENKUlvE2_clEvEUlN3c108BFloat16EE_EEvS5_RKT_EUliE_EEviT1_:
        /* <DEDUP_REMOVED lines=10> */
[----:B------:R-:W-:-:S10]  /*00a0*/  IMAD.MOV.U32 R16, RZ, RZ, RZ ;  /* 0x000000ffff107224 */ /* 0x000fd400078e00ff */
[----:B------:R-:W-:Y:S05]  /*00b0*/  @!P0 BRA `(.L_x_4399) ;  /* 0x00000e2000008947 */ /* 0x000fea0003800000 */
[----:B------:R-:W-:Y:S02]  /*00c0*/  IMAD.MOV.U32 R2, RZ, RZ, RZ ;  /* 0x000000ffff027224 */ /* 0x000fe400078e00ff */
[----:B------:R-:W-:Y:S02]  /*00d0*/  IMAD.MOV.U32 R3, RZ, RZ, R19 ;  /* 0x000000ffff037224 */ /* 0x000fe400078e0013 */
[----:B------:R-:W-:Y:S02]  /*00e0*/  IMAD.MOV.U32 R6, RZ, RZ, c[0x0][0x168] ;  /* 0x00005a00ff067624 */ /* 0x000fe400078e00ff */
[----:B------:R-:W-:-:S03]  /*00f0*/  IMAD.HI.U32 R4, R19, c[0x0][0x170], R2 ;  /* 0x00005c0013047a27 */ /* 0x000fc600078e0002 */
[----:B------:R-:W-:Y:S02]  /*0100*/  ISETP.NE.AND P0, PT, R6, 0x1, PT ;  /* 0x000000010600780c */ /* 0x000fe40003f05270 */
[----:B------:R-:W-:-:S05]  /*0110*/  SHF.R.U32.HI R5, RZ, c[0x0][0x174], R4 ;  /* 0x00005d00ff057a19 */ /* 0x000fca0000011604 */
[----:B------:R-:W-:-:S04]  /*0120*/  IMAD.MOV R0, RZ, RZ, -R5 ;  /* 0x000000ffff007224 */ /* 0x000fc800078e0a05 */
[----:B------:R-:W-:-:S04]  /*0130*/  IMAD R19, R0, c[0x0][0x16c], R19 ;  /* 0x00005b0000137a24 */ /* 0x000fc800078e0213 */
        /* <DEDUP_REMOVED lines=9> */
[C---:B------:R-:W-:Y:S02]  /*01d0*/  IMAD R16, R4.reuse, c[0x0][0x2a0], RZ ;  /* 0x0000a80004107a24 */ /* 0x040fe400078e02ff */
[----:B------:R-:W-:Y:S02]  /*01e0*/  IMAD R0, R4, c[0x0][0x2a4], RZ ;  /* 0x0000a90004007a24 */ /* 0x000fe400078e02ff */
        /* <DEDUP_REMOVED lines=192> */
[----:B------:R-:W-:Y:S01]  /*0df0*/  ISETP.NE.AND P0, PT, R6, 0x18, PT ;  /* 0x000000180600780c */ /* 0x000fe20003f05270 */
[----:B------:R-:W-:-:S04]  /*0e00*/  IMAD.MOV.U32 R4, RZ, RZ, RZ ;  /* 0x000000ffff047224 */ /* 0x000fc800078e00ff */
[----:B------:R-:W-:-:S05]  /*0e10*/  IMAD.HI.U32 R2, R5, c[0x0][0x284], R4 ;  /* 0x0000a10005027a27 */ /* 0x000fca00078e0004 */
[----:B------:R-:W-:-:S03]  /*0e20*/  SHF.R.U32.HI R3, RZ, c[0x0][0x288], R2 ;  /* 0x0000a200ff037a19 */ /* 0x000fc60000011602 */
[----:B------:R-:W-:Y:S02]  /*0e30*/  @P0 IMAD.MOV.U32 R2, RZ, RZ, RZ ;  /* 0x000000ffff020224 */ /* 0x000fe400078e00ff */
[--C-:B------:R-:W-:Y:S02]  /*0e40*/  IMAD.MOV R4, RZ, RZ, -R3.reuse ;  /* 0x000000ffff047224 */ /* 0x100fe400078e0a03 */
[----:B------:R-:W-:-:S04]  /*0e50*/  @P0 IMAD.HI.U32 R2, R3, c[0x0][0x290], R2 ;  /* 0x0000a40003020a27 */ /* 0x000fc800078e0002 */
[----:B------:R-:W-:Y:S01]  /*0e60*/  IMAD R5, R4, c[0x0][0x280], R5 ;  /* 0x0000a00004057a24 */ /* 0x000fe200078e0205 */
[----:B------:R-:W-:-:S03]  /*0e70*/  @P0 SHF.R.U32.HI R2, RZ, c[0x0][0x294], R2 ;  /* 0x0000a500ff020a19 */ /* 0x000fc60000011602 */
[C---:B------:R-:W-:Y:S02]  /*0e80*/  IMAD R16, R5.reuse, c[0x0][0x350], R16 ;  /* 0x0000d40005107a24 */ /* 0x040fe400078e0210 */
[----:B------:R-:W-:Y:S02]  /*0e90*/  @P0 IMAD.MOV R2, RZ, RZ, -R2 ;  /* 0x000000ffff020224 */ /* 0x000fe400078e0a02 */
[----:B------:R-:W-:Y:S02]  /*0ea0*/  IMAD R0, R5, c[0x0][0x354], R0 ;  /* 0x0000d50005007a24 */ /* 0x000fe400078e0200 */
[----:B------:R-:W-:-:S04]  /*0eb0*/  @P0 IMAD R3, R2, c[0x0][0x28c], R3 ;  /* 0x0000a30002030a24 */ /* 0x000fc800078e0203 */
[C---:B------:R-:W-:Y:S02]  /*0ec0*/  @P0 IMAD R16, R3.reuse, c[0x0][0x358], R16 ;  /* 0x0000d60003100a24 */ /* 0x040fe400078e0210 */
[----:B------:R-:W-:Y:S02]  /*0ed0*/  @P0 IMAD R0, R3, c[0x0][0x35c], R0 ;  /* 0x0000d70003000a24 */ /* 0x000fe400078e0200 */
.L_x_4399:
        /* <DEDUP_REMOVED lines=20> */
.L_x_4403:
[----:B------:R-:W2:Y:S02]  /*1020*/  LDG.E.U8 R2, [R2.64] ;  /* 0x0000002402027981 */ /* 0x000ea4000c1e1100 */
[----:B--2---:R-:W0:Y:S02]  /*1030*/  I2F.U16 R0, R2 ;  /* 0x0000000200007306 */ /* 0x004e240000101000 */
[----:B0-----:R-:W-:Y:S01]  /*1040*/  F2FP.BF16.PACK_AB R0, RZ, R0 ;  /* 0x00000000ff00723e */ /* 0x001fe200000010ff */
[----:B------:R-:W-:Y:S05]  /*1050*/  BRA `(.L_x_4405) ;  /* 0x00000e3000007947 */ /* 0x000fea0003800000 */
.L_x_4402:
        /* <DEDUP_REMOVED lines=10> */
.L_x_4407:
[----:B------:R-:W2:Y:S02]  /*1100*/  LDG.E R2, [R2.64] ;  /* 0x0000002402027981 */ /* 0x000ea4000c1e1900 */
[----:B--2---:R-:W0:Y:S02]  /*1110*/  I2F R0, R2 ;  /* 0x0000000200007306 */ /* 0x004e240000201400 */
[----:B0-----:R-:W-:Y:S01]  /*1120*/  F2FP.BF16.PACK_AB R0, RZ, R0 ;  /* 0x00000000ff00723e */ /* 0x001fe200000010ff */
[----:B------:R-:W-:Y:S05]  /*1130*/  BRA `(.L_x_4405) ;  /* 0x00000d5000007947 */ /* 0x000fea0003800000 */
.L_x_4406:
[----:B------:R-:W2:Y:S02]  /*1140*/  LDG.E.U16 R2, [R2.64] ;  /* 0x0000002402027981 */ /* 0x000ea4000c1e1500 */
[----:B--2---:R-:W0:Y:S02]  /*1150*/  I2F.S16 R0, R2 ;  /* 0x0000000200007306 */ /* 0x004e240000101400 */
[----:B0-----:R-:W-:Y:S01]  /*1160*/  F2FP.BF16.PACK_AB R0, RZ, R0 ;  /* 0x00000000ff00723e */ /* 0x001fe200000010ff */
[----:B------:R-:W-:Y:S05]  /*1170*/  BRA `(.L_x_4405) ;  /* 0x00000d1000007947 */ /* 0x000fea0003800000 */
.L_x_4401:
        /* <DEDUP_REMOVED lines=9> */
.L_x_4409:
[----:B------:R-:W2:Y:S02]  /*1210*/  LDG.E.U16 R0, [R2.64] ;  /* 0x0000002402007981 */ /* 0x000ea4000c1e1500 */
[----:B--2---:R-:W-:-:S05]  /*1220*/  HADD2.F32 R0, -RZ, R0.H0_H0 ;  /* 0x20000000ff007230 */ /* 0x004fca0000004100 */
[----:B------:R-:W-:Y:S01]  /*1230*/  F2FP.BF16.PACK_AB R0, RZ, R0 ;  /* 0x00000000ff00723e */ /* 0x000fe200000010ff */
[----:B------:R-:W-:Y:S05]  /*1240*/  BRA `(.L_x_4405) ;  /* 0x00000c4000007947 */ /* 0x000fea0003800000 */
.L_x_4408:
        /* <DEDUP_REMOVED lines=9> */
.L_x_4411:
[----:B------:R-:W2:Y:S02]  /*12e0*/  LDG.E.U16 R2, [R2.64] ;  /* 0x0000002402027981 */ /* 0x000ea4000c1e1500 */
[----:B--2---:R-:W-:-:S05]  /*12f0*/  HADD2.F32 R0, -RZ, R2.H0_H0 ;  /* 0x20000002ff007230 */ /* 0x004fca0000004100 */
[----:B------:R-:W-:Y:S01]  /*1300*/  F2FP.BF16.PACK_AB R0, RZ, R0 ;  /* 0x00000000ff00723e */ /* 0x000fe200000010ff */
[----:B------:R-:W-:Y:S05]  /*1310*/  BRA `(.L_x_4405) ;  /* 0x00000b7000007947 */ /* 0x000fea0003800000 */
.L_x_4410:
[----:B------:R-:W2:Y:S02]  /*1320*/  LDG.E.64 R2, [R2.64] ;  /* 0x0000002402027981 */ /* 0x000ea4000c1e1b00 */
[----:B--2---:R-:W0:Y:S01]  /*1330*/  F2F.F32.F64 R0, R2 ;  /* 0x0000000200007310 */ /* 0x004e220000301000 */
[----:B------:R-:W0:-:S14]  /*1340*/  DSETP.GEU.AND P0, PT, |R2|, c[0x2][0x0], PT ;  /* 0x008000000200762a */ /* 0x000e1c0003f0e200 */
[----:B0-----:R-:W-:-:S05]  /*1350*/  @!P0 FMUL R0, R0, 1.175494350822287508e-38 ;  /* 0x0080000000008820 */ /* 0x001fca0000400000 */
[----:B------:R-:W-:Y:S01]  /*1360*/  F2FP.BF16.PACK_AB R0, RZ, R0 ;  /* 0x00000000ff00723e */ /* 0x000fe200000010ff */
[----:B------:R-:W-:Y:S05]  /*1370*/  BRA `(.L_x_4405) ;  /* 0x00000b1000007947 */ /* 0x000fea0003800000 */
.L_x_4400:
        /* <DEDUP_REMOVED lines=13> */
.L_x_4414:
[----:B------:R-:W2:Y:S02]  /*1450*/  LDG.E.64 R2, [R2.64] ;  /* 0x0000002402027981 */ /* 0x000ea4000c1e1b00 */
[----:B--2---:R-:W0:Y:S01]  /*1460*/  F2F.F32.F64 R0, R2 ;  /* 0x0000000200007310 */ /* 0x004e220000301000 */
[----:B------:R-:W0:-:S14]  /*1470*/  DSETP.GEU.AND P0, PT, |R2|, c[0x2][0x0], PT ;  /* 0x008000000200762a */ /* 0x000e1c0003f0e200 */
[----:B0-----:R-:W-:-:S05]  /*1480*/  @!P0 FMUL R0, R0, 1.175494350822287508e-38 ;  /* 0x0080000000008820 */ /* 0x001fca0000400000 */
[----:B------:R-:W-:Y:S01]  /*1490*/  F2FP.BF16.PACK_AB R0, RZ, R0 ;  /* 0x00000000ff00723e */ /* 0x000fe200000010ff */
[----:B------:R-:W-:Y:S05]  /*14a0*/  BRA `(.L_x_4405) ;  /* 0x000009e000007947 */ /* 0x000fea0003800000 */
.L_x_4413:
        /* <DEDUP_REMOVED lines=28> */
.L_x_4416:
        /* <DEDUP_REMOVED lines=15> */
.L_x_4415:
[----:B------:R0:W5:Y:S01]  /*1760*/  LDG.E.U16 R0, [R2.64] ;  /* 0x0000002402007981 */ /* 0x000162000c1e1500 */
[----:B------:R-:W-:Y:S05]  /*1770*/  BRA `(.L_x_4405) ;  /* 0x0000071000007947 */ /* 0x000fea0003800000 */
.L_x_4412:
        /* <DEDUP_REMOVED lines=12> */
.L_x_4419:
        /* <DEDUP_REMOVED lines=21> */
.L_x_4423:
[----:B------:R-:W-:Y:S05]  /*1990*/  BSYNC B1 ;  /* 0x0000000000017941 */ /* 0x000fea0003800000 */
.L_x_4422:
[----:B------:R-:W-:Y:S01]  /*19a0*/  LEA R3, R0, 0x3b800000, 0x17 ;  /* 0x3b80000000037811 */ /* 0x000fe200078eb8ff */
[----:B------:R-:W-:-:S05]  /*19b0*/  IMAD.SHL.U32 R0, R2, 0x100000, RZ ;  /* 0x0010000002007824 */ /* 0x000fca00078e00ff */
[----:B------:R-:W-:Y:S02]  /*19c0*/  LOP3.LUT R0, R3, R0, R4, 0xfe, !PT ;  /* 0x0000000003007212 */ /* 0x000fe400078efe04 */
.L_x_4421:
[----:B------:R-:W-:Y:S05]  /*19d0*/  BSYNC B0 ;  /* 0x0000000000007941 */ /* 0x000fea0003800000 */
.L_x_4420:
[----:B------:R-:W-:Y:S01]  /*19e0*/  F2FP.BF16.PACK_AB R0, RZ, R0 ;  /* 0x00000000ff00723e */ /* 0x000fe200000010ff */
[----:B------:R-:W-:Y:S05]  /*19f0*/  BRA `(.L_x_4405) ;  /* 0x0000049000007947 */ /* 0x000fea0003800000 */
.L_x_4418:
        /* <DEDUP_REMOVED lines=21> */
.L_x_4427:
[----:B------:R-:W-:Y:S05]  /*1b50*/  BSYNC B1 ;  /* 0x0000000000017941 */ /* 0x000fea0003800000 */
.L_x_4426:
[----:B------:R-:W-:Y:S01]  /*1b60*/  LEA R3, R0, 0x37800000, 0x17 ;  /* 0x3780000000037811 */ /* 0x000fe200078eb8ff */
[----:B------:R-:W-:-:S05]  /*1b70*/  IMAD.SHL.U32 R0, R2, 0x200000, RZ ;  /* 0x0020000002007824 */ /* 0x000fca00078e00ff */
[----:B------:R-:W-:Y:S02]  /*1b80*/  LOP3.LUT R0, R3, R0, R4, 0xfe, !PT ;  /* 0x0000000003007212 */ /* 0x000fe400078efe04 */
.L_x_4425:
[----:B------:R-:W-:Y:S05]  /*1b90*/  BSYNC B0 ;  /* 0x0000000000007941 */ /* 0x000fea0003800000 */
.L_x_4424:
[----:B------:R-:W-:Y:S01]  /*1ba0*/  F2FP.BF16.PACK_AB R0, RZ, R0 ;  /* 0x00000000ff00723e */ /* 0x000fe200000010ff */
[----:B------:R-:W-:Y:S05]  /*1bb0*/  BRA `(.L_x_4405) ;  /* 0x000002d000007947 */ /* 0x000fea0003800000 */
.L_x_4417:
        /* <DEDUP_REMOVED lines=14> */
.L_x_4431:
[----:B------:R-:W-:Y:S05]  /*1ca0*/  BSYNC B0 ;  /* 0x0000000000007941 */ /* 0x000fea0003800000 */
.L_x_4430:
[----:B------:R-:W-:Y:S01]  /*1cb0*/  F2FP.BF16.PACK_AB R0, RZ, R0 ;  /* 0x00000000ff00723e */ /* 0x000fe200000010ff */
[----:B------:R-:W-:Y:S05]  /*1cc0*/  BRA `(.L_x_4405) ;  /* 0x000001c000007947 */ /* 0x000fea0003800000 */
.L_x_4404:
        /* <DEDUP_REMOVED lines=19> */
[----:B------:R-:W-:Y:S01]  /*1e00*/  PRMT R0, RZ, 0x7610, R0 ;  /* 0x00007610ff007816 */ /* 0x000fe20000000000 */
[----:B------:R-:W-:Y:S05]  /*1e10*/  BRA `(.L_x_4405) ;  /* 0x0000007000007947 */ /* 0x000fea0003800000 */
.L_x_4429:
[----:B------:R-:W2:Y:S02]  /*1e20*/  LDG.E.64 R2, [R2.64] ;  /* 0x0000002402027981 */ /* 0x000ea4000c1e1b00 */
[----:B--2---:R-:W0:Y:S02]  /*1e30*/  I2F.U64 R0, R2 ;  /* 0x0000000200007312 */ /* 0x004e240000301000 */
[----:B0-----:R-:W-:Y:S01]  /*1e40*/  F2FP.BF16.PACK_AB R0, RZ, R0 ;  /* 0x00000000ff00723e */ /* 0x001fe200000010ff */
[----:B------:R-:W-:Y:S05]  /*1e50*/  BRA `(.L_x_4405) ;  /* 0x0000003000007947 */ /* 0x000fea0003800000 */
.L_x_4428:
[----:B------:R-:W2:Y:S02]  /*1e60*/  LDG.E R2, [R2.64] ;  /* 0x0000002402027981 */ /* 0x000ea4000c1e1900 */
[----:B--2---:R-:W0:Y:S02]  /*1e70*/  I2F.U32 R0, R2 ;  /* 0x0000000200007306 */ /* 0x004e240000201000 */
[----:B0-----:R-:W-:-:S06]  /*1e80*/  F2FP.BF16.PACK_AB R0, RZ, R0 ;  /* 0x00000000ff00723e */ /* 0x001fcc00000010ff */
.L_x_4405:
[----:B-----5:R-:W-:Y:S01]  /*1e90*/  PRMT R0, RZ, 0x5410, R0 ;  /* 0x00005410ff007816 */ /* 0x020fe20000000000 */
[----:B------:R-:W-:Y:S01]  /*1ea0*/  IMAD.MOV.U32 R6, RZ, RZ, 0x3e800000 ;  /* 0x3e800000ff067424 */ /* 0x000fe200078e00ff */
[----:B------:R-:W-:Y:S01]  /*1eb0*/  BSSY B0, `(.L_x_4432) ;  /* 0x0000020000007945 */ /* 0x000fe20003800000 */
[----:B------:R-:W-:-:S02]  /*1ec0*/  IMAD.MOV.U32 R7, RZ, RZ, 0x3d39bf78 ;  /* 0x3d39bf78ff077424 */ /* 0x000fc400078e00ff */
        /* <DEDUP_REMOVED lines=8> */
[----:B------:R-:W0:Y:S02]  /*1f50*/  I2F R3, R3 ;  /* 0x0000000300037306 */ /* 0x000e240000201400 */
[----:B------:R-:W-:Y:S02]  /*1f60*/  FFMA.FTZ R5, R5, R6, -1 ;  /* 0xbf80000005057423 */ /* 0x000fe40000010006 */
[----:B------:R-:W1:Y:S02]  /*1f70*/  LDC.U8 R6, c[0x0][0x371] ;  /* 0x0000dc40ff067b82 */ /* 0x000e640000000000 */
        /* <DEDUP_REMOVED lines=16> */
[----:B------:R-:W-:-:S04]  /*2080*/  @P0 IMAD.MOV.U32 R3, RZ, RZ, 0x7f800000 ;  /* 0x7f800000ff030424 */ /* 0x000fc800078e00ff */
[----:B------:R-:W-:-:S05]  /*2090*/  @P0 FFMA.FTZ R4, R2, R3, +INF ;  /* 0x7f80000002040423 */ /* 0x000fca0000010003 */
[----:B------:R-:W-:Y:S02]  /*20a0*/  FSEL R4, R4, -RZ, P1 ;  /* 0x800000ff04047208 */ /* 0x000fe40000800000 */
.L_x_4433:
[----:B-1----:R-:W-:Y:S05]  /*20b0*/  BSYNC B0 ;  /* 0x0000000000007941 */ /* 0x002fea0003800000 */
.L_x_4432:
[----:B------:R-:W0:Y:S01]  /*20c0*/  MUFU.TANH R3, R4 ;  /* 0x0000000400037308 */ /* 0x000e220000002400 */
[----:B------:R-:W-:-:S04]  /*20d0*/  PRMT R2, R6, 0x9910, RZ ;  /* 0x0000991006027816 */ /* 0x000fc800000000ff */
[----:B------:R-:W-:Y:S01]  /*20e0*/  ISETP.GT.AND P0, PT, R2, 0x9, PT ;  /* 0x000000090200780c */ /* 0x000fe20003f04270 */
[----:B0-----:R-:W-:-:S05]  /*20f0*/  FMUL.FTZ R3, R0, R3 ;  /* 0x0000000300037220 */ /* 0x001fca0000410000 */
[----:B------:R-:W-:-:S07]  /*2100*/  F2FP.BF16.PACK_AB R3, RZ, R3 ;  /* 0x00000003ff03723e */ /* 0x000fce00000010ff */
        /* <DEDUP_REMOVED lines=13> */
.L_x_4437:
[----:B------:R-:W-:-:S06]  /*21e0*/  PRMT R3, RZ, 0x5410, R3 ;  /* 0x00005410ff037816 */ /* 0x000fcc0000000003 */
[----:B------:R-:W0:Y:S02]  /*21f0*/  F2I.S64.TRUNC R2, R3 ;  /* 0x0000000300027311 */ /* 0x000e24000020d900 */
[----:B0-----:R0:W-:Y:S01]  /*2200*/  STG.E.U8 [R16.64], R2 ;  /* 0x0000000210007986 */ /* 0x0011e2000c101124 */
[----:B------:R-:W-:Y:S05]  /*2210*/  BRA `(.L_x_4439) ;  /* 0x00000e4000007947 */ /* 0x000fea0003800000 */
.L_x_4436:
        /* <DEDUP_REMOVED lines=10> */
.L_x_4441:
[----:B------:R-:W-:-:S06]  /*22c0*/  PRMT R3, RZ, 0x5410, R3 ;  /* 0x00005410ff037816 */ /* 0x000fcc0000000003 */
[----:B------:R-:W0:Y:S02]  /*22d0*/  F2I.FTZ.TRUNC.NTZ R3, R3 ;  /* 0x0000000300037305 */ /* 0x000e24000021f100 */
[----:B0-----:R0:W-:Y:S01]  /*22e0*/  STG.E [R16.64], R3 ;  /* 0x0000000310007986 */ /* 0x0011e2000c101924 */
[----:B------:R-:W-:Y:S05]  /*22f0*/  BRA `(.L_x_4439) ;  /* 0x00000d6000007947 */ /* 0x000fea0003800000 */
.L_x_4440:
[----:B------:R-:W-:-:S06]  /*2300*/  PRMT R3, RZ, 0x5410, R3 ;  /* 0x00005410ff037816 */ /* 0x000fcc0000000003 */
[----:B------:R-:W0:Y:S02]  /*2310*/  F2I.FTZ.TRUNC.NTZ R3, R3 ;  /* 0x0000000300037305 */ /* 0x000e24000021f100 */
[----:B0-----:R0:W-:Y:S01]  /*2320*/  STG.E.U16 [R16.64], R3 ;  /* 0x0000000310007986 */ /* 0x0011e2000c101524 */
[----:B------:R-:W-:Y:S05]  /*2330*/  BRA `(.L_x_4439) ;  /* 0x00000d2000007947 */ /* 0x000fea0003800000 */
.L_x_4435:
        /* <DEDUP_REMOVED lines=9> */
.L_x_4443:
[----:B------:R-:W-:-:S04]  /*23d0*/  PRMT R0, RZ, 0x5410, R3 ;  /* 0x00005410ff007816 */ /* 0x000fc80000000003 */
[----:B------:R-:W-:-:S05]  /*23e0*/  F2FP.PACK_AB R0, RZ, R0 ;  /* 0x00000000ff00723e */ /* 0x000fca00000000ff */
[----:B------:R0:W-:Y:S01]  /*23f0*/  STG.E.U16 [R16.64], R0 ;  /* 0x0000000010007986 */ /* 0x0001e2000c101524 */
[----:B------:R-:W-:Y:S05]  /*2400*/  BRA `(.L_x_4439) ;  /* 0x00000c5000007947 */ /* 0x000fea0003800000 */
.L_x_4442:
        /* <DEDUP_REMOVED lines=10> */
.L_x_4445:
[----:B------:R-:W-:-:S04]  /*24b0*/  PRMT R3, RZ, 0x5410, R3 ;  /* 0x00005410ff037816 */ /* 0x000fc80000000003 */
[----:B------:R-:W-:-:S04]  /*24c0*/  F2FP.PACK_AB R3, RZ, R3 ;  /* 0x00000003ff03723e */ /* 0x000fc800000000ff */
[----:B------:R-:W-:-:S05]  /*24d0*/  PRMT R3, R3, 0x5410, RZ ;  /* 0x0000541003037816 */ /* 0x000fca00000000ff */
[----:B------:R0:W-:Y:S01]  /*24e0*/  STG.E [R16.64], R3 ;  /* 0x0000000310007986 */ /* 0x0001e2000c101924 */
[----:B------:R-:W-:Y:S05]  /*24f0*/  BRA `(.L_x_4439) ;  /* 0x00000b6000007947 */ /* 0x000fea0003800000 */
.L_x_4444:
[----:B------:R-:W-:-:S05]  /*2500*/  PRMT R2, RZ, 0x5410, R3 ;  /* 0x00005410ff027816 */ /* 0x000fca0000000003 */
[----:B------:R-:W-:-:S06]  /*2510*/  FMUL.FTZ R2, R2, 1 ;  /* 0x3f80000002027820 */ /* 0x000fcc0000410000 */
[----:B------:R-:W0:Y:S02]  /*2520*/  F2F.F64.F32 R2, R2 ;  /* 0x0000000200027310 */ /* 0x000e240000201800 */
[----:B0-----:R0:W-:Y:S01]  /*2530*/  STG.E.64 [R16.64], R2 ;  /* 0x0000000210007986 */ /* 0x0011e2000c101b24 */
[----:B------:R-:W-:Y:S05]  /*2540*/  BRA `(.L_x_4439) ;  /* 0x00000b1000007947 */ /* 0x000fea0003800000 */
.L_x_4434:
        /* <DEDUP_REMOVED lines=13> */
.L_x_4448:
[----:B------:R-:W-:Y:S01]  /*2620*/  PRMT R3, RZ, 0x5410, R3 ;  /* 0x00005410ff037816 */ /* 0x000fe20000000003 */
[----:B------:R-:W-:-:S04]  /*2630*/  CS2R R6, SRZ ;  /* 0x0000000000067805 */ /* 0x000fc8000001ff00 */
[----:B------:R-:W-:-:S04]  /*2640*/  FMUL.FTZ R3, R3, 1 ;  /* 0x3f80000003037820 */ /* 0x000fc80000410000 */
[----:B------:R-:W0:Y:S02]  /*2650*/  F2F.F64.F32 R4, R3 ;  /* 0x0000000300047310 */ /* 0x000e240000201800 */
[----:B0-----:R0:W-:Y:S01]  /*2660*/  STG.E.128 [R16.64], R4 ;  /* 0x0000000410007986 */ /* 0x0011e2000c101d24 */
[----:B------:R-:W-:Y:S05]  /*2670*/  BRA `(.L_x_4439) ;  /* 0x000009e000007947 */ /* 0x000fea0003800000 */
.L_x_4447:
        /* <DEDUP_REMOVED lines=21> */
.L_x_4452:
[----:B------:R-:W-:Y:S05]  /*27d0*/  BSYNC B0 ;  /* 0x0000000000007941 */ /* 0x000fea0003800000 */
.L_x_4451:
[----:B------:R-:W-:-:S05]  /*27e0*/  LOP3.LUT R3, R0, R3, RZ, 0xfc, !PT ;  /* 0x0000000300037212 */ /* 0x000fca00078efcff */
[----:B------:R0:W-:Y:S01]  /*27f0*/  STG.E.U8 [R16.64], R3 ;  /* 0x0000000310007986 */ /* 0x0001e2000c101124 */
[----:B------:R-:W-:Y:S05]  /*2800*/  BRA `(.L_x_4439) ;  /* 0x0000085000007947 */ /* 0x000fea0003800000 */
.L_x_4450:
        /* <DEDUP_REMOVED lines=13> */
.L_x_4454:
[----:B------:R-:W-:Y:S01]  /*28e0*/  IMAD.MOV.U32 R0, RZ, RZ, 0x7f ;  /* 0x0000007fff007424 */ /* 0x000fe200078e00ff */
[----:B------:R-:W-:-:S04]  /*28f0*/  ISETP.GT.U32.AND P0, PT, R2, 0x7f800000, PT ;  /* 0x7f8000000200780c */ /* 0x000fc80003f04070 */
[----:B------:R-:W-:-:S04]  /*2900*/  SEL R0, R0, 0x7c, P0 ;  /* 0x0000007c00007807 */ /* 0x000fc80000000000 */
.L_x_4455:
[----:B------:R-:W-:Y:S05]  /*2910*/  BSYNC B0 ;  /* 0x0000000000007941 */ /* 0x000fea0003800000 */
.L_x_4453:
[----:B------:R-:W-:-:S04]  /*2920*/  LOP3.LUT R2, R3, 0x80000000, RZ, 0xc0, !PT ;  /* 0x8000000003027812 */ /* 0x000fc800078ec0ff */
[----:B------:R-:W-:-:S04]  /*2930*/  SHF.R.U32.HI R3, RZ, 0x18, R2 ;  /* 0x00000018ff037819 */ /* 0x000fc80000011602 */
[----:B------:R-:W-:-:S05]  /*2940*/  LOP3.LUT R3, R0, R3, RZ, 0xfc, !PT ;  /* 0x0000000300037212 */ /* 0x000fca00078efcff */
[----:B------:R0:W-:Y:S01]  /*2950*/  STG.E.U8 [R16.64], R3 ;  /* 0x0000000310007986 */ /* 0x0001e2000c101124 */
[----:B------:R-:W-:Y:S05]  /*2960*/  BRA `(.L_x_4439) ;  /* 0x000006f000007947 */ /* 0x000fea0003800000 */
.L_x_4449:
[----:B------:R0:W-:Y:S01]  /*2970*/  STG.E.U16 [R16.64], R3 ;  /* 0x0000000310007986 */ /* 0x0001e2000c101524 */
[----:B------:R-:W-:Y:S05]  /*2980*/  BRA `(.L_x_4439) ;  /* 0x000006d000007947 */ /* 0x000fea0003800000 */
.L_x_4446:
        /* <DEDUP_REMOVED lines=12> */
.L_x_4458:
        /* <DEDUP_REMOVED lines=17> */
.L_x_4461:
[----:B------:R-:W-:-:S04]  /*2b60*/  LOP3.LUT R2, R3, 0x80000000, RZ, 0xc0, !PT ;  /* 0x8000000003027812 */ /* 0x000fc800078ec0ff */
[----:B------:R-:W-:-:S04]  /*2b70*/  SHF.R.U32.HI R3, RZ, 0x18, R2 ;  /* 0x00000018ff037819 */ /* 0x000fc80000011602 */
[----:B------:R-:W-:-:S04]  /*2b80*/  LOP3.LUT R0, R0, R3, RZ, 0xfc, !PT ;  /* 0x0000000300007212 */ /* 0x000fc800078efcff */
[----:B------:R-:W-:Y:S02]  /*2b90*/  PRMT R8, R0, 0x7610, R8 ;  /* 0x0000761000087816 */ /* 0x000fe40000000008 */
.L_x_4460:
[----:B------:R-:W-:Y:S05]  /*2ba0*/  BSYNC B0 ;  /* 0x0000000000007941 */ /* 0x000fea0003800000 */
.L_x_4459:
[----:B------:R0:W-:Y:S01]  /*2bb0*/  STG.E.U8 [R16.64], R8 ;  /* 0x0000000810007986 */ /* 0x0001e2000c101124 */
[----:B------:R-:W-:Y:S05]  /*2bc0*/  BRA `(.L_x_4439) ;  /* 0x0000049000007947 */ /* 0x000fea0003800000 */
.L_x_4457:
        /* <DEDUP_REMOVED lines=17> */
.L_x_4464:
[----:B------:R-:W-:-:S04]  /*2ce0*/  LOP3.LUT R2, R3, 0x80000000, RZ, 0xc0, !PT ;  /* 0x8000000003027812 */ /* 0x000fc800078ec0ff */
[----:B------:R-:W-:-:S04]  /*2cf0*/  SHF.R.U32.HI R3, RZ, 0x18, R2 ;  /* 0x00000018ff037819 */ /* 0x000fc80000011602 */
[----:B------:R-:W-:-:S04]  /*2d00*/  LOP3.LUT R0, R0, R3, RZ, 0xfc, !PT ;  /* 0x0000000300007212 */ /* 0x000fc800078efcff */
[----:B------:R-:W-:Y:S02]  /*2d10*/  PRMT R8, R0, 0x7610, R8 ;  /* 0x0000761000087816 */ /* 0x000fe40000000008 */
.L_x_4463:
[----:B------:R-:W-:Y:S05]  /*2d20*/  BSYNC B0 ;  /* 0x0000000000007941 */ /* 0x000fea0003800000 */
.L_x_4462:
[----:B------:R0:W-:Y:S01]  /*2d30*/  STG.E.U8 [R16.64], R8 ;  /* 0x0000000810007986 */ /* 0x0001e2000c101124 */
[----:B------:R-:W-:Y:S05]  /*2d40*/  BRA `(.L_x_4439) ;  /* 0x0000031000007947 */ /* 0x000fea0003800000 */
.L_x_4456:
        /* <DEDUP_REMOVED lines=22> */
.L_x_4438:
        /* <DEDUP_REMOVED lines=20> */
.L_x_4466:
[----:B------:R-:W-:-:S06]  /*2ff0*/  PRMT R3, RZ, 0x5410, R3 ;  /* 0x00005410ff037816 */ /* 0x000fcc0000000003 */
[----:B------:R-:W0:Y:S02]  /*3000*/  F2I.U64.TRUNC R2, R3 ;  /* 0x0000000300027311 */ /* 0x000e24000020d800 */
[----:B0-----:R0:W-:Y:S01]  /*3010*/  STG.E.64 [R16.64], R2 ;  /* 0x0000000210007986 */ /* 0x0011e2000c101b24 */
[----:B------:R-:W-:Y:S05]  /*3020*/  BRA `(.L_x_4439) ;  /* 0x0000003000007947 */ /* 0x000fea0003800000 */
.L_x_4465:
[----:B------:R-:W-:-:S06]  /*3030*/  PRMT R3, RZ, 0x5410, R3 ;  /* 0x00005410ff037816 */ /* 0x000fcc0000000003 */
[----:B------:R-:W0:Y:S02]  /*3040*/  F2I.FTZ.U32.TRUNC.NTZ R3, R3 ;  /* 0x0000000300037305 */ /* 0x000e24000021f000 */
[----:B0-----:R0:W-:Y:S02]  /*3050*/  STG.E [R16.64], R3 ;  /* 0x0000000310007986 */ /* 0x0011e4000c101924 */
.L_x_4439:
[----:B------:R-:W-:-:S05]  /*3060*/  IMAD R18, R18, 0x200, R23 ;  /* 0x0000020012127824 */ /* 0x000fca00078e0217 */
[----:B------:R-:W-:Y:S02]  /*3070*/  IADD3 R19, R18, 0x80, RZ ;  /* 0x0000008012137810 */ /* 0x000fe40007ffe0ff */
.L_x_4398:
[----:B------:R-:W-:Y:S05]  /*3080*/  BSYNC B6 ;  /* 0x0000000000067941 */ /* 0x000fea0003800000 */
.L_x_4397:
[----:B------:R-:W-:Y:S01]  /*3090*/  ISETP.GE.AND P0, PT, R19, c[0x0][0x160], PT ;  /* 0x0000580013007a0c */ /* 0x000fe20003f06270 */
[----:B------:R-:W-:-:S12]  /*30a0*/  BSSY B6, `(.L_x_4467) ;  /* 0x00005fe000067945 */ /* 0x000fd80003800000 */
[----:B------:R-:W-:Y:S05]  /*30b0*/  @P0 BRA `(.L_x_4468) ;  /* 0x00005fc000000947 */ /* 0x000fea0003800000 */
[----:B------:R-:W-:Y:S01]  /*30c0*/  ISETP.NE.AND P0, PT, RZ, c[0x0][0x168], PT ;  /* 0x00005a00ff007a0c */ /* 0x000fe20003f05270 */
[----:B0-----:R-:W-:Y:S02]  /*30d0*/  IMAD.MOV.U32 R0, RZ, RZ, RZ ;  /* 0x000000ffff007224 */ /* 0x001fe400078e00ff */
[----:B------:R-:W-:-:S10]  /*30e0*/  IMAD.MOV.U32 R16, RZ, RZ, RZ ;  /* 0x000000ffff107224 */ /* 0x000fd400078e00ff */
        /* <DEDUP_REMOVED lines=225> */
.L_x_4469:
        /* <DEDUP_REMOVED lines=20> */
.L_x_4473:
[----:B------:R-:W2:Y:S02]  /*4040*/  LDG.E.U8 R2, [R2.64] ;  /* 0x0000002402027981 */ /* 0x000ea4000c1e1100 */
[----:B--2---:R-:W0:Y:S02]  /*4050*/  I2F.U16 R0, R2 ;  /* 0x0000000200007306 */ /* 0x004e240000101000 */
[----:B0-----:R-:W-:Y:S01]  /*4060*/  F2FP.BF16.PACK_AB R0, RZ, R0 ;  /* 0x00000000ff00723e */ /* 0x001fe200000010ff */
[----:B------:R-:W-:Y:S05]  /*4070*/  BRA `(.L_x_4475) ;  /* 0x00000e3000007947 */ /* 0x000fea0003800000 */
.L_x_4472:
        /* <DEDUP_REMOVED lines=10> */
.L_x_4477:
[----:B------:R-:W2:Y:S02]  /*4120*/  LDG.E R2, [R2.64] ;  /* 0x0000002402027981 */ /* 0x000ea4000c1e1900 */
[----:B--2---:R-:W0:Y:S02]  /*4130*/  I2F R0, R2 ;  /* 0x0000000200007306 */ /* 0x004e240000201400 */
[----:B0-----:R-:W-:Y:S01]  /*4140*/  F2FP.BF16.PACK_AB R0, RZ, R0 ;  /* 0x00000000ff00723e */ /* 0x001fe200000010ff */
[----:B------:R-:W-:Y:S05]  /*4150*/  BRA `(.L_x_4475) ;  /* 0x00000d5000007947 */ /* 0x000fea0003800000 */
.L_x_4476:
[----:B------:R-:W2:Y:S02]  /*4160*/  LDG.E.U16 R2, [R2.64] ;  /* 0x0000002402027981 */ /* 0x000ea4000c1e1500 */
[----:B--2---:R-:W0:Y:S02]  /*4170*/  I2F.S16 R0, R2 ;  /* 0x0000000200007306 */ /* 0x004e240000101400 */
[----:B0-----:R-:W-:Y:S01]  /*4180*/  F2FP.BF16.PACK_AB R0, RZ, R0 ;  /* 0x00000000ff00723e */ /* 0x001fe200000010ff */
[----:B------:R-:W-:Y:S05]  /*4190*/  BRA `(.L_x_4475) ;  /* 0x00000d1000007947 */ /* 0x000fea0003800000 */
.L_x_4471:
        /* <DEDUP_REMOVED lines=9> */
.L_x_4479:
[----:B------:R-:W2:Y:S02]  /*4230*/  LDG.E.U16 R0, [R2.64] ;  /* 0x0000002402007981 */ /* 0x000ea4000c1e1500 */
[----:B--2---:R-:W-:-:S05]  /*4240*/  HADD2.F32 R0, -RZ, R0.H0_H0 ;  /* 0x20000000ff007230 */ /* 0x004fca0000004100 */
[----:B------:R-:W-:Y:S01]  /*4250*/  F2FP.BF16.PACK_AB R0, RZ, R0 ;  /* 0x00000000ff00723e */ /* 0x000fe200000010ff */
[----:B------:R-:W-:Y:S05]  /*4260*/  BRA `(.L_x_4475) ;  /* 0x00000c4000007947 */ /* 0x000fea0003800000 */
.L_x_4478:
        /* <DEDUP_REMOVED lines=9> */
.L_x_4481:
[----:B------:R-:W2:Y:S02]  /*4300*/  LDG.E.U16 R2, [R2.64] ;  /* 0x0000002402027981 */ /* 0x000ea4000c1e1500 */
[----:B--2---:R-:W-:-:S05]  /*4310*/  HADD2.F32 R0, -RZ, R2.H0_H0 ;  /* 0x20000002ff007230 */ /* 0x004fca0000004100 */
[----:B------:R-:W-:Y:S01]  /*4320*/  F2FP.BF16.PACK_AB R0, RZ, R0 ;  /* 0x00000000ff00723e */ /* 0x000fe200000010ff */
[----:B------:R-:W-:Y:S05]  /*4330*/  BRA `(.L_x_4475) ;  /* 0x00000b7000007947 */ /* 0x000fea0003800000 */
.L_x_4480:
[----:B------:R-:W2:Y:S02]  /*4340*/  LDG.E.64 R2, [R2.64] ;  /* 0x0000002402027981 */ /* 0x000ea4000c1e1b00 */
[----:B--2---:R-:W0:Y:S01]  /*4350*/  F2F.F32.F64 R0, R2 ;  /* 0x0000000200007310 */ /* 0x004e220000301000 */
[----:B------:R-:W0:-:S14]  /*4360*/  DSETP.GEU.AND P0, PT, |R2|, c[0x2][0x0], PT ;  /* 0x008000000200762a */ /* 0x000e1c0003f0e200 */
[----:B0-----:R-:W-:-:S05]  /*4370*/  @!P0 FMUL R0, R0, 1.175494350822287508e-38 ;  /* 0x0080000000008820 */ /* 0x001fca0000400000 */
[----:B------:R-:W-:Y:S01]  /*4380*/  F2FP.BF16.PACK_AB R0, RZ, R0 ;  /* 0x00000000ff00723e */ /* 0x000fe200000010ff */
[----:B------:R-:W-:Y:S05]  /*4390*/  BRA `(.L_x_4475) ;  /* 0x00000b1000007947 */ /* 0x000fea0003800000 */
.L_x_4470:
        /* <DEDUP_REMOVED lines=13> */
.L_x_4484:
[----:B------:R-:W2:Y:S02]  /*4470*/  LDG.E.64 R2, [R2.64] ;  /* 0x0000002402027981 */ /* 0x000ea4000c1e1b00 */
[----:B--2---:R-:W0:Y:S01]  /*4480*/  F2F.F32.F64 R0, R2 ;  /* 0x0000000200007310 */ /* 0x004e220000301000 */
[----:B------:R-:W0:-:S14]  /*4490*/  DSETP.GEU.AND P0, PT, |R2|, c[0x2][0x0], PT ;  /* 0x008000000200762a */ /* 0x000e1c0003f0e200 */
[----:B0-----:R-:W-:-:S05]  /*44a0*/  @!P0 FMUL R0, R0, 1.175494350822287508e-38 ;  /* 0x0080000000008820 */ /* 0x001fca0000400000 */
[----:B------:R-:W-:Y:S01]  /*44b0*/  F2FP.BF16.PACK_AB R0, RZ, R0 ;  /* 0x00000000ff00723e */ /* 0x000fe200000010ff */
[----:B------:R-:W-:Y:S05]  /*44c0*/  BRA `(.L_x_4475) ;  /* 0x000009e000007947 */ /* 0x000fea0003800000 */
.L_x_4483:
        /* <DEDUP_REMOVED lines=28> */
.L_x_4486:
        /* <DEDUP_REMOVED lines=15> */
.L_x_4485:
[----:B------:R0:W5:Y:S01]  /*4780*/  LDG.E.U16 R0, [R2.64] ;  /* 0x0000002402007981 */ /* 0x000162000c1e1500 */
[----:B------:R-:W-:Y:S05]  /*4790*/  BRA `(.L_x_4475) ;  /* 0x0000071000007947 */ /* 0x000fea0003800000 */
.L_x_4482:
        /* <DEDUP_REMOVED lines=12> */
.L_x_4489:
        /* <DEDUP_REMOVED lines=21> */
.L_x_4493:
[----:B------:R-:W-:Y:S05]  /*49b0*/  BSYNC B1 ;  /* 0x0000000000017941 */ /* 0x000fea0003800000 */
.L_x_4492:
[----:B------:R-:W-:Y:S01]  /*49c0*/  LEA R3, R0, 0x3b800000, 0x17 ;  /* 0x3b80000000037811 */ /* 0x000fe200078eb8ff */
[----:B------:R-:W-:-:S05]  /*49d0*/  IMAD.SHL.U32 R0, R2, 0x100000, RZ ;  /* 0x0010000002007824 */ /* 0x000fca00078e00ff */
[----:B------:R-:W-:Y:S02]  /*49e0*/  LOP3.LUT R0, R3, R0, R4, 0xfe, !PT ;  /* 0x0000000003007212 */ /* 0x000fe400078efe04 */
.L_x_4491:
[----:B------:R-:W-:Y:S05]  /*49f0*/  BSYNC B0 ;  /* 0x0000000000007941 */ /* 0x000fea0003800000 */
.L_x_4490:
[----:B------:R-:W-:Y:S01]  /*4a00*/  F2FP.BF16.PACK_AB R0, RZ, R0 ;  /* 0x00000000ff00723e */ /* 0x000fe200000010ff */
[----:B------:R-:W-:Y:S05]  /*4a10*/  BRA `(.L_x_4475) ;  /* 0x0000049000007947 */ /* 0x000fea0003800000 */
.L_x_4488:
        /* <DEDUP_REMOVED lines=21> */
.L_x_4497:
[----:B------:R-:W-:Y:S05]  /*4b70*/  BSYNC B1 ;  /* 0x0000000000017941 */ /* 0x000fea0003800000 */
.L_x_4496:
[----:B------:R-:W-:Y:S01]  /*4b80*/  LEA R3, R0, 0x37800000, 0x17 ;  /* 0x3780000000037811 */ /* 0x000fe200078eb8ff */
[----:B------:R-:W-:-:S05]  /*4b90*/  IMAD.SHL.U32 R0, R2, 0x200000, RZ ;  /* 0x0020000002007824 */ /* 0x000fca00078e00ff */
[----:B------:R-:W-:Y:S02]  /*4ba0*/  LOP3.LUT R0, R3, R0, R4, 0xfe, !PT ;  /* 0x0000000003007212 */ /* 0x000fe400078efe04 */
.L_x_4495:
[----:B------:R-:W-:Y:S05]  /*4bb0*/  BSYNC B0 ;  /* 0x0000000000007941 */ /* 0x000fea0003800000 */
.L_x_4494:
[----:B------:R-:W-:Y:S01]  /*4bc0*/  F2FP.BF16.PACK_AB R0, RZ, R0 ;  /* 0x00000000ff00723e */ /* 0x000fe200000010ff */
[----:B------:R-:W-:Y:S05]  /*4bd0*/  BRA `(.L_x_4475) ;  /* 0x000002d000007947 */ /* 0x000fea0003800000 */
.L_x_4487:
        /* <DEDUP_REMOVED lines=14> */
.L_x_4501:
[----:B------:R-:W-:Y:S05]  /*4cc0*/  BSYNC B0 ;  /* 0x0000000000007941 */ /* 0x000fea0003800000 */
.L_x_4500:
[----:B------:R-:W-:Y:S01]  /*4cd0*/  F2FP.BF16.PACK_AB R0, RZ, R0 ;  /* 0x00000000ff00723e */ /* 0x000fe200000010ff */
[----:B------:R-:W-:Y:S05]  /*4ce0*/  BRA `(.L_x_4475) ;  /* 0x000001c000007947 */ /* 0x000fea0003800000 */
.L_x_4474:
        /* <DEDUP_REMOVED lines=21> */
.L_x_4499:
[----:B------:R-:W2:Y:S02]  /*4e40*/  LDG.E.64 R2, [R2.64] ;  /* 0x0000002402027981 */ /* 0x000ea4000c1e1b00 */
[----:B--2---:R-:W0:Y:S02]  /*4e50*/  I2F.U64 R0, R2 ;  /* 0x0000000200007312 */ /* 0x004e240000301000 */
[----:B0-----:R-:W-:Y:S01]  /*4e60*/  F2FP.BF16.PACK_AB R0, RZ, R0 ;  /* 0x00000000ff00723e */ /* 0x001fe200000010ff */
[----:B------:R-:W-:Y:S05]  /*4e70*/  BRA `(.L_x_4475) ;  /* 0x0000003000007947 */ /* 0x000fea0003800000 */
.L_x_4498:
[----:B------:R-:W2:Y:S02]  /*4e80*/  LDG.E R2, [R2.64] ;  /* 0x0000002402027981 */ /* 0x000ea4000c1e1900 */
[----:B--2---:R-:W0:Y:S02]  /*4e90*/  I2F.U32 R0, R2 ;  /* 0x0000000200007306 */ /* 0x004e240000201000 */
[----:B0-----:R-:W-:-:S06]  /*4ea0*/  F2FP.BF16.PACK_AB R0, RZ, R0 ;  /* 0x00000000ff00723e */ /* 0x001fcc00000010ff */
.L_x_4475:
[----:B-----5:R-:W-:Y:S01]  /*4eb0*/  PRMT R0, RZ, 0x5410, R0 ;  /* 0x00005410ff007816 */ /* 0x020fe20000000000 */
[----:B------:R-:W-:Y:S01]  /*4ec0*/  IMAD.MOV.U32 R8, RZ, RZ, 0x3e800000 ;  /* 0x3e800000ff087424 */ /* 0x000fe200078e00ff */
[----:B------:R-:W-:Y:S01]  /*4ed0*/  BSSY B0, `(.L_x_4502) ;  /* 0x0000020000007945 */ /* 0x000fe20003800000 */
[----:B------:R-:W-:-:S02]  /*4ee0*/  IMAD.MOV.U32 R7, RZ, RZ, 0x3d39bf78 ;  /* 0x3d39bf78ff077424 */ /* 0x000fc400078e00ff */
[----:B0-----:R-:W-:-:S04]  /*4ef0*/  FMUL.FTZ R2, R0, 1.4426950216293334961 ;  /* 0x3fb8aa3b00027820 */ /* 0x001fc80000410000 */
        /* <DEDUP_REMOVED lines=8> */
[----:B------:R-:W-:-:S04]  /*4f80*/  FFMA.FTZ R5, R5, R8, -1 ;  /* 0xbf80000005057423 */ /* 0x000fc80000010008 */
[----:B------:R-:W-:-:S04]  /*4f90*/  FADD.FTZ R4, R4, R5 ;  /* 0x0000000504047221 */ /* 0x000fc80000010000 */
[C---:B------:R-:W-:Y:S02]  /*4fa0*/  FFMA.FTZ R5, R4.reuse, -R7, 0.10546888411045074463 ;  /* 0x3dd8001204057423 */ /* 0x040fe40000010807 */
[----:B------:R-:W1:Y:S02]  /*4fb0*/  LDC.U8 R7, c[0x0][0x371] ;  /* 0x0000dc40ff077b82 */ /* 0x000e640000000000 */
[C---:B------:R-:W-:Y:S02]  /*4fc0*/  FFMA.FTZ R5, R4.reuse, R5, -0.13229703903198242188 ;  /* 0xbe0778e004057423 */ /* 0x040fe40000010005 */
        /* <DEDUP_REMOVED lines=13> */
[----:B------:R-:W-:-:S04]  /*50a0*/  @P0 IMAD.MOV.U32 R3, RZ, RZ, 0x7f800000 ;  /* 0x7f800000ff030424 */ /* 0x000fc800078e00ff */
[----:B------:R-:W-:-:S05]  /*50b0*/  @P0 FFMA.FTZ R2, R6, R3, +INF ;  /* 0x7f80000006020423 */ /* 0x000fca0000010003 */
[----:B------:R-:W-:Y:S02]  /*50c0*/  FSEL R2, R2, -RZ, P1 ;  /* 0x800000ff02027208 */ /* 0x000fe40000800000 */
.L_x_4503:
[----:B-1----:R-:W-:Y:S05]  /*50d0*/  BSYNC B0 ;  /* 0x0000000000007941 */ /* 0x002fea0003800000 */
.L_x_4502:
        /* <DEDUP_REMOVED lines=18> */
.L_x_4507:
[----:B------:R-:W-:-:S06]  /*5200*/  PRMT R3, RZ, 0x5410, R3 ;  /* 0x00005410ff037816 */ /* 0x000fcc0000000003 */
[----:B------:R-:W0:Y:S02]  /*5210*/  F2I.S64.TRUNC R2, R3 ;  /* 0x0000000300027311 */ /* 0x000e24000020d900 */
[----:B0-----:R0:W-:Y:S01]  /*5220*/  STG.E.U8 [R16.64], R2 ;  /* 0x0000000210007986 */ /* 0x0011e2000c101124 */
[----:B------:R-:W-:Y:S05]  /*5230*/  BRA `(.L_x_4509) ;  /* 0x00000e4000007947 */ /* 0x000fea0003800000 */
.L_x_4506:
        /* <DEDUP_REMOVED lines=10> */
.L_x_4511:
[----:B------:R-:W-:-:S06]  /*52e0*/  PRMT R3, RZ, 0x5410, R3 ;  /* 0x00005410ff037816 */ /* 0x000fcc0000000003 */
[----:B------:R-:W0:Y:S02]  /*52f0*/  F2I.FTZ.TRUNC.NTZ R3, R3 ;  /* 0x0000000300037305 */ /* 0x000e24000021f100 */
[----:B0-----:R0:W-:Y:S01]  /*5300*/  STG.E [R16.64], R3 ;  /* 0x0000000310007986 */ /* 0x0011e2000c101924 */
[----:B------:R-:W-:Y:S05]  /*5310*/  BRA `(.L_x_4509) ;  /* 0x00000d6000007947 */ /* 0x000fea0003800000 */
.L_x_4510:
[----:B------:R-:W-:-:S06]  /*5320*/  PRMT R3, RZ, 0x5410, R3 ;  /* 0x00005410ff037816 */ /* 0x000fcc0000000003 */
[----:B------:R-:W0:Y:S02]  /*5330*/  F2I.FTZ.TRUNC.NTZ R3, R3 ;  /* 0x0000000300037305 */ /* 0x000e24000021f100 */
[----:B0-----:R0:W-:Y:S01]  /*5340*/  STG.E.U16 [R16.64], R3 ;  /* 0x0000000310007986 */ /* 0x0011e2000c101524 */
[----:B------:R-:W-:Y:S05]  /*5350*/  BRA `(.L_x_4509) ;  /* 0x00000d2000007947 */ /* 0x000fea0003800000 */
.L_x_4505:
        /* <DEDUP_REMOVED lines=9> */
.L_x_4513:
[----:B------:R-:W-:-:S04]  /*53f0*/  PRMT R0, RZ, 0x5410, R3 ;  /* 0x00005410ff007816 */ /* 0x000fc80000000003 */
[----:B------:R-:W-:-:S05]  /*5400*/  F2FP.PACK_AB R0, RZ, R0 ;  /* 0x00000000ff00723e */ /* 0x000fca00000000ff */
[----:B------:R0:W-:Y:S01]  /*5410*/  STG.E.U16 [R16.64], R0 ;  /* 0x0000000010007986 */ /* 0x0001e2000c101524 */
[----:B------:R-:W-:Y:S05]  /*5420*/  BRA `(.L_x_4509) ;  /* 0x00000c5000007947 */ /* 0x000fea0003800000 */
.L_x_4512:
        /* <DEDUP_REMOVED lines=10> */
.L_x_4515:
[----:B------:R-:W-:-:S04]  /*54d0*/  PRMT R3, RZ, 0x5410, R3 ;  /* 0x00005410ff037816 */ /* 0x000fc80000000003 */
[----:B------:R-:W-:-:S04]  /*54e0*/  F2FP.PACK_AB R3, RZ, R3 ;  /* 0x00000003ff03723e */ /* 0x000fc800000000ff */
[----:B------:R-:W-:-:S05]  /*54f0*/  PRMT R3, R3, 0x5410, RZ ;  /* 0x0000541003037816 */ /* 0x000fca00000000ff */
[----:B------:R0:W-:Y:S01]  /*5500*/  STG.E [R16.64], R3 ;  /* 0x0000000310007986 */ /* 0x0001e2000c101924 */
[----:B------:R-:W-:Y:S05]  /*5510*/  BRA `(.L_x_4509) ;  /* 0x00000b6000007947 */ /* 0x000fea0003800000 */
.L_x_4514:
[----:B------:R-:W-:-:S05]  /*5520*/  PRMT R2, RZ, 0x5410, R3 ;  /* 0x00005410ff027816 */ /* 0x000fca0000000003 */
[----:B------:R-:W-:-:S06]  /*5530*/  FMUL.FTZ R2, R2, 1 ;  /* 0x3f80000002027820 */ /* 0x000fcc0000410000 */
[----:B------:R-:W0:Y:S02]  /*5540*/  F2F.F64.F32 R2, R2 ;  /* 0x0000000200027310 */ /* 0x000e240000201800 */
[----:B0-----:R0:W-:Y:S01]  /*5550*/  STG.E.64 [R16.64], R2 ;  /* 0x0000000210007986 */ /* 0x0011e2000c101b24 */
[----:B------:R-:W-:Y:S05]  /*5560*/  BRA `(.L_x_4509) ;  /* 0x00000b1000007947 */ /* 0x000fea0003800000 */
.L_x_4504:
        /* <DEDUP_REMOVED lines=13> */
.L_x_4518:
[----:B------:R-:W-:Y:S01]  /*5640*/  PRMT R3, RZ, 0x5410, R3 ;  /* 0x00005410ff037816 */ /* 0x000fe20000000003 */
[----:B------:R-:W-:-:S04]  /*5650*/  CS2R R6, SRZ ;  /* 0x0000000000067805 */ /* 0x000fc8000001ff00 */
[----:B------:R-:W-:-:S04]  /*5660*/  FMUL.FTZ R3, R3, 1 ;  /* 0x3f80000003037820 */ /* 0x000fc80000410000 */
[----:B------:R-:W0:Y:S02]  /*5670*/  F2F.F64.F32 R4, R3 ;  /* 0x0000000300047310 */ /* 0x000e240000201800 */
[----:B0-----:R0:W-:Y:S01]  /*5680*/  STG.E.128 [R16.64], R4 ;  /* 0x0000000410007986 */ /* 0x0011e2000c101d24 */
[----:B------:R-:W-:Y:S05]  /*5690*/  BRA `(.L_x_4509) ;  /* 0x000009e000007947 */ /* 0x000fea0003800000 */
.L_x_4517:
        /* <DEDUP_REMOVED lines=21> */
.L_x_4522:
[----:B------:R-:W-:Y:S05]  /*57f0*/  BSYNC B0 ;  /* 0x0000000000007941 */ /* 0x000fea0003800000 */
.L_x_4521:
[----:B------:R-:W-:-:S05]  /*5800*/  LOP3.LUT R3, R0, R3, RZ, 0xfc, !PT ;  /* 0x0000000300037212 */ /* 0x000fca00078efcff */
[----:B------:R0:W-:Y:S01]  /*5810*/  STG.E.U8 [R16.64], R3 ;  /* 0x0000000310007986 */ /* 0x0001e2000c101124 */
[----:B------:R-:W-:Y:S05]  /*5820*/  BRA `(.L_x_4509) ;  /* 0x0000085000007947 */ /* 0x000fea0003800000 */
.L_x_4520:
        /* <DEDUP_REMOVED lines=13> */
.L_x_4524:
[----:B------:R-:W-:Y:S01]  /*5900*/  IMAD.MOV.U32 R0, RZ, RZ, 0x7f ;  /* 0x0000007fff007424 */ /* 0x000fe200078e00ff */
[----:B------:R-:W-:-:S04]  /*5910*/  ISETP.GT.U32.AND P0, PT, R2, 0x7f800000, PT ;  /* 0x7f8000000200780c */ /* 0x000fc80003f04070 */
[----:B------:R-:W-:-:S04]  /*5920*/  SEL R0, R0, 0x7c, P0 ;  /* 0x0000007c00007807 */ /* 0x000fc80000000000 */
.L_x_4525:
[----:B------:R-:W-:Y:S05]  /*5930*/  BSYNC B0 ;  /* 0x0000000000007941 */ /* 0x000fea0003800000 */
.L_x_4523:
[----:B------:R-:W-:-:S04]  /*5940*/  LOP3.LUT R2, R3, 0x80000000, RZ, 0xc0, !PT ;  /* 0x8000000003027812 */ /* 0x000fc800078ec0ff */
[----:B------:R-:W-:-:S04]  /*5950*/  SHF.R.U32.HI R3, RZ, 0x18, R2 ;  /* 0x00000018ff037819 */ /* 0x000fc80000011602 */
[----:B------:R-:W-:-:S05]  /*5960*/  LOP3.LUT R3, R0, R3, RZ, 0xfc, !PT ;  /* 0x0000000300037212 */ /* 0x000fca00078efcff */
[----:B------:R0:W-:Y:S01]  /*5970*/  STG.E.U8 [R16.64], R3 ;  /* 0x0000000310007986 */ /* 0x0001e2000c101124 */
[----:B------:R-:W-:Y:S05]  /*5980*/  BRA `(.L_x_4509) ;  /* 0x000006f000007947 */ /* 0x000fea0003800000 */
.L_x_4519:
[----:B------:R0:W-:Y:S01]  /*5990*/  STG.E.U16 [R16.64], R3 ;  /* 0x0000000310007986 */ /* 0x0001e2000c101524 */
[----:B------:R-:W-:Y:S05]  /*59a0*/  BRA `(.L_x_4509) ;  /* 0x000006d000007947 */ /* 0x000fea0003800000 */
.L_x_4516:
        /* <DEDUP_REMOVED lines=12> */
.L_x_4528:
        /* <DEDUP_REMOVED lines=17> */
.L_x_4531:
[----:B------:R-:W-:-:S04]  /*5b80*/  LOP3.LUT R2, R3, 0x80000000, RZ, 0xc0, !PT ;  /* 0x8000000003027812 */ /* 0x000fc800078ec0ff */
[----:B------:R-:W-:-:S04]  /*5b90*/  SHF.R.U32.HI R3, RZ, 0x18, R2 ;  /* 0x00000018ff037819 */ /* 0x000fc80000011602 */
[----:B------:R-:W-:-:S04]  /*5ba0*/  LOP3.LUT R0, R0, R3, RZ, 0xfc, !PT ;  /* 0x0000000300007212 */ /* 0x000fc800078efcff */
[----:B------:R-:W-:Y:S02]  /*5bb0*/  PRMT R8, R0, 0x7610, R8 ;  /* 0x0000761000087816 */ /* 0x000fe40000000008 */
.L_x_4530:
[----:B------:R-:W-:Y:S05]  /*5bc0*/  BSYNC B0 ;  /* 0x0000000000007941 */ /* 0x000fea0003800000 */
.L_x_4529:
[----:B------:R0:W-:Y:S01]  /*5bd0*/  STG.E.U8 [R16.64], R8 ;  /* 0x0000000810007986 */ /* 0x0001e2000c101124 */
[----:B------:R-:W-:Y:S05]  /*5be0*/  BRA `(.L_x_4509) ;  /* 0x0000049000007947 */ /* 0x000fea0003800000 */
.L_x_4527:
        /* <DEDUP_REMOVED lines=17> */
.L_x_4534:
[----:B------:R-:W-:-:S04]  /*5d00*/  LOP3.LUT R2, R3, 0x80000000, RZ, 0xc0, !PT ;  /* 0x8000000003027812 */ /* 0x000fc800078ec0ff */
[----:B------:R-:W-:-:S04]  /*5d10*/  SHF.R.U32.HI R3, RZ, 0x18, R2 ;  /* 0x00000018ff037819 */ /* 0x000fc80000011602 */
[----:B------:R-:W-:-:S04]  /*5d20*/  LOP3.LUT R0, R0, R3, RZ, 0xfc, !PT ;  /* 0x0000000300007212 */ /* 0x000fc800078efcff */
[----:B------:R-:W-:Y:S02]  /*5d30*/  PRMT R8, R0, 0x7610, R8 ;  /* 0x0000761000087816 */ /* 0x000fe40000000008 */
.L_x_4533:
[----:B------:R-:W-:Y:S05]  /*5d40*/  BSYNC B0 ;  /* 0x0000000000007941 */ /* 0x000fea0003800000 */
.L_x_4532:
[----:B------:R0:W-:Y:S01]  /*5d50*/  STG.E.U8 [R16.64], R8 ;  /* 0x0000000810007986 */ /* 0x0001e2000c101124 */
[----:B------:R-:W-:Y:S05]  /*5d60*/  BRA `(.L_x_4509) ;  /* 0x0000031000007947 */ /* 0x000fea0003800000 */
.L_x_4526:
        /* <DEDUP_REMOVED lines=22> */
.L_x_4508:
        /* <DEDUP_REMOVED lines=20> */
.L_x_4536:
[----:B------:R-:W-:-:S06]  /*6010*/  PRMT R3, RZ, 0x5410, R3 ;  /* 0x00005410ff037816 */ /* 0x000fcc0000000003 */
[----:B------:R-:W0:Y:S02]  /*6020*/  F2I.U64.TRUNC R2, R3 ;  /* 0x0000000300027311 */ /* 0x000e24000020d800 */
[----:B0-----:R0:W-:Y:S01]  /*6030*/  STG.E.64 [R16.64], R2 ;  /* 0x0000000210007986 */ /* 0x0011e2000c101b24 */
[----:B------:R-:W-:Y:S05]  /*6040*/  BRA `(.L_x_4509) ;  /* 0x0000003000007947 */ /* 0x000fea0003800000 */
.L_x_4535:
[----:B------:R-:W-:-:S06]  /*6050*/  PRMT R3, RZ, 0x5410, R3 ;  /* 0x00005410ff037816 */ /* 0x000fcc0000000003 */
[----:B------:R-:W0:Y:S02]  /*6060*/  F2I.FTZ.U32.TRUNC.NTZ R3, R3 ;  /* 0x0000000300037305 */ /* 0x000e24000021f000 */
[----:B0-----:R0:W-:Y:S02]  /*6070*/  STG.E [R16.64], R3 ;  /* 0x0000000310007986 */ /* 0x0011e4000c101924 */
.L_x_4509:
[----:B------:R-:W-:-:S04]  /*6080*/  IADD3 R19, R19, 0x80, RZ ;  /* 0x0000008013137810 */ /* 0x000fc80007ffe0ff */
[----:B------:R-:W-:-:S13]  /*6090*/  ISETP.GE.AND P0, PT, R19, c[0x0][0x160], PT ;  /* 0x0000580013007a0c */ /* 0x000fda0003f06270 */
        /* <DEDUP_REMOVED lines=229> */
.L_x_4537:
        /* <DEDUP_REMOVED lines=20> */
.L_x_4541:
[----:B------:R-:W2:Y:S02]  /*7030*/  LDG.E.U8 R2, [R2.64] ;  /* 0x0000002402027981 */ /* 0x000ea4000c1e1100 */
[----:B--2---:R-:W0:Y:S02]  /*7040*/  I2F.U16 R0, R2 ;  /* 0x0000000200007306 */ /* 0x004e240000101000 */
[----:B0-----:R-:W-:Y:S01]  /*7050*/  F2FP.BF16.PACK_AB R0, RZ, R0 ;  /* 0x00000000ff00723e */ /* 0x001fe200000010ff */
[----:B------:R-:W-:Y:S05]  /*7060*/  BRA `(.L_x_4543) ;  /* 0x00000e3000007947 */ /* 0x000fea0003800000 */
.L_x_4540:
        /* <DEDUP_REMOVED lines=10> */
.L_x_4545:
[----:B------:R-:W2:Y:S02]  /*7110*/  LDG.E R2, [R2.64] ;  /* 0x0000002402027981 */ /* 0x000ea4000c1e1900 */
[----:B--2---:R-:W0:Y:S02]  /*7120*/  I2F R0, R2 ;  /* 0x0000000200007306 */ /* 0x004e240000201400 */
[----:B0-----:R-:W-:Y:S01]  /*7130*/  F2FP.BF16.PACK_AB R0, RZ, R0 ;  /* 0x00000000ff00723e */ /* 0x001fe200000010ff */
[----:B------:R-:W-:Y:S05]  /*7140*/  BRA `(.L_x_4543) ;  /* 0x00000d5000007947 */ /* 0x000fea0003800000 */
.L_x_4544:
[----:B------:R-:W2:Y:S02]  /*7150*/  LDG.E.U16 R2, [R2.64] ;  /* 0x0000002402027981 */ /* 0x000ea4000c1e1500 */
[----:B--2---:R-:W0:Y:S02]  /*7160*/  I2F.S16 R0, R2 ;  /* 0x0000000200007306 */ /* 0x004e240000101400 */
[----:B0-----:R-:W-:Y:S01]  /*7170*/  F2FP.BF16.PACK_AB R0, RZ, R0 ;  /* 0x00000000ff00723e */ /* 0x001fe200000010ff */
[----:B------:R-:W-:Y:S05]  /*7180*/  BRA `(.L_x_4543) ;  /* 0x00000d1000007947 */ /* 0x000fea0003800000 */
.L_x_4539:
        /* <DEDUP_REMOVED lines=9> */
.L_x_4547:
[----:B------:R-:W2:Y:S02]  /*7220*/  LDG.E.U16 R0, [R2.64] ;  /* 0x0000002402007981 */ /* 0x000ea4000c1e1500 */
[----:B--2---:R-:W-:-:S05]  /*7230*/  HADD2.F32 R0, -RZ, R0.H0_H0 ;  /* 0x20000000ff007230 */ /* 0x004fca0000004100 */
[----:B------:R-:W-:Y:S01]  /*7240*/  F2FP.BF16.PACK_AB R0, RZ, R0 ;  /* 0x00000000ff00723e */ /* 0x000fe200000010ff */
[----:B------:R-:W-:Y:S05]  /*7250*/  BRA `(.L_x_4543) ;  /* 0x00000c4000007947 */ /* 0x000fea0003800000 */
.L_x_4546:
        /* <DEDUP_REMOVED lines=9> */
.L_x_4549:
[----:B------:R-:W2:Y:S02]  /*72f0*/  LDG.E.U16 R2, [R2.64] ;  /* 0x0000002402027981 */ /* 0x000ea4000c1e1500 */
[----:B--2---:R-:W-:-:S05]  /*7300*/  HADD2.F32 R0, -RZ, R2.H0_H0 ;  /* 0x20000002ff007230 */ /* 0x004fca0000004100 */
[----:B------:R-:W-:Y:S01]  /*7310*/  F2FP.BF16.PACK_AB R0, RZ, R0 ;  /* 0x00000000ff00723e */ /* 0x000fe200000010ff */
[----:B------:R-:W-:Y:S05]  /*7320*/  BRA `(.L_x_4543) ;  /* 0x00000b7000007947 */ /* 0x000fea0003800000 */
.L_x_4548:
[----:B------:R-:W2:Y:S02]  /*7330*/  LDG.E.64 R2, [R2.64] ;  /* 0x0000002402027981 */ /* 0x000ea4000c1e1b00 */
[----:B--2---:R-:W0:Y:S01]  /*7340*/  F2F.F32.F64 R0, R2 ;  /* 0x0000000200007310 */ /* 0x004e220000301000 */
[----:B------:R-:W0:-:S14]  /*7350*/  DSETP.GEU.AND P0, PT, |R2|, c[0x2][0x0], PT ;  /* 0x008000000200762a */ /* 0x000e1c0003f0e200 */
[----:B0-----:R-:W-:-:S05]  /*7360*/  @!P0 FMUL R0, R0, 1.175494350822287508e-38 ;  /* 0x0080000000008820 */ /* 0x001fca0000400000 */
[----:B------:R-:W-:Y:S01]  /*7370*/  F2FP.BF16.PACK_AB R0, RZ, R0 ;  /* 0x00000000ff00723e */ /* 0x000fe200000010ff */
[----:B------:R-:W-:Y:S05]  /*7380*/  BRA `(.L_x_4543) ;  /* 0x00000b1000007947 */ /* 0x000fea0003800000 */
.L_x_4538:
        /* <DEDUP_REMOVED lines=13> */
.L_x_4552:
[----:B------:R-:W2:Y:S02]  /*7460*/  LDG.E.64 R2, [R2.64] ;  /* 0x0000002402027981 */ /* 0x000ea4000c1e1b00 */
[----:B--2---:R-:W0:Y:S01]  /*7470*/  F2F.F32.F64 R0, R2 ;  /* 0x0000000200007310 */ /* 0x004e220000301000 */
[----:B------:R-:W0:-:S14]  /*7480*/  DSETP.GEU.AND P0, PT, |R2|, c[0x2][0x0], PT ;  /* 0x008000000200762a */ /* 0x000e1c0003f0e200 */
[----:B0-----:R-:W-:-:S05]  /*7490*/  @!P0 FMUL R0, R0, 1.175494350822287508e-38 ;  /* 0x0080000000008820 */ /* 0x001fca0000400000 */
[----:B------:R-:W-:Y:S01]  /*74a0*/  F2FP.BF16.PACK_AB R0, RZ, R0 ;  /* 0x00000000ff00723e */ /* 0x000fe200000010ff */
[----:B------:R-:W-:Y:S05]  /*74b0*/  BRA `(.L_x_4543) ;  /* 0x000009e000007947 */ /* 0x000fea0003800000 */
.L_x_4551:
        /* <DEDUP_REMOVED lines=28> */
.L_x_4554:
        /* <DEDUP_REMOVED lines=15> */
.L_x_4553:
[----:B------:R0:W5:Y:S01]  /*7770*/  LDG.E.U16 R0, [R2.64] ;  /* 0x0000002402007981 */ /* 0x000162000c1e1500 */
[----:B------:R-:W-:Y:S05]  /*7780*/  BRA `(.L_x_4543) ;  /* 0x0000071000007947 */ /* 0x000fea0003800000 */
.L_x_4550:
        /* <DEDUP_REMOVED lines=12> */
.L_x_4557:
        /* <DEDUP_REMOVED lines=21> */
.L_x_4561:
[----:B------:R-:W-:Y:S05]  /*79a0*/  BSYNC B1 ;  /* 0x0000000000017941 */ /* 0x000fea0003800000 */
.L_x_4560:
[----:B------:R-:W-:Y:S01]  /*79b0*/  LEA R3, R0, 0x3b800000, 0x17 ;  /* 0x3b80000000037811 */ /* 0x000fe200078eb8ff */
[----:B------:R-:W-:-:S05]  /*79c0*/  IMAD.SHL.U32 R0, R2, 0x100000, RZ ;  /* 0x0010000002007824 */ /* 0x000fca00078e00ff */
[----:B------:R-:W-:Y:S02]  /*79d0*/  LOP3.LUT R0, R3, R0, R4, 0xfe, !PT ;  /* 0x0000000003007212 */ /* 0x000fe400078efe04 */
.L_x_4559:
[----:B------:R-:W-:Y:S05]  /*79e0*/  BSYNC B0 ;  /* 0x0000000000007941 */ /* 0x000fea0003800000 */
.L_x_4558:
[----:B------:R-:W-:Y:S01]  /*79f0*/  F2FP.BF16.PACK_AB R0, RZ, R0 ;  /* 0x00000000ff00723e */ /* 0x000fe200000010ff */
[----:B------:R-:W-:Y:S05]  /*7a00*/  BRA `(.L_x_4543) ;  /* 0x0000049000007947 */ /* 0x000fea0003800000 */
.L_x_4556:
        /* <DEDUP_REMOVED lines=21> */
.L_x_4565:
[----:B------:R-:W-:Y:S05]  /*7b60*/  BSYNC B1 ;  /* 0x0000000000017941 */ /* 0x000fea0003800000 */
.L_x_4564:
[----:B------:R-:W-:Y:S01]  /*7b70*/  LEA R3, R0, 0x37800000, 0x17 ;  /* 0x3780000000037811 */ /* 0x000fe200078eb8ff */
[----:B------:R-:W-:-:S05]  /*7b80*/  IMAD.SHL.U32 R0, R2, 0x200000, RZ ;  /* 0x0020000002007824 */ /* 0x000fca00078e00ff */
[----:B------:R-:W-:Y:S02]  /*7b90*/  LOP3.LUT R0, R3, R0, R4, 0xfe, !PT ;  /* 0x0000000003007212 */ /* 0x000fe400078efe04 */
.L_x_4563:
[----:B------:R-:W-:Y:S05]  /*7ba0*/  BSYNC B0 ;  /* 0x0000000000007941 */ /* 0x000fea0003800000 */
.L_x_4562:
[----:B------:R-:W-:Y:S01]  /*7bb0*/  F2FP.BF16.PACK_AB R0, RZ, R0 ;  /* 0x00000000ff00723e */ /* 0x000fe200000010ff */
[----:B------:R-:W-:Y:S05]  /*7bc0*/  BRA `(.L_x_4543) ;  /* 0x000002d000007947 */ /* 0x000fea0003800000 */
.L_x_4555:
        /* <DEDUP_REMOVED lines=14> */
.L_x_4569:
[----:B------:R-:W-:Y:S05]  /*7cb0*/  BSYNC B0 ;  /* 0x0000000000007941 */ /* 0x000fea0003800000 */
.L_x_4568:
[----:B------:R-:W-:Y:S01]  /*7cc0*/  F2FP.BF16.PACK_AB R0, RZ, R0 ;  /* 0x00000000ff00723e */ /* 0x000fe200000010ff */
[----:B------:R-:W-:Y:S05]  /*7cd0*/  BRA `(.L_x_4543) ;  /* 0x000001c000007947 */ /* 0x000fea0003800000 */
.L_x_4542:
        /* <DEDUP_REMOVED lines=21> */
.L_x_4567:
[----:B------:R-:W2:Y:S02]  /*7e30*/  LDG.E.64 R2, [R2.64] ;  /* 0x0000002402027981 */ /* 0x000ea4000c1e1b00 */
[----:B--2---:R-:W0:Y:S02]  /*7e40*/  I2F.U64 R0, R2 ;  /* 0x0000000200007312 */ /* 0x004e240000301000 */
[----:B0-----:R-:W-:Y:S01]  /*7e50*/  F2FP.BF16.PACK_AB R0, RZ, R0 ;  /* 0x00000000ff00723e */ /* 0x001fe200000010ff */
[----:B------:R-:W-:Y:S05]  /*7e60*/  BRA `(.L_x_4543) ;  /* 0x0000003000007947 */ /* 0x000fea0003800000 */
.L_x_4566:
[----:B------:R-:W2:Y:S02]  /*7e70*/  LDG.E R2, [R2.64] ;  /* 0x0000002402027981 */ /* 0x000ea4000c1e1900 */
[----:B--2---:R-:W0:Y:S02]  /*7e80*/  I2F.U32 R0, R2 ;  /* 0x0000000200007306 */ /* 0x004e240000201000 */
[----:B0-----:R-:W-:-:S06]  /*7e90*/  F2FP.BF16.PACK_AB R0, RZ, R0 ;  /* 0x00000000ff00723e */ /* 0x001fcc00000010ff */
.L_x_4543:
        /* <DEDUP_REMOVED lines=34> */
.L_x_4571:
[----:B-1----:R-:W-:Y:S05]  /*80c0*/  BSYNC B0 ;  /* 0x0000000000007941 */ /* 0x002fea0003800000 */
.L_x_4570:
        /* <DEDUP_REMOVED lines=18> */
.L_x_4575:
[----:B------:R-:W-:-:S06]  /*81f0*/  PRMT R3, RZ, 0x5410, R3 ;  /* 0x00005410ff037816 */ /* 0x000fcc0000000003 */
[----:B------:R-:W0:Y:S02]  /*8200*/  F2I.S64.TRUNC R2, R3 ;  /* 0x0000000300027311 */ /* 0x000e24000020d900 */
[----:B0-----:R0:W-:Y:S01]  /*8210*/  STG.E.U8 [R16.64], R2 ;  /* 0x0000000210007986 */ /* 0x0011e2000c101124 */
[----:B------:R-:W-:Y:S05]  /*8220*/  BRA `(.L_x_4577) ;  /* 0x00000e4000007947 */ /* 0x000fea0003800000 */
.L_x_4574:
        /* <DEDUP_REMOVED lines=10> */
.L_x_4579:
[----:B------:R-:W-:-:S06]  /*82d0*/  PRMT R3, RZ, 0x5410, R3 ;  /* 0x00005410ff037816 */ /* 0x000fcc0000000003 */
[----:B------:R-:W0:Y:S02]  /*82e0*/  F2I.FTZ.TRUNC.NTZ R3, R3 ;  /* 0x0000000300037305 */ /* 0x000e24000021f100 */
[----:B0-----:R0:W-:Y:S01]  /*82f0*/  STG.E [R16.64], R3 ;  /* 0x0000000310007986 */ /* 0x0011e2000c101924 */
[----:B------:R-:W-:Y:S05]  /*8300*/  BRA `(.L_x_4577) ;  /* 0x00000d6000007947 */ /* 0x000fea0003800000 */
.L_x_4578:
[----:B------:R-:W-:-:S06]  /*8310*/  PRMT R3, RZ, 0x5410, R3 ;  /* 0x00005410ff037816 */ /* 0x000fcc0000000003 */
[----:B------:R-:W0:Y:S02]  /*8320*/  F2I.FTZ.TRUNC.NTZ R3, R3 ;  /* 0x0000000300037305 */ /* 0x000e24000021f100 */
[----:B0-----:R0:W-:Y:S01]  /*8330*/  STG.E.U16 [R16.64], R3 ;  /* 0x0000000310007986 */ /* 0x0011e2000c101524 */
[----:B------:R-:W-:Y:S05]  /*8340*/  BRA `(.L_x_4577) ;  /* 0x00000d2000007947 */ /* 0x000fea0003800000 */
.L_x_4573:
        /* <DEDUP_REMOVED lines=9> */
.L_x_4581:
[----:B------:R-:W-:-:S04]  /*83e0*/  PRMT R0, RZ, 0x5410, R3 ;  /* 0x00005410ff007816 */ /* 0x000fc80000000003 */
[----:B------:R-:W-:-:S05]  /*83f0*/  F2FP.PACK_AB R0, RZ, R0 ;  /* 0x00000000ff00723e */ /* 0x000fca00000000ff */
[----:B------:R0:W-:Y:S01]  /*8400*/  STG.E.U16 [R16.64], R0 ;  /* 0x0000000010007986 */ /* 0x0001e2000c101524 */
[----:B------:R-:W-:Y:S05]  /*8410*/  BRA `(.L_x_4577) ;  /* 0x00000c5000007947 */ /* 0x000fea0003800000 */
.L_x_4580:
        /* <DEDUP_REMOVED lines=10> */
.L_x_4583:
[----:B------:R-:W-:-:S04]  /*84c0*/  PRMT R3, RZ, 0x5410, R3 ;  /* 0x00005410ff037816 */ /* 0x000fc80000000003 */
[----:B------:R-:W-:-:S04]  /*84d0*/  F2FP.PACK_AB R3, RZ, R3 ;  /* 0x00000003ff03723e */ /* 0x000fc800000000ff */
[----:B------:R-:W-:-:S05]  /*84e0*/  PRMT R3, R3, 0x5410, RZ ;  /* 0x0000541003037816 */ /* 0x000fca00000000ff */
[----:B------:R0:W-:Y:S01]  /*84f0*/  STG.E [R16.64], R3 ;  /* 0x0000000310007986 */ /* 0x0001e2000c101924 */
[----:B------:R-:W-:Y:S05]  /*8500*/  BRA `(.L_x_4577) ;  /* 0x00000b6000007947 */ /* 0x000fea0003800000 */
.L_x_4582:
[----:B------:R-:W-:-:S05]  /*8510*/  PRMT R2, RZ, 0x5410, R3 ;  /* 0x00005410ff027816 */ /* 0x000fca0000000003 */
[----:B------:R-:W-:-:S06]  /*8520*/  FMUL.FTZ R2, R2, 1 ;  /* 0x3f80000002027820 */ /* 0x000fcc0000410000 */
[----:B------:R-:W0:Y:S02]  /*8530*/  F2F.F64.F32 R2, R2 ;  /* 0x0000000200027310 */ /* 0x000e240000201800 */
[----:B0-----:R0:W-:Y:S01]  /*8540*/  STG.E.64 [R16.64], R2 ;  /* 0x0000000210007986 */ /* 0x0011e2000c101b24 */
[----:B------:R-:W-:Y:S05]  /*8550*/  BRA `(.L_x_4577) ;  /* 0x00000b1000007947 */ /* 0x000fea0003800000 */
.L_x_4572:
        /* <DEDUP_REMOVED lines=13> */
.L_x_4586:
[----:B------:R-:W-:Y:S01]  /*8630*/  PRMT R3, RZ, 0x5410, R3 ;  /* 0x00005410ff037816 */ /* 0x000fe20000000003 */
[----:B------:R-:W-:-:S04]  /*8640*/  CS2R R6, SRZ ;  /* 0x0000000000067805 */ /* 0x000fc8000001ff00 */
[----:B------:R-:W-:-:S04]  /*8650*/  FMUL.FTZ R3, R3, 1 ;  /* 0x3f80000003037820 */ /* 0x000fc80000410000 */
[----:B------:R-:W0:Y:S02]  /*8660*/  F2F.F64.F32 R4, R3 ;  /* 0x0000000300047310 */ /* 0x000e240000201800 */
[----:B0-----:R0:W-:Y:S01]  /*8670*/  STG.E.128 [R16.64], R4 ;  /* 0x0000000410007986 */ /* 0x0011e2000c101d24 */
[----:B------:R-:W-:Y:S05]  /*8680*/  BRA `(.L_x_4577) ;  /* 0x000009e000007947 */ /* 0x000fea0003800000 */
.L_x_4585:
        /* <DEDUP_REMOVED lines=21> */
.L_x_4590:
[----:B------:R-:W-:Y:S05]  /*87e0*/  BSYNC B0 ;  /* 0x0000000000007941 */ /* 0x000fea0003800000 */
.L_x_4589:
[----:B------:R-:W-:-:S05]  /*87f0*/  LOP3.LUT R3, R0, R3, RZ, 0xfc, !PT ;  /* 0x0000000300037212 */ /* 0x000fca00078efcff */
[----:B------:R0:W-:Y:S01]  /*8800*/  STG.E.U8 [R16.64], R3 ;  /* 0x0000000310007986 */ /* 0x0001e2000c101124 */
[----:B------:R-:W-:Y:S05]  /*8810*/  BRA `(.L_x_4577) ;  /* 0x0000085000007947 */ /* 0x000fea0003800000 */
.L_x_4588:
        /* <DEDUP_REMOVED lines=13> */
.L_x_4592:
[----:B------:R-:W-:Y:S01]  /*88f0*/  IMAD.MOV.U32 R0, RZ, RZ, 0x7f ;  /* 0x0000007fff007424 */ /* 0x000fe200078e00ff */
[----:B------:R-:W-:-:S04]  /*8900*/  ISETP.GT.U32.AND P0, PT, R2, 0x7f800000, PT ;  /* 0x7f8000000200780c */ /* 0x000fc80003f04070 */
[----:B------:R-:W-:-:S04]  /*8910*/  SEL R0, R0, 0x7c, P0 ;  /* 0x0000007c00007807 */ /* 0x000fc80000000000 */
.L_x_4593:
[----:B------:R-:W-:Y:S05]  /*8920*/  BSYNC B0 ;  /* 0x0000000000007941 */ /* 0x000fea0003800000 */
.L_x_4591:
[----:B------:R-:W-:-:S04]  /*8930*/  LOP3.LUT R2, R3, 0x80000000, RZ, 0xc0, !PT ;  /* 0x8000000003027812 */ /* 0x000fc800078ec0ff */
[----:B------:R-:W-:-:S04]  /*8940*/  SHF.R.U32.HI R3, RZ, 0x18, R2 ;  /* 0x00000018ff037819 */ /* 0x000fc80000011602 */
[----:B------:R-:W-:-:S05]  /*8950*/  LOP3.LUT R3, R0, R3, RZ, 0xfc, !PT ;  /* 0x0000000300037212 */ /* 0x000fca00078efcff */
[----:B------:R0:W-:Y:S01]  /*8960*/  STG.E.U8 [R16.64], R3 ;  /* 0x0000000310007986 */ /* 0x0001e2000c101124 */
[----:B------:R-:W-:Y:S05]  /*8970*/  BRA `(.L_x_4577) ;  /* 0x000006f000007947 */ /* 0x000fea0003800000 */
.L_x_4587:
[----:B------:R0:W-:Y:S01]  /*8980*/  STG.E.U16 [R16.64], R3 ;  /* 0x0000000310007986 */ /* 0x0001e2000c101524 */
[----:B------:R-:W-:Y:S05]  /*8990*/  BRA `(.L_x_4577) ;  /* 0x000006d000007947 */ /* 0x000fea0003800000 */
.L_x_4584:
        /* <DEDUP_REMOVED lines=12> */
.L_x_4596:
        /* <DEDUP_REMOVED lines=17> */
.L_x_4599:
[----:B------:R-:W-:-:S04]  /*8b70*/  LOP3.LUT R2, R3, 0x80000000, RZ, 0xc0, !PT ;  /* 0x8000000003027812 */ /* 0x000fc800078ec0ff */
[----:B------:R-:W-:-:S04]  /*8b80*/  SHF.R.U32.HI R3, RZ, 0x18, R2 ;  /* 0x00000018ff037819 */ /* 0x000fc80000011602 */
[----:B------:R-:W-:-:S04]  /*8b90*/  LOP3.LUT R0, R0, R3, RZ, 0xfc, !PT ;  /* 0x0000000300007212 */ /* 0x000fc800078efcff */
[----:B------:R-:W-:Y:S02]  /*8ba0*/  PRMT R8, R0, 0x7610, R8 ;  /* 0x0000761000087816 */ /* 0x000fe40000000008 */
.L_x_4598:
[----:B------:R-:W-:Y:S05]  /*8bb0*/  BSYNC B0 ;  /* 0x0000000000007941 */ /* 0x000fea0003800000 */
.L_x_4597:
[----:B------:R0:W-:Y:S01]  /*8bc0*/  STG.E.U8 [R16.64], R8 ;  /* 0x0000000810007986 */ /* 0x0001e2000c101124 */
[----:B------:R-:W-:Y:S05]  /*8bd0*/  BRA `(.L_x_4577) ;  /* 0x0000049000007947 */ /* 0x000fea0003800000 */
.L_x_4595:
        /* <DEDUP_REMOVED lines=17> */
.L_x_4602:
[----:B------:R-:W-:-:S04]  /*8cf0*/  LOP3.LUT R2, R3, 0x80000000, RZ, 0xc0, !PT ;  /* 0x8000000003027812 */ /* 0x000fc800078ec0ff */
[----:B------:R-:W-:-:S04]  /*8d00*/  SHF.R.U32.HI R3, RZ, 0x18, R2 ;  /* 0x00000018ff037819 */ /* 0x000fc80000011602 */
[----:B------:R-:W-:-:S04]  /*8d10*/  LOP3.LUT R0, R0, R3, RZ, 0xfc, !PT ;  /* 0x0000000300007212 */ /* 0x000fc800078efcff */
[----:B------:R-:W-:Y:S02]  /*8d20*/  PRMT R8, R0, 0x7610, R8 ;  /* 0x0000761000087816 */ /* 0x000fe40000000008 */
.L_x_4601:
[----:B------:R-:W-:Y:S05]  /*8d30*/  BSYNC B0 ;  /* 0x0000000000007941 */ /* 0x000fea0003800000 */
.L_x_4600:
[----:B------:R0:W-:Y:S01]  /*8d40*/  STG.E.U8 [R16.64], R8 ;  /* 0x0000000810007986 */ /* 0x0001e2000c101124 */
[----:B------:R-:W-:Y:S05]  /*8d50*/  BRA `(.L_x_4577) ;  /* 0x0000031000007947 */ /* 0x000fea0003800000 */
.L_x_4594:
        /* <DEDUP_REMOVED lines=22> */
.L_x_4576:
        /* <DEDUP_REMOVED lines=20> */
.L_x_4604:
[----:B------:R-:W-:-:S06]  /*9000*/  PRMT R3, RZ, 0x5410, R3 ;  /* 0x00005410ff037816 */ /* 0x000fcc0000000003 */
[----:B------:R-:W0:Y:S02]  /*9010*/  F2I.U64.TRUNC R2, R3 ;  /* 0x0000000300027311 */ /* 0x000e24000020d800 */
[----:B0-----:R0:W-:Y:S01]  /*9020*/  STG.E.64 [R16.64], R2 ;  /* 0x0000000210007986 */ /* 0x0011e2000c101b24 */
[----:B------:R-:W-:Y:S05]  /*9030*/  BRA `(.L_x_4577) ;  /* 0x0000003000007947 */ /* 0x000fea0003800000 */
.L_x_4603:
[----:B------:R-:W-:-:S06]  /*9040*/  PRMT R3, RZ, 0x5410, R3 ;  /* 0x00005410ff037816 */ /* 0x000fcc0000000003 */
[----:B------:R-:W0:Y:S02]  /*9050*/  F2I.FTZ.U32.TRUNC.NTZ R3, R3 ;  /* 0x0000000300037305 */ /* 0x000e24000021f000 */
[----:B0-----:R0:W-:Y:S02]  /*9060*/  STG.E [R16.64], R3 ;  /* 0x0000000310007986 */ /* 0x0011e4000c101924 */
.L_x_4577:
[----:B------:R-:W-:Y:S02]  /*9070*/  IADD3 R19, R19, 0x80, RZ ;  /* 0x0000008013137810 */ /* 0x000fe40007ffe0ff */
.L_x_4468:
[----:B------:R-:W-:Y:S05]  /*9080*/  BSYNC B6 ;  /* 0x0000000000067941 */ /* 0x000fea0003800000 */
.L_x_4467:
[----:B------:R-:W-:-:S13]  /*9090*/  ISETP.GE.AND P0, PT, R19, c[0x0][0x160], PT ;  /* 0x0000580013007a0c */ /* 0x000fda0003f06270 */
[----:B------:R-:W-:Y:S05]  /*90a0*/  @P0 EXIT ;  /* 0x000000000000094d */ /* 0x000fea0003800000 */
        /* <DEDUP_REMOVED lines=228> */
.L_x_4605:
        /* <DEDUP_REMOVED lines=20> */
.L_x_4609:
[----:B------:R-:W2:Y:S02]  /*a030*/  LDG.E.U8 R2, [R2.64] ;  /* 0x0000002402027981 */ /* 0x000ea4000c1e1100 */
[----:B--2---:R-:W0:Y:S02]  /*a040*/  I2F.U16 R0, R2 ;  /* 0x0000000200007306 */ /* 0x004e240000101000 */
[----:B0-----:R-:W-:Y:S01]  /*a050*/  F2FP.BF16.PACK_AB R0, RZ, R0 ;  /* 0x00000000ff00723e */ /* 0x001fe200000010ff */
[----:B------:R-:W-:Y:S05]  /*a060*/  BRA `(.L_x_4611) ;  /* 0x00000e3000007947 */ /* 0x000fea0003800000 */
.L_x_4608:
        /* <DEDUP_REMOVED lines=10> */
.L_x_4613:
[----:B------:R-:W2:Y:S02]  /*a110*/  LDG.E R2, [R2.64] ;  /* 0x0000002402027981 */ /* 0x000ea4000c1e1900 */
[----:B--2---:R-:W0:Y:S02]  /*a120*/  I2F R0, R2 ;  /* 0x0000000200007306 */ /* 0x004e240000201400 */
[----:B0-----:R-:W-:Y:S01]  /*a130*/  F2FP.BF16.PACK_AB R0, RZ, R0 ;  /* 0x00000000ff00723e */ /* 0x001fe200000010ff */
[----:B------:R-:W-:Y:S05]  /*a140*/  BRA `(.L_x_4611) ;  /* 0x00000d5000007947 */ /* 0x000fea0003800000 */
.L_x_4612:
[----:B------:R-:W2:Y:S02]  /*a150*/  LDG.E.U16 R2, [R2.64] ;  /* 0x0000002402027981 */ /* 0x000ea4000c1e1500 */
[----:B--2---:R-:W0:Y:S02]  /*a160*/  I2F.S16 R0, R2 ;  /* 0x0000000200007306 */ /* 0x004e240000101400 */
[----:B0-----:R-:W-:Y:S01]  /*a170*/  F2FP.BF16.PACK_AB R0, RZ, R0 ;  /* 0x00000000ff00723e */ /* 0x001fe200000010ff */
[----:B------:R-:W-:Y:S05]  /*a180*/  BRA `(.L_x_4611) ;  /* 0x00000d1000007947 */ /* 0x000fea0003800000 */
.L_x_4607:
        /* <DEDUP_REMOVED lines=9> */
.L_x_4615:
[----:B------:R-:W2:Y:S02]  /*a220*/  LDG.E.U16 R0, [R2.64] ;  /* 0x0000002402007981 */ /* 0x000ea4000c1e1500 */
[----:B--2---:R-:W-:-:S05]  /*a230*/  HADD2.F32 R0, -RZ, R0.H0_H0 ;  /* 0x20000000ff007230 */ /* 0x004fca0000004100 */
[----:B------:R-:W-:Y:S01]  /*a240*/  F2FP.BF16.PACK_AB R0, RZ, R0 ;  /* 0x00000000ff00723e */ /* 0x000fe200000010ff */
[----:B------:R-:W-:Y:S05]  /*a250*/  BRA `(.L_x_4611) ;  /* 0x00000c4000007947 */ /* 0x000fea0003800000 */
.L_x_4614:
        /* <DEDUP_REMOVED lines=9> */
.L_x_4617:
[----:B------:R-:W2:Y:S02]  /*a2f0*/  LDG.E.U16 R2, [R2.64] ;  /* 0x0000002402027981 */ /* 0x000ea4000c1e1500 */
[----:B--2---:R-:W-:-:S05]  /*a300*/  HADD2.F32 R0, -RZ, R2.H0_H0 ;  /* 0x20000002ff007230 */ /* 0x004fca0000004100 */
[----:B------:R-:W-:Y:S01]  /*a310*/  F2FP.BF16.PACK_AB R0, RZ, R0 ;  /* 0x00000000ff00723e */ /* 0x000fe200000010ff */
[----:B------:R-:W-:Y:S05]  /*a320*/  BRA `(.L_x_4611) ;  /* 0x00000b7000007947 */ /* 0x000fea0003800000 */
.L_x_4616:
[----:B------:R-:W2:Y:S02]  /*a330*/  LDG.E.64 R2, [R2.64] ;  /* 0x0000002402027981 */ /* 0x000ea4000c1e1b00 */
[----:B--2---:R-:W0:Y:S01]  /*a340*/  F2F.F32.F64 R0, R2 ;  /* 0x0000000200007310 */ /* 0x004e220000301000 */
[----:B------:R-:W0:-:S14]  /*a350*/  DSETP.GEU.AND P0, PT, |R2|, c[0x2][0x0], PT ;  /* 0x008000000200762a */ /* 0x000e1c0003f0e200 */
[----:B0-----:R-:W-:-:S05]  /*a360*/  @!P0 FMUL R0, R0, 1.175494350822287508e-38 ;  /* 0x0080000000008820 */ /* 0x001fca0000400000 */
[----:B------:R-:W-:Y:S01]  /*a370*/  F2FP.BF16.PACK_AB R0, RZ, R0 ;  /* 0x00000000ff00723e */ /* 0x000fe200000010ff */
[----:B------:R-:W-:Y:S05]  /*a380*/  BRA `(.L_x_4611) ;  /* 0x00000b1000007947 */ /* 0x000fea0003800000 */
.L_x_4606:
        /* <DEDUP_REMOVED lines=13> */
.L_x_4620:
[----:B------:R-:W2:Y:S02]  /*a460*/  LDG.E.64 R2, [R2.64] ;  /* 0x0000002402027981 */ /* 0x000ea4000c1e1b00 */
[----:B--2---:R-:W0:Y:S01]  /*a470*/  F2F.F32.F64 R0, R2 ;  /* 0x0000000200007310 */ /* 0x004e220000301000 */
[----:B------:R-:W0:-:S14]  /*a480*/  DSETP.GEU.AND P0, PT, |R2|, c[0x2][0x0], PT ;  /* 0x008000000200762a */ /* 0x000e1c0003f0e200 */
[----:B0-----:R-:W-:-:S05]  /*a490*/  @!P0 FMUL R0, R0, 1.175494350822287508e-38 ;  /* 0x0080000000008820 */ /* 0x001fca0000400000 */
[----:B------:R-:W-:Y:S01]  /*a4a0*/  F2FP.BF16.PACK_AB R0, RZ, R0 ;  /* 0x00000000ff00723e */ /* 0x000fe200000010ff */
[----:B------:R-:W-:Y:S05]  /*a4b0*/  BRA `(.L_x_4611) ;  /* 0x000009e000007947 */ /* 0x000fea0003800000 */
.L_x_4619:
        /* <DEDUP_REMOVED lines=28> */
.L_x_4622:
        /* <DEDUP_REMOVED lines=15> */
.L_x_4621:
[----:B------:R0:W5:Y:S01]  /*a770*/  LDG.E.U16 R0, [R2.64] ;  /* 0x0000002402007981 */ /* 0x000162000c1e1500 */
[----:B------:R-:W-:Y:S05]  /*a780*/  BRA `(.L_x_4611) ;  /* 0x0000071000007947 */ /* 0x000fea0003800000 */
.L_x_4618:
        /* <DEDUP_REMOVED lines=12> */
.L_x_4625:
        /* <DEDUP_REMOVED lines=21> */
.L_x_4629:
[----:B------:R-:W-:Y:S05]  /*a9a0*/  BSYNC B1 ;  /* 0x0000000000017941 */ /* 0x000fea0003800000 */
.L_x_4628:
[----:B------:R-:W-:Y:S01]  /*a9b0*/  LEA R3, R0, 0x3b800000, 0x17 ;  /* 0x3b80000000037811 */ /* 0x000fe200078eb8ff */
[----:B------:R-:W-:-:S05]  /*a9c0*/  IMAD.SHL.U32 R0, R2, 0x100000, RZ ;  /* 0x0010000002007824 */ /* 0x000fca00078e00ff */
[----:B------:R-:W-:Y:S02]  /*a9d0*/  LOP3.LUT R0, R3, R0, R4, 0xfe, !PT ;  /* 0x0000000003007212 */ /* 0x000fe400078efe04 */
.L_x_4627:
[----:B------:R-:W-:Y:S05]  /*a9e0*/  BSYNC B0 ;  /* 0x0000000000007941 */ /* 0x000fea0003800000 */
.L_x_4626:
[----:B------:R-:W-:Y:S01]  /*a9f0*/  F2FP.BF16.PACK_AB R0, RZ, R0 ;  /* 0x00000000ff00723e */ /* 0x000fe200000010ff */
[----:B------:R-:W-:Y:S05]  /*aa00*/  BRA `(.L_x_4611) ;  /* 0x0000049000007947 */ /* 0x000fea0003800000 */
.L_x_4624:
        /* <DEDUP_REMOVED lines=21> */
.L_x_4633:
[----:B------:R-:W-:Y:S05]  /*ab60*/  BSYNC B1 ;  /* 0x0000000000017941 */ /* 0x000fea0003800000 */
.L_x_4632:
[----:B------:R-:W-:Y:S01]  /*ab70*/  LEA R3, R0, 0x37800000, 0x17 ;  /* 0x3780000000037811 */ /* 0x000fe200078eb8ff */
[----:B------:R-:W-:-:S05]  /*ab80*/  IMAD.SHL.U32 R0, R2, 0x200000, RZ ;  /* 0x0020000002007824 */ /* 0x000fca00078e00ff */
[----:B------:R-:W-:Y:S02]  /*ab90*/  LOP3.LUT R0, R3, R0, R4, 0xfe, !PT ;  /* 0x0000000003007212 */ /* 0x000fe400078efe04 */
.L_x_4631:
[----:B------:R-:W-:Y:S05]  /*aba0*/  BSYNC B0 ;  /* 0x0000000000007941 */ /* 0x000fea0003800000 */
.L_x_4630:
[----:B------:R-:W-:Y:S01]  /*abb0*/  F2FP.BF16.PACK_AB R0, RZ, R0 ;  /* 0x00000000ff00723e */ /* 0x000fe200000010ff */
[----:B------:R-:W-:Y:S05]  /*abc0*/  BRA `(.L_x_4611) ;  /* 0x000002d000007947 */ /* 0x000fea0003800000 */
.L_x_4623:
        /* <DEDUP_REMOVED lines=14> */
.L_x_4637:
[----:B------:R-:W-:Y:S05]  /*acb0*/  BSYNC B0 ;  /* 0x0000000000007941 */ /* 0x000fea0003800000 */
.L_x_4636:
[----:B------:R-:W-:Y:S01]  /*acc0*/  F2FP.BF16.PACK_AB R0, RZ, R0 ;  /* 0x00000000ff00723e */ /* 0x000fe200000010ff */
[----:B------:R-:W-:Y:S05]  /*acd0*/  BRA `(.L_x_4611) ;  /* 0x000001c000007947 */ /* 0x000fea0003800000 */
.L_x_4610:
        /* <DEDUP_REMOVED lines=21> */
.L_x_4635:
[----:B------:R-:W2:Y:S02]  /*ae30*/  LDG.E.64 R2, [R2.64] ;  /* 0x0000002402027981 */ /* 0x000ea4000c1e1b00 */
[----:B--2---:R-:W0:Y:S02]  /*ae40*/  I2F.U64 R0, R2 ;  /* 0x0000000200007312 */ /* 0x004e240000301000 */
[----:B0-----:R-:W-:Y:S01]  /*ae50*/  F2FP.BF16.PACK_AB R0, RZ, R0 ;  /* 0x00000000ff00723e */ /* 0x001fe200000010ff */
[----:B------:R-:W-:Y:S05]  /*ae60*/  BRA `(.L_x_4611) ;  /* 0x0000003000007947 */ /* 0x000fea0003800000 */
.L_x_4634:
[----:B------:R-:W2:Y:S02]  /*ae70*/  LDG.E R2, [R2.64] ;  /* 0x0000002402027981 */ /* 0x000ea4000c1e1900 */
[----:B--2---:R-:W0:Y:S02]  /*ae80*/  I2F.U32 R0, R2 ;  /* 0x0000000200007306 */ /* 0x004e240000201000 */
[----:B0-----:R-:W-:-:S06]  /*ae90*/  F2FP.BF16.PACK_AB R0, RZ, R0 ;  /* 0x00000000ff00723e */ /* 0x001fcc00000010ff */
.L_x_4611:
        /* <DEDUP_REMOVED lines=34> */
.L_x_4639:
[----:B-1----:R-:W-:Y:S05]  /*b0c0*/  BSYNC B0 ;  /* 0x0000000000007941 */ /* 0x002fea0003800000 */
.L_x_4638:
        /* <DEDUP_REMOVED lines=18> */
.L_x_4643:
[----:B------:R-:W-:-:S06]  /*b1f0*/  PRMT R3, RZ, 0x5410, R3 ;  /* 0x00005410ff037816 */ /* 0x000fcc0000000003 */
[----:B------:R-:W0:Y:S02]  /*b200*/  F2I.S64.TRUNC R2, R3 ;  /* 0x0000000300027311 */ /* 0x000e24000020d900 */
[----:B0-----:R-:W-:Y:S01]  /*b210*/  STG.E.U8 [R16.64], R2 ;  /* 0x0000000210007986 */ /* 0x001fe2000c101124 */
[----:B------:R-:W-:Y:S05]  /*b220*/  EXIT ;  /* 0x000000000000794d */ /* 0x000fea0003800000 */
.L_x_4642:
        /* <DEDUP_REMOVED lines=10> */
.L_x_4646:
[----:B------:R-:W-:-:S06]  /*b2d0*/  PRMT R3, RZ, 0x5410, R3 ;  /* 0x00005410ff037816 */ /* 0x000fcc0000000003 */
[----:B------:R-:W0:Y:S02]  /*b2e0*/  F2I.FTZ.TRUNC.NTZ R3, R3 ;  /* 0x0000000300037305 */ /* 0x000e24000021f100 */
[----:B0-----:R-:W-:Y:S01]  /*b2f0*/  STG.E [R16.64], R3 ;  /* 0x0000000310007986 */ /* 0x001fe2000c101924 */
[----:B------:R-:W-:Y:S05]  /*b300*/  EXIT ;  /* 0x000000000000794d */ /* 0x000fea0003800000 */
.L_x_4645:
[----:B------:R-:W-:-:S06]  /*b310*/  PRMT R3, RZ, 0x5410, R3 ;  /* 0x00005410ff037816 */ /* 0x000fcc0000000003 */
[----:B------:R-:W0:Y:S02]  /*b320*/  F2I.FTZ.TRUNC.NTZ R3, R3 ;  /* 0x0000000300037305 */ /* 0x000e24000021f100 */
[----:B0-----:R-:W-:Y:S01]  /*b330*/  STG.E.U16 [R16.64], R3 ;  /* 0x0000000310007986 */ /* 0x001fe2000c101524 */
[----:B------:R-:W-:Y:S05]  /*b340*/  EXIT ;  /* 0x000000000000794d */ /* 0x000fea0003800000 */
.L_x_4641:
        /* <DEDUP_REMOVED lines=9> */
.L_x_4648:
[----:B------:R-:W-:-:S04]  /*b3e0*/  PRMT R0, RZ, 0x5410, R3 ;  /* 0x00005410ff007816 */ /* 0x000fc80000000003 */
[----:B------:R-:W-:-:S05]  /*b3f0*/  F2FP.PACK_AB R0, RZ, R0 ;  /* 0x00000000ff00723e */ /* 0x000fca00000000ff */
[----:B------:R-:W-:Y:S01]  /*b400*/  STG.E.U16 [R16.64], R0 ;  /* 0x0000000010007986 */ /* 0x000fe2000c101524 */
[----:B------:R-:W-:Y:S05]  /*b410*/  EXIT ;  /* 0x000000000000794d */ /* 0x000fea0003800000 */
.L_x_4647:
        /* <DEDUP_REMOVED lines=10> */
.L_x_4650:
[----:B------:R-:W-:-:S04]  /*b4c0*/  PRMT R3, RZ, 0x5410, R3 ;  /* 0x00005410ff037816 */ /* 0x000fc80000000003 */
[----:B------:R-:W-:-:S04]  /*b4d0*/  F2FP.PACK_AB R3, RZ, R3 ;  /* 0x00000003ff03723e */ /* 0x000fc800000000ff */
[----:B------:R-:W-:-:S05]  /*b4e0*/  PRMT R3, R3, 0x5410, RZ ;  /* 0x0000541003037816 */ /* 0x000fca00000000ff */
[----:B------:R-:W-:Y:S01]  /*b4f0*/  STG.E [R16.64], R3 ;  /* 0x0000000310007986 */ /* 0x000fe2000c101924 */
[----:B------:R-:W-:Y:S05]  /*b500*/  EXIT ;  /* 0x000000000000794d */ /* 0x000fea0003800000 */
.L_x_4649:
[----:B------:R-:W-:-:S05]  /*b510*/  PRMT R2, RZ, 0x5410, R3 ;  /* 0x00005410ff027816 */ /* 0x000fca0000000003 */
[----:B------:R-:W-:-:S06]  /*b520*/  FMUL.FTZ R2, R2, 1 ;  /* 0x3f80000002027820 */ /* 0x000fcc0000410000 */
[----:B------:R-:W0:Y:S02]  /*b530*/  F2F.F64.F32 R2, R2 ;  /* 0x0000000200027310 */ /* 0x000e240000201800 */
[----:B0-----:R-:W-:Y:S01]  /*b540*/  STG.E.64 [R16.64], R2 ;  /* 0x0000000210007986 */ /* 0x001fe2000c101b24 */
[----:B------:R-:W-:Y:S05]  /*b550*/  EXIT ;  /* 0x000000000000794d */ /* 0x000fea0003800000 */
.L_x_4640:
        /* <DEDUP_REMOVED lines=13> */
.L_x_4653:
[----:B------:R-:W-:Y:S01]  /*b630*/  PRMT R3, RZ, 0x5410, R3 ;  /* 0x00005410ff037816 */ /* 0x000fe20000000003 */
[----:B------:R-:W-:-:S04]  /*b640*/  CS2R R6, SRZ ;  /* 0x0000000000067805 */ /* 0x000fc8000001ff00 */
[----:B------:R-:W-:-:S04]  /*b650*/  FMUL.FTZ R3, R3, 1 ;  /* 0x3f80000003037820 */ /* 0x000fc80000410000 */
[----:B------:R-:W0:Y:S02]  /*b660*/  F2F.F64.F32 R4, R3 ;  /* 0x0000000300047310 */ /* 0x000e240000201800 */
[----:B0-----:R-:W-:Y:S01]  /*b670*/  STG.E.128 [R16.64], R4 ;  /* 0x0000000410007986 */ /* 0x001fe2000c101d24 */
[----:B------:R-:W-:Y:S05]  /*b680*/  EXIT ;  /* 0x000000000000794d */ /* 0x000fea0003800000 */
.L_x_4652:
        /* <DEDUP_REMOVED lines=21> */
.L_x_4657:
[----:B------:R-:W-:Y:S05]  /*b7e0*/  BSYNC B0 ;  /* 0x0000000000007941 */ /* 0x000fea0003800000 */
.L_x_4656:
[----:B------:R-:W-:-:S05]  /*b7f0*/  LOP3.LUT R3, R0, R3, RZ, 0xfc, !PT ;  /* 0x0000000300037212 */ /* 0x000fca00078efcff */
[----:B------:R-:W-:Y:S01]  /*b800*/  STG.E.U8 [R16.64], R3 ;  /* 0x0000000310007986 */ /* 0x000fe2000c101124 */
[----:B------:R-:W-:Y:S05]  /*b810*/  EXIT ;  /* 0x000000000000794d */ /* 0x000fea0003800000 */
.L_x_4655:
        /* <DEDUP_REMOVED lines=13> */
.L_x_4659:
[----:B------:R-:W-:Y:S01]  /*b8f0*/  IMAD.MOV.U32 R0, RZ, RZ, 0x7f ;  /* 0x0000007fff007424 */ /* 0x000fe200078e00ff */
[----:B------:R-:W-:-:S04]  /*b900*/  ISETP.GT.U32.AND P0, PT, R2, 0x7f800000, PT ;  /* 0x7f8000000200780c */ /* 0x000fc80003f04070 */
[----:B------:R-:W-:-:S04]  /*b910*/  SEL R0, R0, 0x7c, P0 ;  /* 0x0000007c00007807 */ /* 0x000fc80000000000 */
.L_x_4660:
[----:B------:R-:W-:Y:S05]  /*b920*/  BSYNC B0 ;  /* 0x0000000000007941 */ /* 0x000fea0003800000 */
.L_x_4658:
[----:B------:R-:W-:-:S04]  /*b930*/  LOP3.LUT R2, R3, 0x80000000, RZ, 0xc0, !PT ;  /* 0x8000000003027812 */ /* 0x000fc800078ec0ff */
[----:B------:R-:W-:-:S04]  /*b940*/  SHF.R.U32.HI R3, RZ, 0x18, R2 ;  /* 0x00000018ff037819 */ /* 0x000fc80000011602 */
[----:B------:R-:W-:-:S05]  /*b950*/  LOP3.LUT R3, R0, R3, RZ, 0xfc, !PT ;  /* 0x0000000300037212 */ /* 0x000fca00078efcff */
[----:B------:R-:W-:Y:S01]  /*b960*/  STG.E.U8 [R16.64], R3 ;  /* 0x0000000310007986 */ /* 0x000fe2000c101124 */
[----:B------:R-:W-:Y:S05]  /*b970*/  EXIT ;  /* 0x000000000000794d */ /* 0x000fea0003800000 */
.L_x_4654:
[----:B------:R-:W-:Y:S01]  /*b980*/  STG.E.U16 [R16.64], R3 ;  /* 0x0000000310007986 */ /* 0x000fe2000c101524 */
[----:B------:R-:W-:Y:S05]  /*b990*/  EXIT ;  /* 0x000000000000794d */ /* 0x000fea0003800000 */
.L_x_4651:
        /* <DEDUP_REMOVED lines=12> */
.L_x_4663:
        /* <DEDUP_REMOVED lines=17> */
.L_x_4666:
[----:B------:R-:W-:-:S04]  /*bb70*/  LOP3.LUT R2, R3, 0x80000000, RZ, 0xc0, !PT ;  /* 0x8000000003027812 */ /* 0x000fc800078ec0ff */
[----:B------:R-:W-:-:S04]  /*bb80*/  SHF.R.U32.HI R3, RZ, 0x18, R2 ;  /* 0x00000018ff037819 */ /* 0x000fc80000011602 */
[----:B------:R-:W-:-:S04]  /*bb90*/  LOP3.LUT R0, R0, R3, RZ, 0xfc, !PT ;  /* 0x0000000300007212 */ /* 0x000fc800078efcff */
[----:B------:R-:W-:Y:S02]  /*bba0*/  PRMT R8, R0, 0x7610, R8 ;  /* 0x0000761000087816 */ /* 0x000fe40000000008 */
.L_x_4665:
[----:B------:R-:W-:Y:S05]  /*bbb0*/  BSYNC B0 ;  /* 0x0000000000007941 */ /* 0x000fea0003800000 */
.L_x_4664:
[----:B------:R-:W-:Y:S01]  /*bbc0*/  STG.E.U8 [R16.64], R8 ;  /* 0x0000000810007986 */ /* 0x000fe2000c101124 */
[----:B------:R-:W-:Y:S05]  /*bbd0*/  EXIT ;  /* 0x000000000000794d */ /* 0x000fea0003800000 */
.L_x_4662:
        /* <DEDUP_REMOVED lines=17> */
.L_x_4669:
[----:B------:R-:W-:-:S04]  /*bcf0*/  LOP3.LUT R2, R3, 0x80000000, RZ, 0xc0, !PT ;  /* 0x8000000003027812 */ /* 0x000fc800078ec0ff */
[----:B------:R-:W-:-:S04]  /*bd00*/  SHF.R.U32.HI R3, RZ, 0x18, R2 ;  /* 0x00000018ff037819 */ /* 0x000fc80000011602 */
[----:B------:R-:W-:-:S04]  /*bd10*/  LOP3.LUT R0, R0, R3, RZ, 0xfc, !PT ;  /* 0x0000000300007212 */ /* 0x000fc800078efcff */
[----:B------:R-:W-:Y:S02]  /*bd20*/  PRMT R8, R0, 0x7610, R8 ;  /* 0x0000761000087816 */ /* 0x000fe40000000008 */
.L_x_4668:
[----:B------:R-:W-:Y:S05]  /*bd30*/  BSYNC B0 ;  /* 0x0000000000007941 */ /* 0x000fea0003800000 */
.L_x_4667:
[----:B------:R-:W-:Y:S01]  /*bd40*/  STG.E.U8 [R16.64], R8 ;  /* 0x0000000810007986 */ /* 0x000fe2000c101124 */
[----:B------:R-:W-:Y:S05]  /*bd50*/  EXIT ;  /* 0x000000000000794d */ /* 0x000fea0003800000 */
.L_x_4661:
        /* <DEDUP_REMOVED lines=22> */
.L_x_4644:
        /* <DEDUP_REMOVED lines=20> */
.L_x_4671:
[----:B------:R-:W-:-:S06]  /*c000*/  PRMT R3, RZ, 0x5410, R3 ;  /* 0x00005410ff037816 */ /* 0x000fcc0000000003 */
[----:B------:R-:W0:Y:S02]  /*c010*/  F2I.U64.TRUNC R2, R3 ;  /* 0x0000000300027311 */ /* 0x000e24000020d800 */
[----:B0-----:R-:W-:Y:S01]  /*c020*/  STG.E.64 [R16.64], R2 ;  /* 0x0000000210007986 */ /* 0x001fe2000c101b24 */
[----:B------:R-:W-:Y:S05]  /*c030*/  EXIT ;  /* 0x000000000000794d */ /* 0x000fea0003800000 */
.L_x_4670:
[----:B------:R-:W-:-:S06]  /*c040*/  PRMT R3, RZ, 0x5410, R3 ;  /* 0x00005410ff037816 */ /* 0x000fcc0000000003 */
[----:B------:R-:W0:Y:S02]  /*c050*/  F2I.FTZ.U32.TRUNC.NTZ R3, R3 ;  /* 0x0000000300037305 */ /* 0x000e24000021f000 */
[----:B0-----:R-:W-:Y:S01]  /*c060*/  STG.E [R16.64], R3 ;  /* 0x0000000310007986 */ /* 0x001fe2000c101924 */
[----:B------:R-:W-:Y:S05]  /*c070*/  EXIT ;  /* 0x000000000000794d */ /* 0x000fea0003800000 */
.L_x_4672:
        /* <DEDUP_REMOVED lines=16> */
.L_x_7638:


//--------------------- .text._ZN2at6native27unrolled_elementwise_kernelIZZZNS0_61_GLOBAL__N__b29612f4_23_ActivationMishKernel_cu_9e10b42f_310811mish_kernelERNS_18TensorIteratorBaseEENKUlvE_clEvENKUlvE2_clEvEUlN3c108BFloat16EE_St5arrayIPcLm2EELi4E23TrivialOffsetCalculatorILi1EjESE_NS0_6memory12LoadWithCastILi1EEENSF_13StoreWithCastILi1EEEEEviT_T0_T2_T3_T4_T5_ --------------------------
	.section	.text._ZN2at6native27unrolled_elementwise_kernelIZZZNS0_61_GLOBAL__N__b29612f4_23_ActivationMishKernel_cu_9e10b42f_310811mish_kernelERNS_18TensorIteratorBaseEENKUlvE_clEvENKUlvE2_clEvEUlN3c108BFloat16EE_St5arrayIPcLm2EELi4E23TrivialOffsetCalculatorILi1EjESE_NS0_6memory12LoadWithCastILi1EEENSF_13StoreWithCastILi1EEEEEviT_T0_T2_T3_T4_T5_,"ax",@progbits
	.sectioninfo	@"SHI_REGISTERS=30"
	.align	128
        .global         _ZN2at6native27unrolled_elementwise_kernelIZZZNS0_61_GLOBAL__N__b29612f4_23_ActivationMishKernel_cu_9e10b42f_310811mish_kernelERNS_18TensorIteratorBaseEENKUlvE_clEvENKUlvE2_clEvEUlN3c108BFloat16EE_St5arrayIPcLm2EELi4E23TrivialOffsetCalculatorILi1EjESE_NS0_6memory12LoadWithCastILi1EEENSF_13StoreWithCastILi1EEEEEviT_T0_T2_T3_T4_T5_
        .type           _ZN2at6native27unrolled_elementwise_kernelIZZZNS0_61_GLOBAL__N__b29612f4_23_ActivationMishKernel_cu_9e10b42f_310811mish_kernelERNS_18TensorIteratorBaseEENKUlvE_clEvENKUlvE2_clEvEUlN3c108BFloat16EE_St5arrayIPcLm2EELi4E23TrivialOffsetCalculatorILi1EjESE_NS0_6memory12LoadWithCastILi1EEENSF_13StoreWithCastILi1EEEEEviT_T0_T2_T3_T4_T5_,@function
        .size           _ZN2at6native27unrolled_elementwise_kernelIZZZNS0_61_GLOBAL__N__b29612f4_23_ActivationMishKernel_cu_9e10b42f_310811mish_kernelERNS_18TensorIteratorBaseEENKUlvE_clEvENKUlvE2_clEvEUlN3c108BFloat16EE_St5arrayIPcLm2EELi4E23TrivialOffsetCalculatorILi1EjESE_NS0_6memory12LoadWithCastILi1EEENSF_13StoreWithCastILi1EEEEEviT_T0_T2_T3_T4_T5_,(.L_x_7639 - _ZN2at6native27unrolled_elementwise_kernelIZZZNS0_61_GLOBAL__N__b29612f4_23_ActivationMishKernel_cu_9e10b42f_310811mish_kernelERNS_18TensorIteratorBaseEENKUlvE_clEvENKUlvE2_clEvEUlN3c108BFloat16EE_St5arrayIPcLm2EELi4E23TrivialOffsetCalculatorILi1EjESE_NS0_6memory12LoadWithCastILi1EEENSF_13StoreWithCastILi1EEEEEviT_T0_T2_T3_T4_T5_)
        .other          _ZN2at6native27unrolled_elementwise_kernelIZZZNS0_61_GLOBAL__N__b29612f4_23_ActivationMishKernel_cu_9e10b42f_310811mish_kernelERNS_18TensorIteratorBaseEENKUlvE_clEvENKUlvE2_clEvEUlN3c108BFloat16EE_St5arrayIPcLm2EELi4E23TrivialOffsetCalculatorILi1EjESE_NS0_6memory12LoadWithCastILi1EEENSF_13StoreWithCastILi1EEEEEviT_T0_T2_T3_T4_T5_,@"STO_CUDA_ENTRY STV_DEFAULT"
_ZN2at6native27unrolled_elementwise_kernelIZZZNS0_61_GLOBAL__N__b29612f4_23_ActivationMishKernel_cu_9e10b42f_310811mish_kernelERNS_18TensorIteratorBaseEENKUlvE_clEvENKUlvE2_clEvEUlN3c108BFloat16EE_St5arrayIPcLm2EELi4E23TrivialOffsetCalculatorILi1EjESE_NS0_6memory12LoadWithCastILi1EEENSF_13StoreWithCastILi1EEEEEviT_T0_T2_T3_T4_T5_:
.text._ZN2at6native27unrolled_elementwise_kernelIZZZNS0_61_GLOBAL__N__b29612f4_23_ActivationMishKernel_cu_9e10b42f_310811mish_kernelERNS_18TensorIteratorBaseEENKUlvE_clEvENKUlvE2_clEvEUlN3c108BFloat16EE_St5arrayIPcLm2EELi4E23TrivialOffsetCalculatorILi1EjESE_NS0_6memory12LoadWithCastILi1EEENSF_13StoreWithCastILi1EEEEEviT_T0_T2_T3_T4_T5_:
        /* <DEDUP_REMOVED lines=8> */
[----:B------:R-:W-:Y:S01]  /*0080*/  PRMT R23, RZ, 0x7610, R23 ;  /* 0x00007610ff177816 */ /* 0x000fe20000000017 */
[----:B0-----:R-:W-:-:S05]  /*0090*/  IMAD R17, R16, R17, c[0x0][0x160] ;  /* 0x0000580010117624 */ /* 0x001fca00078e0211 */
[----:B--2---:R-:W-:-:S13]  /*00a0*/  ISETP.GE.AND P0, PT, R24, R17, PT ;  /* 0x000000111800720c */ /* 0x004fda0003f06270 */
[----:B------:R-:W-:Y:S05]  /*00b0*/  @P0 BRA `(.L_x_4674) ;  /* 0x000010c000000947 */ /* 0x000fea0003800000 */
[----:B-1----:R-:W-:Y:S01]  /*00c0*/  PRMT R0, R19, 0x9910, RZ ;  /* 0x0000991013007816 */ /* 0x002fe200000000ff */
        /* <DEDUP_REMOVED lines=19> */
.L_x_4678:
[----:B------:R-:W2:Y:S02]  /*0200*/  LDG.E.U8 R2, [R2.64] ;  /* 0x0000002402027981 */ /* 0x000ea4000c1e1100 */
[----:B--2---:R-:W0:Y:S02]  /*0210*/  I2F.U16 R0, R2 ;  /* 0x0000000200007306 */ /* 0x004e240000101000 */
[----:B0-----:R-:W-:-:S04]  /*0220*/  F2FP.BF16.PACK_AB R0, RZ, R0 ;  /* 0x00000000ff00723e */ /* 0x001fc800000010ff */
[----:B------:R-:W-:Y:S01]  /*0230*/  PRMT R23, R0, 0x7610, R23 ;  /* 0x0000761000177816 */ /* 0x000fe20000000017 */
[----:B------:R-:W-:Y:S05]  /*0240*/  BRA `(.L_x_4680) ;  /* 0x00000f1000007947 */ /* 0x000fea0003800000 */
.L_x_4677:
        /* <DEDUP_REMOVED lines=11> */
.L_x_4682:
[----:B------:R-:W2:Y:S02]  /*0300*/  LDG.E R2, [R2.64] ;  /* 0x0000002402027981 */ /* 0x000ea4000c1e1900 */
[----:B--2---:R-:W0:Y:S02]  /*0310*/  I2F R0, R2 ;  /* 0x0000000200007306 */ /* 0x004e240000201400 */
[----:B0-----:R-:W-:-:S04]  /*0320*/  F2FP.BF16.PACK_AB R0, RZ, R0 ;  /* 0x00000000ff00723e */ /* 0x001fc800000010ff */
[----:B------:R-:W-:Y:S01]  /*0330*/  PRMT R23, R0, 0x7610, R23 ;  /* 0x0000761000177816 */ /* 0x000fe20000000017 */
[----:B------:R-:W-:Y:S05]  /*0340*/  BRA `(.L_x_4680) ;  /* 0x00000e1000007947 */ /* 0x000fea0003800000 */
.L_x_4681:
[----:B------:R-:W2:Y:S02]  /*0350*/  LDG.E.U16 R2, [R2.64] ;  /* 0x0000002402027981 */ /* 0x000ea4000c1e1500 */
[----:B--2---:R-:W0:Y:S02]  /*0360*/  I2F.S16 R0, R2 ;  /* 0x0000000200007306 */ /* 0x004e240000101400 */
[----:B0-----:R-:W-:-:S04]  /*0370*/  F2FP.BF16.PACK_AB R0, RZ, R0 ;  /* 0x00000000ff00723e */ /* 0x001fc800000010ff */
[----:B------:R-:W-:Y:S01]  /*0380*/  PRMT R23, R0, 0x7610, R23 ;  /* 0x0000761000177816 */ /* 0x000fe20000000017 */
[----:B------:R-:W-:Y:S05]  /*0390*/  BRA `(.L_x_4680) ;  /* 0x00000dc000007947 */ /* 0x000fea0003800000 */
.L_x_4676:
        /* <DEDUP_REMOVED lines=9> */
.L_x_4684:
[----:B------:R-:W2:Y:S02]  /*0430*/  LDG.E.U16 R0, [R2.64] ;  /* 0x0000002402007981 */ /* 0x000ea4000c1e1500 */
[----:B--2---:R-:W-:-:S05]  /*0440*/  HADD2.F32 R0, -RZ, R0.H0_H0 ;  /* 0x20000000ff007230 */ /* 0x004fca0000004100 */
[----:B------:R-:W-:-:S04]  /*0450*/  F2FP.BF16.PACK_AB R0, RZ, R0 ;  /* 0x00000000ff00723e */ /* 0x000fc800000010ff */
[----:B------:R-:W-:Y:S01]  /*0460*/  PRMT R23, R0, 0x7610, R23 ;  /* 0x0000761000177816 */ /* 0x000fe20000000017 */
[----:B------:R-:W-:Y:S05]  /*0470*/  BRA `(.L_x_4680) ;  /* 0x00000ce000007947 */ /* 0x000fea0003800000 */
.L_x_4683:
        /* <DEDUP_REMOVED lines=9> */
.L_x_4686:
[----:B------:R-:W2:Y:S02]  /*0510*/  LDG.E.U16 R2, [R2.64] ;  /* 0x0000002402027981 */ /* 0x000ea4000c1e1500 */
[----:B--2---:R-:W-:-:S05]  /*0520*/  HADD2.F32 R0, -RZ, R2.H0_H0 ;  /* 0x20000002ff007230 */ /* 0x004fca0000004100 */
[----:B------:R-:W-:-:S04]  /*0530*/  F2FP.BF16.PACK_AB R0, RZ, R0 ;  /* 0x00000000ff00723e */ /* 0x000fc800000010ff */
[----:B------:R-:W-:Y:S01]  /*0540*/  PRMT R23, R0, 0x7610, R23 ;  /* 0x0000761000177816 */ /* 0x000fe20000000017 */
[----:B------:R-:W-:Y:S05]  /*0550*/  BRA `(.L_x_4680) ;  /* 0x00000c0000007947 */ /* 0x000fea0003800000 */
.L_x_4685:
[----:B------:R-:W2:Y:S02]  /*0560*/  LDG.E.64 R2, [R2.64] ;  /* 0x0000002402027981 */ /* 0x000ea4000c1e1b00 */
[----:B--2---:R-:W0:Y:S01]  /*0570*/  F2F.F32.F64 R0, R2 ;  /* 0x0000000200007310 */ /* 0x004e220000301000 */
[----:B------:R-:W0:-:S14]  /*0580*/  DSETP.GEU.AND P0, PT, |R2|, c[0x2][0x0], PT ;  /* 0x008000000200762a */ /* 0x000e1c0003f0e200 */
[----:B0-----:R-:W-:-:S05]  /*0590*/  @!P0 FMUL R0, R0, 1.175494350822287508e-38 ;  /* 0x0080000000008820 */ /* 0x001fca0000400000 */
[----:B------:R-:W-:-:S04]  /*05a0*/  F2FP.BF16.PACK_AB R0, RZ, R0 ;  /* 0x00000000ff00723e */ /* 0x000fc800000010ff */
[----:B------:R-:W-:Y:S01]  /*05b0*/  PRMT R23, R0, 0x7610, R23 ;  /* 0x0000761000177816 */ /* 0x000fe20000000017 */
[----:B------:R-:W-:Y:S05]  /*05c0*/  BRA `(.L_x_4680) ;  /* 0x00000b9000007947 */ /* 0x000fea0003800000 */
.L_x_4675:
        /* <DEDUP_REMOVED lines=14> */
.L_x_4689:
[----:B------:R-:W2:Y:S02]  /*06b0*/  LDG.E.64 R2, [R2.64] ;  /* 0x0000002402027981 */ /* 0x000ea4000c1e1b00 */
[----:B--2---:R-:W0:Y:S01]  /*06c0*/  F2F.F32.F64 R0, R2 ;  /* 0x0000000200007310 */ /* 0x004e220000301000 */
[----:B------:R-:W0:-:S14]  /*06d0*/  DSETP.GEU.AND P0, PT, |R2|, c[0x2][0x0], PT ;  /* 0x008000000200762a */ /* 0x000e1c0003f0e200 */
[----:B0-----:R-:W-:-:S05]  /*06e0*/  @!P0 FMUL R0, R0, 1.175494350822287508e-38 ;  /* 0x0080000000008820 */ /* 0x001fca0000400000 */
[----:B------:R-:W-:-:S04]  /*06f0*/  F2FP.BF16.PACK_AB R0, RZ, R0 ;  /* 0x00000000ff00723e */ /* 0x000fc800000010ff */
[----:B------:R-:W-:Y:S01]  /*0700*/  PRMT R23, R0, 0x7610, R23 ;  /* 0x0000761000177816 */ /* 0x000fe20000000017 */
[----:B------:R-:W-:Y:S05]  /*0710*/  BRA `(.L_x_4680) ;  /* 0x00000a4000007947 */ /* 0x000fea0003800000 */
.L_x_4688:
        /* <DEDUP_REMOVED lines=28> */
.L_x_4691:
        /* <DEDUP_REMOVED lines=16> */
.L_x_4690:
[----:B------:R0:W5:Y:S01]  /*09e0*/  LDG.E.U16 R23, [R2.64] ;  /* 0x0000002402177981 */ /* 0x000162000c1e1500 */
[----:B------:R-:W-:Y:S05]  /*09f0*/  BRA `(.L_x_4680) ;  /* 0x0000076000007947 */ /* 0x000fea0003800000 */
.L_x_4687:
        /* <DEDUP_REMOVED lines=12> */
.L_x_4694:
        /* <DEDUP_REMOVED lines=21> */
.L_x_4698:
[----:B------:R-:W-:Y:S05]  /*0c10*/  BSYNC B1 ;  /* 0x0000000000017941 */ /* 0x000fea0003800000 */
.L_x_4697:
[----:B------:R-:W-:Y:S01]  /*0c20*/  LEA R3, R0, 0x3b800000, 0x17 ;  /* 0x3b80000000037811 */ /* 0x000fe200078eb8ff */
[----:B------:R-:W-:-:S05]  /*0c30*/  IMAD.SHL.U32 R0, R2, 0x100000, RZ ;  /* 0x0010000002007824 */ /* 0x000fca00078e00ff */
[----:B------:R-:W-:Y:S02]  /*0c40*/  LOP3.LUT R0, R3, R0, R4, 0xfe, !PT ;  /* 0x0000000003007212 */ /* 0x000fe400078efe04 */
.L_x_4696:
[----:B------:R-:W-:Y:S05]  /*0c50*/  BSYNC B0 ;  /* 0x0000000000007941 */ /* 0x000fea0003800000 */
.L_x_4695:
[----:B------:R-:W-:-:S04]  /*0c60*/  F2FP.BF16.PACK_AB R0, RZ, R0 ;  /* 0x00000000ff00723e */ /* 0x000fc800000010ff */
[----:B------:R-:W-:Y:S01]  /*0c70*/  PRMT R23, R0, 0x7610, R23 ;  /* 0x0000761000177816 */ /* 0x000fe20000000017 */
[----:B------:R-:W-:Y:S05]  /*0c80*/  BRA `(.L_x_4680) ;  /* 0x000004d000007947 */ /* 0x000fea0003800000 */
.L_x_4693:
        /* <DEDUP_REMOVED lines=21> */
.L_x_4702:
[----:B------:R-:W-:Y:S05]  /*0de0*/  BSYNC B1 ;  /* 0x0000000000017941 */ /* 0x000fea0003800000 */
.L_x_4701:
[----:B------:R-:W-:Y:S01]  /*0df0*/  LEA R3, R0, 0x37800000, 0x17 ;  /* 0x3780000000037811 */ /* 0x000fe200078eb8ff */
[----:B------:R-:W-:-:S05]  /*0e00*/  IMAD.SHL.U32 R0, R2, 0x200000, RZ ;  /* 0x0020000002007824 */ /* 0x000fca00078e00ff */
[----:B------:R-:W-:Y:S02]  /*0e10*/  LOP3.LUT R0, R3, R0, R4, 0xfe, !PT ;  /* 0x0000000003007212 */ /* 0x000fe400078efe04 */
.L_x_4700:
[----:B------:R-:W-:Y:S05]  /*0e20*/  BSYNC B0 ;  /* 0x0000000000007941 */ /* 0x000fea0003800000 */
.L_x_4699:
[----:B------:R-:W-:-:S04]  /*0e30*/  F2FP.BF16.PACK_AB R0, RZ, R0 ;  /* 0x00000000ff00723e */ /* 0x000fc800000010ff */
[----:B------:R-:W-:Y:S01]  /*0e40*/  PRMT R23, R0, 0x7610, R23 ;  /* 0x0000761000177816 */ /* 0x000fe20000000017 */
[----:B------:R-:W-:Y:S05]  /*0e50*/  BRA `(.L_x_4680) ;  /* 0x0000030000007947 */ /* 0x000fea0003800000 */
.L_x_4692:
        /* <DEDUP_REMOVED lines=14> */
.L_x_4706:
[----:B------:R-:W-:Y:S05]  /*0f40*/  BSYNC B0 ;  /* 0x0000000000007941 */ /* 0x000fea0003800000 */
.L_x_4705:
[----:B------:R-:W-:-:S04]  /*0f50*/  F2FP.BF16.PACK_AB R0, RZ, R0 ;  /* 0x00000000ff00723e */ /* 0x000fc800000010ff */
[----:B------:R-:W-:Y:S01]  /*0f60*/  PRMT R23, R0, 0x7610, R23 ;  /* 0x0000761000177816 */ /* 0x000fe20000000017 */
[----:B------:R-:W-:Y:S05]  /*0f70*/  BRA `(.L_x_4680) ;  /* 0x000001e000007947 */ /* 0x000fea0003800000 */
.L_x_4679:
        /* <DEDUP_REMOVED lines=21> */
.L_x_4704:
[----:B------:R-:W2:Y:S02]  /*10d0*/  LDG.E.64 R2, [R2.64] ;  /* 0x0000002402027981 */ /* 0x000ea4000c1e1b00 */
[----:B--2---:R-:W0:Y:S02]  /*10e0*/  I2F.U64 R0, R2 ;  /* 0x0000000200007312 */ /* 0x004e240000301000 */
[----:B0-----:R-:W-:-:S04]  /*10f0*/  F2FP.BF16.PACK_AB R0, RZ, R0 ;  /* 0x00000000ff00723e */ /* 0x001fc800000010ff */
[----:B------:R-:W-:Y:S01]  /*1100*/  PRMT R23, R0, 0x7610, R23 ;  /* 0x0000761000177816 */ /* 0x000fe20000000017 */
[----:B------:R-:W-:Y:S05]  /*1110*/  BRA `(.L_x_4680) ;  /* 0x0000004000007947 */ /* 0x000fea0003800000 */
.L_x_4703:
[----:B------:R-:W2:Y:S02]  /*1120*/  LDG.E R2, [R2.64] ;  /* 0x0000002402027981 */ /* 0x000ea4000c1e1900 */
[----:B--2---:R-:W0:Y:S02]  /*1130*/  I2F.U32 R0, R2 ;  /* 0x0000000200007306 */ /* 0x004e240000201000 */
[----:B0-----:R-:W-:-:S04]  /*1140*/  F2FP.BF16.PACK_AB R0, RZ, R0 ;  /* 0x00000000ff00723e */ /* 0x001fc800000010ff */
[----:B------:R-:W-:Y:S02]  /*1150*/  PRMT R23, R0, 0x7610, R23 ;  /* 0x0000761000177816 */ /* 0x000fe40000000017 */
.L_x_4680:
[----:B------:R-:W1:Y:S02]  /*1160*/  S2R R24, SR_TID.X ;  /* 0x0000000000187919 */ /* 0x000e640000002100 */
[----:B-1----:R-:W-:-:S03]  /*1170*/  IADD3 R24, R24, 0x80, RZ ;  /* 0x0000008018187810 */ /* 0x002fc60007ffe0ff */
.L_x_4674:
[----:B-1----:R-:W-:Y:S05]  /*1180*/  BSYNC B6 ;  /* 0x0000000000067941 */ /* 0x002fea0003800000 */
.L_x_4673:
[----:B------:R-:W-:Y:S01]  /*1190*/  ISETP.GE.AND P0, PT, R24, R17, PT ;  /* 0x000000111800720c */ /* 0x000fe20003f06270 */
[----:B------:R-:W-:-:S12]  /*11a0*/  BSSY B6, `(.L_x_4707) ;  /* 0x000010d000067945 */ /* 0x000fd80003800000 */
        /* <DEDUP_REMOVED lines=22> */
.L_x_4712:
[----:B------:R-:W2:Y:S02]  /*1310*/  LDG.E.U8 R2, [R2.64] ;  /* 0x0000002402027981 */ /* 0x000ea4000c1e1100 */
[----:B--2---:R-:W0:Y:S02]  /*1320*/  I2F.U16 R0, R2 ;  /* 0x0000000200007306 */ /* 0x004e240000101000 */
[----:B0-----:R-:W-:-:S04]  /*1330*/  F2FP.BF16.PACK_AB R0, RZ, R0 ;  /* 0x00000000ff00723e */ /* 0x001fc800000010ff */
[----:B------:R-:W-:Y:S01]  /*1340*/  PRMT R22, R0, 0x7610, R22 ;  /* 0x0000761000167816 */ /* 0x000fe20000000016 */
[----:B------:R-:W-:Y:S05]  /*1350*/  BRA `(.L_x_4714) ;  /* 0x00000f0000007947 */ /* 0x000fea0003800000 */
.L_x_4711:
        /* <DEDUP_REMOVED lines=11> */
.L_x_4716:
[----:B------:R-:W2:Y:S02]  /*1410*/  LDG.E R2, [R2.64] ;  /* 0x0000002402027981 */ /* 0x000ea4000c1e1900 */
[----:B--2---:R-:W0:Y:S02]  /*1420*/  I2F R0, R2 ;  /* 0x0000000200007306 */ /* 0x004e240000201400 */
[----:B0-----:R-:W-:-:S04]  /*1430*/  F2FP.BF16.PACK_AB R0, RZ, R0 ;  /* 0x00000000ff00723e */ /* 0x001fc800000010ff */
[----:B------:R-:W-:Y:S01]  /*1440*/  PRMT R22, R0, 0x7610, R22 ;  /* 0x0000761000167816 */ /* 0x000fe20000000016 */
[----:B------:R-:W-:Y:S05]  /*1450*/  BRA `(.L_x_4714) ;  /* 0x00000e0000007947 */ /* 0x000fea0003800000 */
.L_x_4715:
[----:B------:R-:W2:Y:S02]  /*1460*/  LDG.E.U16 R2, [R2.64] ;  /* 0x0000002402027981 */ /* 0x000ea4000c1e1500 */
[----:B--2---:R-:W0:Y:S02]  /*1470*/  I2F.S16 R0, R2 ;  /* 0x0000000200007306 */ /* 0x004e240000101400 */
[----:B0-----:R-:W-:-:S04]  /*1480*/  F2FP.BF16.PACK_AB R0, RZ, R0 ;  /* 0x00000000ff00723e */ /* 0x001fc800000010ff */
[----:B------:R-:W-:Y:S01]  /*1490*/  PRMT R22, R0, 0x7610, R22 ;  /* 0x0000761000167816 */ /* 0x000fe20000000016 */
[----:B------:R-:W-:Y:S05]  /*14a0*/  BRA `(.L_x_4714) ;  /* 0x00000db000007947 */ /* 0x000fea0003800000 */
.L_x_4710:
        /* <DEDUP_REMOVED lines=9> */
.L_x_4718:
[----:B------:R-:W2:Y:S02]  /*1540*/  LDG.E.U16 R0, [R2.64] ;  /* 0x0000002402007981 */ /* 0x000ea4000c1e1500 */
[----:B--2---:R-:W-:-:S05]  /*1550*/  HADD2.F32 R0, -RZ, R0.H0_H0 ;  /* 0x20000000ff007230 */ /* 0x004fca0000004100 */
[----:B------:R-:W-:-:S04]  /*1560*/  F2FP.BF16.PACK_AB R0, RZ, R0 ;  /* 0x00000000ff00723e */ /* 0x000fc800000010ff */
[----:B------:R-:W-:Y:S01]  /*1570*/  PRMT R22, R0, 0x7610, R22 ;  /* 0x0000761000167816 */ /* 0x000fe20000000016 */
[----:B------:R-:W-:Y:S05]  /*1580*/  BRA `(.L_x_4714) ;  /* 0x00000cd000007947 */ /* 0x000fea0003800000 */
.L_x_4717:
        /* <DEDUP_REMOVED lines=9> */
.L_x_4720:
[----:B------:R-:W2:Y:S02]  /*1620*/  LDG.E.U16 R2, [R2.64] ;  /* 0x0000002402027981 */ /* 0x000ea4000c1e1500 */
[----:B--2---:R-:W-:-:S05]  /*1630*/  HADD2.F32 R0, -RZ, R2.H0_H0 ;  /* 0x20000002ff007230 */ /* 0x004fca0000004100 */
[----:B------:R-:W-:-:S04]  /*1640*/  F2FP.BF16.PACK_AB R0, RZ, R0 ;  /* 0x00000000ff00723e */ /* 0x000fc800000010ff */
[----:B------:R-:W-:Y:S01]  /*1650*/  PRMT R22, R0, 0x7610, R22 ;  /* 0x0000761000167816 */ /* 0x000fe20000000016 */
[----:B------:R-:W-:Y:S05]  /*1660*/  BRA `(.L_x_4714) ;  /* 0x00000bf000007947 */ /* 0x000fea0003800000 */
.L_x_4719:
[----:B------:R-:W2:Y:S02]  /*1670*/  LDG.E.64 R2, [R2.64] ;  /* 0x0000002402027981 */ /* 0x000ea4000c1e1b00 */
[----:B--2---:R-:W0:Y:S01]  /*1680*/  F2F.F32.F64 R0, R2 ;  /* 0x0000000200007310 */ /* 0x004e220000301000 */
[----:B------:R-:W0:-:S14]  /*1690*/  DSETP.GEU.AND P0, PT, |R2|, c[0x2][0x0], PT ;  /* 0x008000000200762a */ /* 0x000e1c0003f0e200 */
[----:B0-----:R-:W-:-:S05]  /*16a0*/  @!P0 FMUL R0, R0, 1.175494350822287508e-38 ;  /* 0x0080000000008820 */ /* 0x001fca0000400000 */
[----:B------:R-:W-:-:S04]  /*16b0*/  F2FP.BF16.PACK_AB R0, RZ, R0 ;  /* 0x00000000ff00723e */ /* 0x000fc800000010ff */
[----:B------:R-:W-:Y:S01]  /*16c0*/  PRMT R22, R0, 0x7610, R22 ;  /* 0x0000761000167816 */ /* 0x000fe20000000016 */
[----:B------:R-:W-:Y:S05]  /*16d0*/  BRA `(.L_x_4714) ;  /* 0x00000b8000007947 */ /* 0x000fea0003800000 */
.L_x_4709:
        /* <DEDUP_REMOVED lines=14> */
.L_x_4723:
[----:B------:R-:W2:Y:S02]  /*17c0*/  LDG.E.64 R2, [R2.64] ;  /* 0x0000002402027981 */ /* 0x000ea4000c1e1b00 */
[----:B--2---:R-:W0:Y:S01]  /*17d0*/  F2F.F32.F64 R0, R2 ;  /* 0x0000000200007310 */ /* 0x004e220000301000 */
[----:B------:R-:W0:-:S14]  /*17e0*/  DSETP.GEU.AND P0, PT, |R2|, c[0x2][0x0], PT ;  /* 0x008000000200762a */ /* 0x000e1c0003f0e200 */
[----:B0-----:R-:W-:-:S05]  /*17f0*/  @!P0 FMUL R0, R0, 1.175494350822287508e-38 ;  /* 0x0080000000008820 */ /* 0x001fca0000400000 */
[----:B------:R-:W-:-:S04]  /*1800*/  F2FP.BF16.PACK_AB R0, RZ, R0 ;  /* 0x00000000ff00723e */ /* 0x000fc800000010ff */
[----:B------:R-:W-:Y:S01]  /*1810*/  PRMT R22, R0, 0x7610, R22 ;  /* 0x0000761000167816 */ /* 0x000fe20000000016 */
[----:B------:R-:W-:Y:S05]  /*1820*/  BRA `(.L_x_4714) ;  /* 0x00000a3000007947 */ /* 0x000fea0003800000 */
.L_x_4722:
        /* <DEDUP_REMOVED lines=28> */
.L_x_4725:
        /* <DEDUP_REMOVED lines=15> */
.L_x_4724:
[----:B------:R0:W5:Y:S01]  /*1ae0*/  LDG.E.U16 R22, [R2.64] ;  /* 0x0000002402167981 */ /* 0x000162000c1e1500 */
[----:B------:R-:W-:Y:S05]  /*1af0*/  BRA `(.L_x_4714) ;  /* 0x0000076000007947 */ /* 0x000fea0003800000 */
.L_x_4721:
        /* <DEDUP_REMOVED lines=12> */
.L_x_4728:
        /* <DEDUP_REMOVED lines=21> */
.L_x_4732:
[----:B------:R-:W-:Y:S05]  /*1d10*/  BSYNC B1 ;  /* 0x0000000000017941 */ /* 0x000fea0003800000 */
.L_x_4731:
[----:B------:R-:W-:Y:S01]  /*1d20*/  LEA R3, R0, 0x3b800000, 0x17 ;  /* 0x3b80000000037811 */ /* 0x000fe200078eb8ff */
[----:B------:R-:W-:-:S05]  /*1d30*/  IMAD.SHL.U32 R0, R2, 0x100000, RZ ;  /* 0x0010000002007824 */ /* 0x000fca00078e00ff */
[----:B------:R-:W-:Y:S02]  /*1d40*/  LOP3.LUT R0, R3, R0, R4, 0xfe, !PT ;  /* 0x0000000003007212 */ /* 0x000fe400078efe04 */
.L_x_4730:
[----:B------:R-:W-:Y:S05]  /*1d50*/  BSYNC B0 ;  /* 0x0000000000007941 */ /* 0x000fea0003800000 */
.L_x_4729:
[----:B------:R-:W-:-:S04]  /*1d60*/  F2FP.BF16.PACK_AB R0, RZ, R0 ;  /* 0x00000000ff00723e */ /* 0x000fc800000010ff */
[----:B------:R-:W-:Y:S01]  /*1d70*/  PRMT R22, R0, 0x7610, R22 ;  /* 0x0000761000167816 */ /* 0x000fe20000000016 */
[----:B------:R-:W-:Y:S05]  /*1d80*/  BRA `(.L_x_4714) ;  /* 0x000004d000007947 */ /* 0x000fea0003800000 */
.L_x_4727:
        /* <DEDUP_REMOVED lines=21> */
.L_x_4736:
[----:B------:R-:W-:Y:S05]  /*1ee0*/  BSYNC B1 ;  /* 0x0000000000017941 */ /* 0x000fea0003800000 */
.L_x_4735:
[----:B------:R-:W-:Y:S01]  /*1ef0*/  LEA R3, R0, 0x37800000, 0x17 ;  /* 0x3780000000037811 */ /* 0x000fe200078eb8ff */
[----:B------:R-:W-:-:S05]  /*1f00*/  IMAD.SHL.U32 R0, R2, 0x200000, RZ ;  /* 0x0020000002007824 */ /* 0x000fca00078e00ff */
[----:B------:R-:W-:Y:S02]  /*1f10*/  LOP3.LUT R0, R3, R0, R4, 0xfe, !PT ;  /* 0x0000000003007212 */ /* 0x000fe400078efe04 */
.L_x_4734:
[----:B------:R-:W-:Y:S05]  /*1f20*/  BSYNC B0 ;  /* 0x0000000000007941 */ /* 0x000fea0003800000 */
.L_x_4733:
[----:B------:R-:W-:-:S04]  /*1f30*/  F2FP.BF16.PACK_AB R0, RZ, R0 ;  /* 0x00000000ff00723e */ /* 0x000fc800000010ff */
[----:B------:R-:W-:Y:S01]  /*1f40*/  PRMT R22, R0, 0x7610, R22 ;  /* 0x0000761000167816 */ /* 0x000fe20000000016 */
[----:B------:R-:W-:Y:S05]  /*1f50*/  BRA `(.L_x_4714) ;  /* 0x0000030000007947 */ /* 0x000fea0003800000 */
.L_x_4726:
        /* <DEDUP_REMOVED lines=14> */
.L_x_4740:
[----:B------:R-:W-:Y:S05]  /*2040*/  BSYNC B0 ;  /* 0x0000000000007941 */ /* 0x000fea0003800000 */
.L_x_4739:
[----:B------:R-:W-:-:S04]  /*2050*/  F2FP.BF16.PACK_AB R0, RZ, R0 ;  /* 0x00000000ff00723e */ /* 0x000fc800000010ff */
[----:B------:R-:W-:Y:S01]  /*2060*/  PRMT R22, R0, 0x7610, R22 ;  /* 0x0000761000167816 */ /* 0x000fe20000000016 */
[----:B------:R-:W-:Y:S05]  /*2070*/  BRA `(.L_x_4714) ;  /* 0x000001e000007947 */ /* 0x000fea0003800000 */
.L_x_4713:
        /* <DEDUP_REMOVED lines=21> */
.L_x_4738:
[----:B------:R-:W2:Y:S02]  /*21d0*/  LDG.E.64 R2, [R2.64] ;  /* 0x0000002402027981 */ /* 0x000ea4000c1e1b00 */
[----:B--2---:R-:W0:Y:S02]  /*21e0*/  I2F.U64 R0, R2 ;  /* 0x0000000200007312 */ /* 0x004e240000301000 */
[----:B0-----:R-:W-:-:S04]  /*21f0*/  F2FP.BF16.PACK_AB R0, RZ, R0 ;  /* 0x00000000ff00723e */ /* 0x001fc800000010ff */
[----:B------:R-:W-:Y:S01]  /*2200*/  PRMT R22, R0, 0x7610, R22 ;  /* 0x0000761000167816 */ /* 0x000fe20000000016 */
[----:B------:R-:W-:Y:S05]  /*2210*/  BRA `(.L_x_4714) ;  /* 0x0000004000007947 */ /* 0x000fea0003800000 */
.L_x_4737:
[----:B------:R-:W2:Y:S02]  /*2220*/  LDG.E R2, [R2.64] ;  /* 0x0000002402027981 */ /* 0x000ea4000c1e1900 */
[----:B--2---:R-:W0:Y:S02]  /*2230*/  I2F.U32 R0, R2 ;  /* 0x0000000200007306 */ /* 0x004e240000201000 */
[----:B0-----:R-:W-:-:S04]  /*2240*/  F2FP.BF16.PACK_AB R0, RZ, R0 ;  /* 0x00000000ff00723e */ /* 0x001fc800000010ff */
[----:B------:R-:W-:Y:S02]  /*2250*/  PRMT R22, R0, 0x7610, R22 ;  /* 0x0000761000167816 */ /* 0x000fe40000000016 */
.L_x_4714:
[----:B------:R-:W-:-:S05]  /*2260*/  IADD3 R24, R24, 0x80, RZ ;  /* 0x0000008018187810 */ /* 0x000fca0007ffe0ff */
.L_x_4708:
[----:B------:R-:W-:Y:S05]  /*2270*/  BSYNC B6 ;  /* 0x0000000000067941 */ /* 0x000fea0003800000 */
.L_x_4707:
[----:B------:R-:W-:Y:S01]  /*2280*/  ISETP.GE.AND P0, PT, R24, R17, PT ;  /* 0x000000111800720c */ /* 0x000fe20003f06270 */
[----:B------:R-:W-:Y:S01]  /*2290*/  BSSY B6, `(.L_x_4741) ;  /* 0x000010f000067945 */ /* 0x000fe20003800000 */
[----:B------:R-:W-:Y:S02]  /*22a0*/  PRMT R18, RZ, 0x7610, R18 ;  /* 0x00007610ff127816 */ /* 0x000fe40000000012 */
[----:B------:R-:W-:-:S09]  /*22b0*/  PRMT R25, RZ, 0x7610, R25 ;  /* 0x00007610ff197816 */ /* 0x000fd20000000019 */
        /* <DEDUP_REMOVED lines=22> */
.L_x_4746:
[----:B------:R-:W2:Y:S02]  /*2420*/  LDG.E.U8 R2, [R2.64] ;  /* 0x0000002402027981 */ /* 0x000ea4000c1e1100 */
[----:B--2---:R-:W0:Y:S02]  /*2430*/  I2F.U16 R0, R2 ;  /* 0x0000000200007306 */ /* 0x004e240000101000 */
[----:B0-----:R-:W-:-:S04]  /*2440*/  F2FP.BF16.PACK_AB R0, RZ, R0 ;  /* 0x00000000ff00723e */ /* 0x001fc800000010ff */
[----:B------:R-:W-:Y:S01]  /*2450*/  PRMT R25, R0, 0x7610, R25 ;  /* 0x0000761000197816 */ /* 0x000fe20000000019 */
[----:B------:R-:W-:Y:S05]  /*2460*/  BRA `(.L_x_4748) ;  /* 0x00000f0000007947 */ /* 0x000fea0003800000 */
.L_x_4745:
        /* <DEDUP_REMOVED lines=11> */
.L_x_4750:
[----:B------:R-:W2:Y:S02]  /*2520*/  LDG.E R2, [R2.64] ;  /* 0x0000002402027981 */ /* 0x000ea4000c1e1900 */
[----:B--2---:R-:W0:Y:S02]  /*2530*/  I2F R0, R2 ;  /* 0x0000000200007306 */ /* 0x004e240000201400 */
[----:B0-----:R-:W-:-:S04]  /*2540*/  F2FP.BF16.PACK_AB R0, RZ, R0 ;  /* 0x00000000ff00723e */ /* 0x001fc800000010ff */
[----:B------:R-:W-:Y:S01]  /*2550*/  PRMT R25, R0, 0x7610, R25 ;  /* 0x0000761000197816 */ /* 0x000fe20000000019 */
[----:B------:R-:W-:Y:S05]  /*2560*/  BRA `(.L_x_4748) ;  /* 0x00000e0000007947 */ /* 0x000fea0003800000 */
.L_x_4749:
[----:B------:R-:W2:Y:S02]  /*2570*/  LDG.E.U16 R2, [R2.64] ;  /* 0x0000002402027981 */ /* 0x000ea4000c1e1500 */
[----:B--2---:R-:W0:Y:S02]  /*2580*/  I2F.S16 R0, R2 ;  /* 0x0000000200007306 */ /* 0x004e240000101400 */
[----:B0-----:R-:W-:-:S04]  /*2590*/  F2FP.BF16.PACK_AB R0, RZ, R0 ;  /* 0x00000000ff00723e */ /* 0x001fc800000010ff */
[----:B------:R-:W-:Y:S01]  /*25a0*/  PRMT R25, R0, 0x7610, R25 ;  /* 0x0000761000197816 */ /* 0x000fe20000000019 */
[----:B------:R-:W-:Y:S05]  /*25b0*/  BRA `(.L_x_4748) ;  /* 0x00000db000007947 */ /* 0x000fea0003800000 */
.L_x_4744:
        /* <DEDUP_REMOVED lines=9> */
.L_x_4752:
[----:B------:R-:W2:Y:S02]  /*2650*/  LDG.E.U16 R0, [R2.64] ;  /* 0x0000002402007981 */ /* 0x000ea4000c1e1500 */
[----:B--2---:R-:W-:-:S05]  /*2660*/  HADD2.F32 R0, -RZ, R0.H0_H0 ;  /* 0x20000000ff007230 */ /* 0x004fca0000004100 */
[----:B------:R-:W-:-:S04]  /*2670*/  F2FP.BF16.PACK_AB R0, RZ, R0 ;  /* 0x00000000ff00723e */ /* 0x000fc800000010ff */
[----:B------:R-:W-:Y:S01]  /*2680*/  PRMT R25, R0, 0x7610, R25 ;  /* 0x0000761000197816 */ /* 0x000fe20000000019 */
[----:B------:R-:W-:Y:S05]  /*2690*/  BRA `(.L_x_4748) ;  /* 0x00000cd000007947 */ /* 0x000fea0003800000 */
.L_x_4751:
        /* <DEDUP_REMOVED lines=9> */
.L_x_4754:
[----:B------:R-:W2:Y:S02]  /*2730*/  LDG.E.U16 R2, [R2.64] ;  /* 0x0000002402027981 */ /* 0x000ea4000c1e1500 */
[----:B--2---:R-:W-:-:S05]  /*2740*/  HADD2.F32 R0, -RZ, R2.H0_H0 ;  /* 0x20000002ff007230 */ /* 0x004fca0000004100 */
[----:B------:R-:W-:-:S04]  /*2750*/  F2FP.BF16.PACK_AB R0, RZ, R0 ;  /* 0x00000000ff00723e */ /* 0x000fc800000010ff */
[----:B------:R-:W-:Y:S01]  /*2760*/  PRMT R25, R0, 0x7610, R25 ;  /* 0x0000761000197816 */ /* 0x000fe20000000019 */
[----:B------:R-:W-:Y:S05]  /*2770*/  BRA `(.L_x_4748) ;  /* 0x00000bf000007947 */ /* 0x000fea0003800000 */
.L_x_4753:
[----:B------:R-:W2:Y:S02]  /*2780*/  LDG.E.64 R2, [R2.64] ;  /* 0x0000002402027981 */ /* 0x000ea4000c1e1b00 */
[----:B--2---:R-:W0:Y:S01]  /*2790*/  F2F.F32.F64 R0, R2 ;  /* 0x0000000200007310 */ /* 0x004e220000301000 */
[----:B------:R-:W0:-:S14]  /*27a0*/  DSETP.GEU.AND P0, PT, |R2|, c[0x2][0x0], PT ;  /* 0x008000000200762a */ /* 0x000e1c0003f0e200 */
[----:B0-----:R-:W-:-:S05]  /*27b0*/  @!P0 FMUL R0, R0, 1.175494350822287508e-38 ;  /* 0x0080000000008820 */ /* 0x001fca0000400000 */
[----:B------:R-:W-:-:S04]  /*27c0*/  F2FP.BF16.PACK_AB R0, RZ, R0 ;  /* 0x00000000ff00723e */ /* 0x000fc800000010ff */
[----:B------:R-:W-:Y:S01]  /*27d0*/  PRMT R25, R0, 0x7610, R25 ;  /* 0x0000761000197816 */ /* 0x000fe20000000019 */
[----:B------:R-:W-:Y:S05]  /*27e0*/  BRA `(.L_x_4748) ;  /* 0x00000b8000007947 */ /* 0x000fea0003800000 */
.L_x_4743:
        /* <DEDUP_REMOVED lines=14> */
.L_x_4757:
[----:B------:R-:W2:Y:S02]  /*28d0*/  LDG.E.64 R2, [R2.64] ;  /* 0x0000002402027981 */ /* 0x000ea4000c1e1b00 */
[----:B--2---:R-:W0:Y:S01]  /*28e0*/  F2F.F32.F64 R0, R2 ;  /* 0x0000000200007310 */ /* 0x004e220000301000 */
[----:B------:R-:W0:-:S14]  /*28f0*/  DSETP.GEU.AND P0, PT, |R2|, c[0x2][0x0], PT ;  /* 0x008000000200762a */ /* 0x000e1c0003f0e200 */
[----:B0-----:R-:W-:-:S05]  /*2900*/  @!P0 FMUL R0, R0, 1.175494350822287508e-38 ;  /* 0x0080000000008820 */ /* 0x001fca0000400000 */
[----:B------:R-:W-:-:S04]  /*2910*/  F2FP.BF16.PACK_AB R0, RZ, R0 ;  /* 0x00000000ff00723e */ /* 0x000fc800000010ff */
[----:B------:R-:W-:Y:S01]  /*2920*/  PRMT R25, R0, 0x7610, R25 ;  /* 0x0000761000197816 */ /* 0x000fe20000000019 */
[----:B------:R-:W-:Y:S05]  /*2930*/  BRA `(.L_x_4748) ;  /* 0x00000a3000007947 */ /* 0x000fea0003800000 */
.L_x_4756:
        /* <DEDUP_REMOVED lines=28> */
.L_x_4759:
        /* <DEDUP_REMOVED lines=15> */
.L_x_4758:
[----:B------:R0:W5:Y:S01]  /*2bf0*/  LDG.E.U16 R25, [R2.64] ;  /* 0x0000002402197981 */ /* 0x000162000c1e1500 */
[----:B------:R-:W-:Y:S05]  /*2c00*/  BRA `(.L_x_4748) ;  /* 0x0000076000007947 */ /* 0x000fea0003800000 */
.L_x_4755:
        /* <DEDUP_REMOVED lines=12> */
.L_x_4762:
        /* <DEDUP_REMOVED lines=21> */
.L_x_4766:
[----:B------:R-:W-:Y:S05]  /*2e20*/  BSYNC B1 ;  /* 0x0000000000017941 */ /* 0x000fea0003800000 */
.L_x_4765:
[----:B------:R-:W-:Y:S01]  /*2e30*/  LEA R3, R0, 0x3b800000, 0x17 ;  /* 0x3b80000000037811 */ /* 0x000fe200078eb8ff */
[----:B------:R-:W-:-:S05]  /*2e40*/  IMAD.SHL.U32 R0, R2, 0x100000, RZ ;  /* 0x0010000002007824 */ /* 0x000fca00078e00ff */
[----:B------:R-:W-:Y:S02]  /*2e50*/  LOP3.LUT R0, R3, R0, R4, 0xfe, !PT ;  /* 0x0000000003007212 */ /* 0x000fe400078efe04 */
.L_x_4764:
[----:B------:R-:W-:Y:S05]  /*2e60*/  BSYNC B0 ;  /* 0x0000000000007941 */ /* 0x000fea0003800000 */
.L_x_4763:
[----:B------:R-:W-:-:S04]  /*2e70*/  F2FP.BF16.PACK_AB R0, RZ, R0 ;  /* 0x00000000ff00723e */ /* 0x000fc800000010ff */
[----:B------:R-:W-:Y:S01]  /*2e80*/  PRMT R25, R0, 0x7610, R25 ;  /* 0x0000761000197816 */ /* 0x000fe20000000019 */
[----:B------:R-:W-:Y:S05]  /*2e90*/  BRA `(.L_x_4748) ;  /* 0x000004d000007947 */ /* 0x000fea0003800000 */
.L_x_4761:
        /* <DEDUP_REMOVED lines=21> */
.L_x_4770:
[----:B------:R-:W-:Y:S05]  /*2ff0*/  BSYNC B1 ;  /* 0x0000000000017941 */ /* 0x000fea0003800000 */
.L_x_4769:
[----:B------:R-:W-:Y:S01]  /*3000*/  LEA R3, R0, 0x37800000, 0x17 ;  /* 0x3780000000037811 */ /* 0x000fe200078eb8ff */
[----:B------:R-:W-:-:S05]  /*3010*/  IMAD.SHL.U32 R0, R2, 0x200000, RZ ;  /* 0x0020000002007824 */ /* 0x000fca00078e00ff */
[----:B------:R-:W-:Y:S02]  /*3020*/  LOP3.LUT R0, R3, R0, R4, 0xfe, !PT ;  /* 0x0000000003007212 */ /* 0x000fe400078efe04 */
.L_x_4768:
[----:B------:R-:W-:Y:S05]  /*3030*/  BSYNC B0 ;  /* 0x0000000000007941 */ /* 0x000fea0003800000 */
.L_x_4767:
[----:B------:R-:W-:-:S04]  /*3040*/  F2FP.BF16.PACK_AB R0, RZ, R0 ;  /* 0x00000000ff00723e */ /* 0x000fc800000010ff */
[----:B------:R-:W-:Y:S01]  /*3050*/  PRMT R25, R0, 0x7610, R25 ;  /* 0x0000761000197816 */ /* 0x000fe20000000019 */
[----:B------:R-:W-:Y:S05]  /*3060*/  BRA `(.L_x_4748) ;  /* 0x0000030000007947 */ /* 0x000fea0003800000 */
.L_x_4760:
        /* <DEDUP_REMOVED lines=14> */
.L_x_4774:
[----:B------:R-:W-:Y:S05]  /*3150*/  BSYNC B0 ;  /* 0x0000000000007941 */ /* 0x000fea0003800000 */
.L_x_4773:
[----:B------:R-:W-:-:S04]  /*3160*/  F2FP.BF16.PACK_AB R0, RZ, R0 ;  /* 0x00000000ff00723e */ /* 0x000fc800000010ff */
[----:B------:R-:W-:Y:S01]  /*3170*/  PRMT R25, R0, 0x7610, R25 ;  /* 0x0000761000197816 */ /* 0x000fe20000000019 */
[----:B------:R-:W-:Y:S05]  /*3180*/  BRA `(.L_x_4748) ;  /* 0x000001e000007947 */ /* 0x000fea0003800000 */
.L_x_4747:
        /* <DEDUP_REMOVED lines=21> */
.L_x_4772:
[----:B------:R-:W2:Y:S02]  /*32e0*/  LDG.E.64 R2, [R2.64] ;  /* 0x0000002402027981 */ /* 0x000ea4000c1e1b00 */
[----:B--2---:R-:W0:Y:S02]  /*32f0*/  I2F.U64 R0, R2 ;  /* 0x0000000200007312 */ /* 0x004e240000301000 */
[----:B0-----:R-:W-:-:S04]  /*3300*/  F2FP.BF16.PACK_AB R0, RZ, R0 ;  /* 0x00000000ff00723e */ /* 0x001fc800000010ff */
[----:B------:R-:W-:Y:S01]  /*3310*/  PRMT R25, R0, 0x7610, R25 ;  /* 0x0000761000197816 */ /* 0x000fe20000000019 */
[----:B------:R-:W-:Y:S05]  /*3320*/  BRA `(.L_x_4748) ;  /* 0x0000004000007947 */ /* 0x000fea0003800000 */
.L_x_4771:
[----:B------:R-:W2:Y:S02]  /*3330*/  LDG.E R2, [R2.64] ;  /* 0x0000002402027981 */ /* 0x000ea4000c1e1900 */
[----:B--2---:R-:W0:Y:S02]  /*3340*/  I2F.U32 R0, R2 ;  /* 0x0000000200007306 */ /* 0x004e240000201000 */
[----:B0-----:R-:W-:-:S04]  /*3350*/  F2FP.BF16.PACK_AB R0, RZ, R0 ;  /* 0x00000000ff00723e */ /* 0x001fc800000010ff */
[----:B------:R-:W-:Y:S02]  /*3360*/  PRMT R25, R0, 0x7610, R25 ;  /* 0x0000761000197816 */ /* 0x000fe40000000019 */
.L_x_4748:
[----:B------:R-:W-:-:S05]  /*3370*/  IADD3 R24, R24, 0x80, RZ ;  /* 0x0000008018187810 */ /* 0x000fca0007ffe0ff */
.L_x_4742:
[----:B------:R-:W-:Y:S05]  /*3380*/  BSYNC B6 ;  /* 0x0000000000067941 */ /* 0x000fea0003800000 */
.L_x_4741:
[----:B------:R-:W-:Y:S01]  /*3390*/  ISETP.GE.AND P0, PT, R24, R17, PT ;  /* 0x000000111800720c */ /* 0x000fe20003f06270 */
[----:B------:R-:W-:-:S12]  /*33a0*/  BSSY B6, `(.L_x_4775) ;  /* 0x000010b000067945 */ /* 0x000fd80003800000 */
[----:B------:R-:W-:Y:S05]  /*33b0*/  @P0 BRA `(.L_x_4776) ;  /* 0x0000109000000947 */ /* 0x000fea0003800000 */
[----:B------:R-:W-:Y:S01]  /*33c0*/  PRMT R0, R19, 0x9910, RZ ;  /* 0x0000991013007816 */ /* 0x000fe200000000ff */
[----:B------:R-:W-:-:S03]  /*33d0*/  IMAD R24, R16, 0x200, R24 ;  /* 0x0000020010187824 */ /* 0x000fc600078e0218 */
[----:B------:R-:W-:Y:S01]  /*33e0*/  ISETP.GT.AND P1, PT, R0, 0x9, PT ;  /* 0x000000090000780c */ /* 0x000fe20003f24270 */
[----:B------:R-:W-:-:S05]  /*33f0*/  IMAD R24, R24, c[0x0][0x180], RZ ;  /* 0x0000600018187a24 */ /* 0x000fca00078e02ff */
[----:B0-----:R-:W-:-:S05]  /*3400*/  IADD3 R2, P0, R24, c[0x0][0x170], RZ ;  /* 0x00005c0018027a10 */ /* 0x001fca0007f1e0ff */
        /* <DEDUP_REMOVED lines=15> */
.L_x_4780:
[----:B------:R-:W2:Y:S02]  /*3500*/  LDG.E.U8 R2, [R2.64] ;  /* 0x0000002402027981 */ /* 0x000ea4000c1e1100 */
[----:B--2---:R-:W0:Y:S02]  /*3510*/  I2F.U16 R0, R2 ;  /* 0x0000000200007306 */ /* 0x004e240000101000 */
[----:B0-----:R-:W-:-:S04]  /*3520*/  F2FP.BF16.PACK_AB R0, RZ, R0 ;  /* 0x00000000ff00723e */ /* 0x001fc800000010ff */
[----:B------:R-:W-:Y:S01]  /*3530*/  PRMT R18, R0, 0x7610, R18 ;  /* 0x0000761000127816 */ /* 0x000fe20000000012 */
[----:B------:R-:W-:Y:S05]  /*3540*/  BRA `(.L_x_4776) ;  /* 0x00000f0000007947 */ /* 0x000fea0003800000 */
.L_x_4779:
        /* <DEDUP_REMOVED lines=11> */
.L_x_4783:
[----:B------:R-:W2:Y:S02]  /*3600*/  LDG.E R2, [R2.64] ;  /* 0x0000002402027981 */ /* 0x000ea4000c1e1900 */
[----:B--2---:R-:W0:Y:S02]  /*3610*/  I2F R0, R2 ;  /* 0x0000000200007306 */ /* 0x004e240000201400 */
[----:B0-----:R-:W-:-:S04]  /*3620*/  F2FP.BF16.PACK_AB R0, RZ, R0 ;  /* 0x00000000ff00723e */ /* 0x001fc800000010ff */
[----:B------:R-:W-:Y:S01]  /*3630*/  PRMT R18, R0, 0x7610, R18 ;  /* 0x0000761000127816 */ /* 0x000fe20000000012 */
[----:B------:R-:W-:Y:S05]  /*3640*/  BRA `(.L_x_4776) ;  /* 0x00000e0000007947 */ /* 0x000fea0003800000 */
.L_x_4782:
[----:B------:R-:W2:Y:S02]  /*3650*/  LDG.E.U16 R2, [R2.64] ;  /* 0x0000002402027981 */ /* 0x000ea4000c1e1500 */
[----:B--2---:R-:W0:Y:S02]  /*3660*/  I2F.S16 R0, R2 ;  /* 0x0000000200007306 */ /* 0x004e240000101400 */
[----:B0-----:R-:W-:-:S04]  /*3670*/  F2FP.BF16.PACK_AB R0, RZ, R0 ;  /* 0x00000000ff00723e */ /* 0x001fc800000010ff */
[----:B------:R-:W-:Y:S01]  /*3680*/  PRMT R18, R0, 0x7610, R18 ;  /* 0x0000761000127816 */ /* 0x000fe20000000012 */
[----:B------:R-:W-:Y:S05]  /*3690*/  BRA `(.L_x_4776) ;  /* 0x00000db000007947 */ /* 0x000fea0003800000 */
.L_x_4778:
        /* <DEDUP_REMOVED lines=9> */
.L_x_4785:
[----:B------:R-:W2:Y:S02]  /*3730*/  LDG.E.U16 R0, [R2.64] ;  /* 0x0000002402007981 */ /* 0x000ea4000c1e1500 */
[----:B--2---:R-:W-:-:S05]  /*3740*/  HADD2.F32 R0, -RZ, R0.H0_H0 ;  /* 0x20000000ff007230 */ /* 0x004fca0000004100 */
[----:B------:R-:W-:-:S04]  /*3750*/  F2FP.BF16.PACK_AB R0, RZ, R0 ;  /* 0x00000000ff00723e */ /* 0x000fc800000010ff */
[----:B------:R-:W-:Y:S01]  /*3760*/  PRMT R18, R0, 0x7610, R18 ;  /* 0x0000761000127816 */ /* 0x000fe20000000012 */
[----:B------:R-:W-:Y:S05]  /*3770*/  BRA `(.L_x_4776) ;  /* 0x00000cd000007947 */ /* 0x000fea0003800000 */
.L_x_4784:
        /* <DEDUP_REMOVED lines=9> */
.L_x_4787:
[----:B------:R-:W2:Y:S02]  /*3810*/  LDG.E.U16 R2, [R2.64] ;  /* 0x0000002402027981 */ /* 0x000ea4000c1e1500 */
[----:B--2---:R-:W-:-:S05]  /*3820*/  HADD2.F32 R0, -RZ, R2.H0_H0 ;  /* 0x20000002ff007230 */ /* 0x004fca0000004100 */
[----:B------:R-:W-:-:S04]  /*3830*/  F2FP.BF16.PACK_AB R0, RZ, R0 ;  /* 0x00000000ff00723e */ /* 0x000fc800000010ff */
[----:B------:R-:W-:Y:S01]  /*3840*/  PRMT R18, R0, 0x7610, R18 ;  /* 0x0000761000127816 */ /* 0x000fe20000000012 */
[----:B------:R-:W-:Y:S05]  /*3850*/  BRA `(.L_x_4776) ;  /* 0x00000bf000007947 */ /* 0x000fea0003800000 */
.L_x_4786:
[----:B------:R-:W2:Y:S02]  /*3860*/  LDG.E.64 R2, [R2.64] ;  /* 0x0000002402027981 */ /* 0x000ea4000c1e1b00 */
[----:B--2---:R-:W0:Y:S01]  /*3870*/  F2F.F32.F64 R0, R2 ;  /* 0x0000000200007310 */ /* 0x004e220000301000 */
[----:B------:R-:W0:-:S14]  /*3880*/  DSETP.GEU.AND P0, PT, |R2|, c[0x2][0x0], PT ;  /* 0x008000000200762a */ /* 0x000e1c0003f0e200 */
[----:B0-----:R-:W-:-:S05]  /*3890*/  @!P0 FMUL R0, R0, 1.175494350822287508e-38 ;  /* 0x0080000000008820 */ /* 0x001fca0000400000 */
[----:B------:R-:W-:-:S04]  /*38a0*/  F2FP.BF16.PACK_AB R0, RZ, R0 ;  /* 0x00000000ff00723e */ /* 0x000fc800000010ff */
[----:B------:R-:W-:Y:S01]  /*38b0*/  PRMT R18, R0, 0x7610, R18 ;  /* 0x0000761000127816 */ /* 0x000fe20000000012 */
[----:B------:R-:W-:Y:S05]  /*38c0*/  BRA `(.L_x_4776) ;  /* 0x00000b8000007947 */ /* 0x000fea0003800000 */
.L_x_4777:
        /* <DEDUP_REMOVED lines=14> */
.L_x_4790:
[----:B------:R-:W2:Y:S02]  /*39b0*/  LDG.E.64 R2, [R2.64] ;  /* 0x0000002402027981 */ /* 0x000ea4000c1e1b00 */
[----:B--2---:R-:W0:Y:S01]  /*39c0*/  F2F.F32.F64 R0, R2 ;  /* 0x0000000200007310 */ /* 0x004e220000301000 */
[----:B------:R-:W0:-:S14]  /*39d0*/  DSETP.GEU.AND P0, PT, |R2|, c[0x2][0x0], PT ;  /* 0x008000000200762a */ /* 0x000e1c0003f0e200 */
[----:B0-----:R-:W-:-:S05]  /*39e0*/  @!P0 FMUL R0, R0, 1.175494350822287508e-38 ;  /* 0x0080000000008820 */ /* 0x001fca0000400000 */
[----:B------:R-:W-:-:S04]  /*39f0*/  F2FP.BF16.PACK_AB R0, RZ, R0 ;  /* 0x00000000ff00723e */ /* 0x000fc800000010ff */
[----:B------:R-:W-:Y:S01]  /*3a00*/  PRMT R18, R0, 0x7610, R18 ;  /* 0x0000761000127816 */ /* 0x000fe20000000012 */
[----:B------:R-:W-:Y:S05]  /*3a10*/  BRA `(.L_x_4776) ;  /* 0x00000a3000007947 */ /* 0x000fea0003800000 */
.L_x_4789:
        /* <DEDUP_REMOVED lines=28> */
.L_x_4792:
        /* <DEDUP_REMOVED lines=15> */
.L_x_4791:
[----:B------:R0:W5:Y:S01]  /*3cd0*/  LDG.E.U16 R18, [R2.64] ;  /* 0x0000002402127981 */ /* 0x000162000c1e1500 */
[----:B------:R-:W-:Y:S05]  /*3ce0*/  BRA `(.L_x_4776) ;  /* 0x0000076000007947 */ /* 0x000fea0003800000 */
.L_x_4788:
        /* <DEDUP_REMOVED lines=12> */
.L_x_4795:
        /* <DEDUP_REMOVED lines=21> */
.L_x_4799:
[----:B------:R-:W-:Y:S05]  /*3f00*/  BSYNC B1 ;  /* 0x0000000000017941 */ /* 0x000fea0003800000 */
.L_x_4798:
[----:B------:R-:W-:Y:S01]  /*3f10*/  LEA R3, R0, 0x3b800000, 0x17 ;  /* 0x3b80000000037811 */ /* 0x000fe200078eb8ff */
[----:B------:R-:W-:-:S05]  /*3f20*/  IMAD.SHL.U32 R0, R2, 0x100000, RZ ;  /* 0x0010000002007824 */ /* 0x000fca00078e00ff */
[----:B------:R-:W-:Y:S02]  /*3f30*/  LOP3.LUT R0, R3, R0, R4, 0xfe, !PT ;  /* 0x0000000003007212 */ /* 0x000fe400078efe04 */
.L_x_4797:
[----:B------:R-:W-:Y:S05]  /*3f40*/  BSYNC B0 ;  /* 0x0000000000007941 */ /* 0x000fea0003800000 */
.L_x_4796:
[----:B------:R-:W-:-:S04]  /*3f50*/  F2FP.BF16.PACK_AB R0, RZ, R0 ;  /* 0x00000000ff00723e */ /* 0x000fc800000010ff */
[----:B------:R-:W-:Y:S01]  /*3f60*/  PRMT R18, R0, 0x7610, R18 ;  /* 0x0000761000127816 */ /* 0x000fe20000000012 */
[----:B------:R-:W-:Y:S05]  /*3f70*/  BRA `(.L_x_4776) ;  /* 0x000004d000007947 */ /* 0x000fea0003800000 */
.L_x_4794:
        /* <DEDUP_REMOVED lines=21> */
.L_x_4803:
[----:B------:R-:W-:Y:S05]  /*40d0*/  BSYNC B1 ;  /* 0x0000000000017941 */ /* 0x000fea0003800000 */
.L_x_4802:
[----:B------:R-:W-:Y:S01]  /*40e0*/  LEA R3, R0, 0x37800000, 0x17 ;  /* 0x3780000000037811 */ /* 0x000fe200078eb8ff */
[----:B------:R-:W-:-:S05]  /*40f0*/  IMAD.SHL.U32 R0, R2, 0x200000, RZ ;  /* 0x0020000002007824 */ /* 0x000fca00078e00ff */
[----:B------:R-:W-:Y:S02]  /*4100*/  LOP3.LUT R0, R3, R0, R4, 0xfe, !PT ;  /* 0x0000000003007212 */ /* 0x000fe400078efe04 */
.L_x_4801:
[----:B------:R-:W-:Y:S05]  /*4110*/  BSYNC B0 ;  /* 0x0000000000007941 */ /* 0x000fea0003800000 */
.L_x_4800:
[----:B------:R-:W-:-:S04]  /*4120*/  F2FP.BF16.PACK_AB R0, RZ, R0 ;  /* 0x00000000ff00723e */ /* 0x000fc800000010ff */
[----:B------:R-:W-:Y:S01]  /*4130*/  PRMT R18, R0, 0x7610, R18 ;  /* 0x0000761000127816 */ /* 0x000fe20000000012 */
[----:B------:R-:W-:Y:S05]  /*4140*/  BRA `(.L_x_4776) ;  /* 0x0000030000007947 */ /* 0x000fea0003800000 */
.L_x_4793:
        /* <DEDUP_REMOVED lines=14> */
.L_x_4807:
[----:B------:R-:W-:Y:S05]  /*4230*/  BSYNC B0 ;  /* 0x0000000000007941 */ /* 0x000fea0003800000 */
.L_x_4806:
[----:B------:R-:W-:-:S04]  /*4240*/  F2FP.BF16.PACK_AB R0, RZ, R0 ;  /* 0x00000000ff00723e */ /* 0x000fc800000010ff */
[----:B------:R-:W-:Y:S01]  /*4250*/  PRMT R18, R0, 0x7610, R18 ;  /* 0x0000761000127816 */ /* 0x000fe20000000012 */
[----:B------:R-:W-:Y:S05]  /*4260*/  BRA `(.L_x_4776) ;  /* 0x000001e000007947 */ /* 0x000fea0003800000 */
.L_x_4781:
        /* <DEDUP_REMOVED lines=21> */
.L_x_4805:
[----:B------:R-:W2:Y:S02]  /*43c0*/  LDG.E.64 R2, [R2.64] ;  /* 0x0000002402027981 */ /* 0x000ea4000c1e1b00 */
[----:B--2---:R-:W0:Y:S02]  /*43d0*/  I2F.U64 R0, R2 ;  /* 0x0000000200007312 */ /* 0x004e240000301000 */
[----:B0-----:R-:W-:-:S04]  /*43e0*/  F2FP.BF16.PACK_AB R0, RZ, R0 ;  /* 0x00000000ff00723e */ /* 0x001fc800000010ff */
[----:B------:R-:W-:Y:S01]  /*43f0*/  PRMT R18, R0, 0x7610, R18 ;  /* 0x0000761000127816 */ /* 0x000fe20000000012 */
[----:B------:R-:W-:Y:S05]  /*4400*/  BRA `(.L_x_4776) ;  /* 0x0000004000007947 */ /* 0x000fea0003800000 */
.L_x_4804:
[----:B------:R-:W2:Y:S02]  /*4410*/  LDG.E R2, [R2.64] ;  /* 0x0000002402027981 */ /* 0x000ea4000c1e1900 */
[----:B--2---:R-:W0:Y:S02]  /*4420*/  I2F.U32 R0, R2 ;  /* 0x0000000200007306 */ /* 0x004e240000201000 */
[----:B0-----:R-:W-:-:S04]  /*4430*/  F2FP.BF16.PACK_AB R0, RZ, R0 ;  /* 0x00000000ff00723e */ /* 0x001fc800000010ff */
[----:B------:R-:W-:Y:S02]  /*4440*/  PRMT R18, R0, 0x7610, R18 ;  /* 0x0000761000127816 */ /* 0x000fe40000000012 */
.L_x_4776:
[----:B------:R-:W-:Y:S05]  /*4450*/  BSYNC B6 ;  /* 0x0000000000067941 */ /* 0x000fea0003800000 */
.L_x_4775:
        /* <DEDUP_REMOVED lines=19> */
[----:B------:R-:W-:-:S04]  /*4590*/  FFMA.FTZ R5, R2, -R7, 0.10546888411045074463 ;  /* 0x3dd8001202057423 */ /* 0x000fc80000010807 */
        /* <DEDUP_REMOVED lines=12> */
[C---:B------:R-:W-:Y:S02]  /*4660*/  ISETP.GE.AND P1, PT, R0.reuse, -0x407fffff, PT ;  /* 0xbf8000010000780c */ /* 0x040fe40003f26270 */
[----:B------:R-:W-:-:S11]  /*4670*/  FSETP.NEU.FTZ.AND P2, PT, R0, RZ, PT ;  /* 0x000000ff0000720b */ /* 0x000fd60003f5d000 */
[----:B------:R-:W-:-:S04]  /*4680*/  @P1 IMAD.MOV.U32 R3, RZ, RZ, 0x7f800000 ;  /* 0x7f800000ff031424 */ /* 0x000fc800078e00ff */
[----:B------:R-:W-:-:S05]  /*4690*/  @P1 FFMA.FTZ R4, R0, R3, +INF ;  /* 0x7f80000000041423 */ /* 0x000fca0000010003 */
[----:B------:R-:W-:Y:S02]  /*46a0*/  FSEL R4, R4, -RZ, P2 ;  /* 0x800000ff04047208 */ /* 0x000fe40001000000 */
.L_x_4811:
[----:B------:R-:W-:Y:S05]  /*46b0*/  BSYNC B1 ;  /* 0x0000000000017941 */ /* 0x000fea0003800000 */
.L_x_4810:
[----:B------:R-:W0:Y:S02]  /*46c0*/  MUFU.TANH R4, R4 ;  /* 0x0000000400047308 */ /* 0x000e240000002400 */
[----:B0-----:R-:W-:-:S05]  /*46d0*/  FMUL.FTZ R0, R23, R4 ;  /* 0x0000000417007220 */ /* 0x001fca0000410000 */
[----:B------:R-:W-:Y:S02]  /*46e0*/  F2FP.BF16.PACK_AB R0, RZ, R0 ;  /* 0x00000000ff00723e */ /* 0x000fe400000010ff */
.L_x_4809:
[----:B------:R-:W-:Y:S05]  /*46f0*/  BSYNC B0 ;  /* 0x0000000000007941 */ /* 0x000fea0003800000 */
.L_x_4808:
        /* <DEDUP_REMOVED lines=27> */
[C---:B------:R-:W-:Y:S02]  /*48b0*/  FMUL.FTZ R7, R4.reuse, R5 ;  /* 0x0000000504077220 */ /* 0x040fe40000410000 */
[----:B0-----:R-:W-:Y:S02]  /*48c0*/  FMUL.FTZ R5, R3, 1.1920928955078125e-07 ;  /* 0x3400000003057820 */ /* 0x001fe40000410000 */
        /* <DEDUP_REMOVED lines=8> */
.L_x_4815:
[----:B------:R-:W-:Y:S05]  /*4950*/  BSYNC B1 ;  /* 0x0000000000017941 */ /* 0x000fea0003800000 */
.L_x_4814:
[----:B------:R-:W0:Y:S02]  /*4960*/  MUFU.TANH R3, R4 ;  /* 0x0000000400037308 */ /* 0x000e240000002400 */
[----:B0-----:R-:W-:-:S05]  /*4970*/  FMUL.FTZ R26, R22, R3 ;  /* 0x00000003161a7220 */ /* 0x001fca0000410000 */
[----:B------:R-:W-:Y:S02]  /*4980*/  F2FP.BF16.PACK_AB R26, RZ, R26 ;  /* 0x0000001aff1a723e */ /* 0x000fe400000010ff */
.L_x_4813:
[----:B------:R-:W-:Y:S05]  /*4990*/  BSYNC B0 ;  /* 0x0000000000007941 */ /* 0x000fea0003800000 */
.L_x_4812:
[----:B0-----:R-:W-:Y:S01]  /*49a0*/  IADD3 R2, R19, 0x100, RZ ;  /* 0x0000010013027810 */ /* 0x001fe20007ffe0ff */
        /* <DEDUP_REMOVED lines=36> */
.L_x_4819:
[----:B------:R-:W-:Y:S05]  /*4bf0*/  BSYNC B1 ;  /* 0x0000000000017941 */ /* 0x000fea0003800000 */
.L_x_4818:
[----:B------:R-:W0:Y:S02]  /*4c00*/  MUFU.TANH R4, R4 ;  /* 0x0000000400047308 */ /* 0x000e240000002400 */
[----:B0-----:R-:W-:-:S05]  /*4c10*/  FMUL.FTZ R22, R25, R4 ;  /* 0x0000000419167220 */ /* 0x001fca0000410000 */
[----:B------:R-:W-:Y:S02]  /*4c20*/  F2FP.BF16.PACK_AB R22, RZ, R22 ;  /* 0x00000016ff16723e */ /* 0x000fe400000010ff */
.L_x_4817:
[----:B------:R-:W-:Y:S05]  /*4c30*/  BSYNC B0 ;  /* 0x0000000000007941 */ /* 0x000fea0003800000 */
.L_x_4816:
        /* <DEDUP_REMOVED lines=37> */
.L_x_4823:
[----:B------:R-:W-:Y:S05]  /*4e90*/  BSYNC B1 ;  /* 0x0000000000017941 */ /* 0x000fea0003800000 */
.L_x_4822:
[----:B------:R-:W0:Y:S02]  /*4ea0*/  MUFU.TANH R3, R4 ;  /* 0x0000000400037308 */ /* 0x000e240000002400 */
[----:B0-----:R-:W-:-:S05]  /*4eb0*/  FMUL.FTZ R23, R18, R3 ;  /* 0x0000000312177220 */ /* 0x001fca0000410000 */
[----:B------:R-:W-:Y:S02]  /*4ec0*/  F2FP.BF16.PACK_AB R23, RZ, R23 ;  /* 0x00000017ff17723e */ /* 0x000fe400000010ff */
.L_x_4821:
[----:B------:R-:W-:Y:S05]  /*4ed0*/  BSYNC B0 ;  /* 0x0000000000007941 */ /* 0x000fea0003800000 */
.L_x_4820:
[----:B-----5:R-:W0:Y:S01]  /*4ee0*/  LDC.U8 R18, c[0x0][0x184] ;  /* 0x00006100ff127b82 */ /* 0x020e220000000000 */
        /* <DEDUP_REMOVED lines=17> */
[----:B------:R-:W-:Y:S01]  /*5000*/  PRMT R0, RZ, 0x5410, R0 ;  /* 0x00005410ff007816 */ /* 0x000fe20000000000 */
[----:B------:R-:W-:-:S03]  /*5010*/  IMAD.MOV.U32 R19, RZ, RZ, R24 ;  /* 0x000000ffff137224 */ /* 0x000fc600078e0018 */
[----:B------:R-:W0:Y:S02]  /*5020*/  F2I.FTZ.TRUNC.NTZ R5, R0 ;  /* 0x0000000000057305 */ /* 0x000e24000021f100 */
[----:B0-----:R0:W-:Y:S01]  /*5030*/  STG.E.U8 [R2.64], R5 ;  /* 0x0000000502007986 */ /* 0x0011e2000c101124 */
[----:B------:R-:W-:Y:S05]  /*5040*/  BRA `(.L_x_4825) ;  /* 0x00000fd000007947 */ /* 0x000fea0003800000 */
.L_x_4829:
[----:B------:R-:W-:Y:S01]  /*5050*/  PRMT R5, RZ, 0x5410, R0 ;  /* 0x00005410ff057816 */ /* 0x000fe20000000000 */
[----:B------:R-:W-:-:S05]  /*5060*/  IMAD.MOV.U32 R19, RZ, RZ, R24 ;  /* 0x000000ffff137224 */ /* 0x000fca00078e0018 */
[----:B------:R-:W0:Y:S02]  /*5070*/  F2I.S64.TRUNC R4, R5 ;  /* 0x0000000500047311 */ /* 0x000e24000020d900 */
[----:B0-----:R0:W-:Y:S01]  /*5080*/  STG.E.U8 [R2.64], R4 ;  /* 0x0000000402007986 */ /* 0x0011e2000c101124 */
[----:B------:R-:W-:Y:S05]  /*5090*/  BRA `(.L_x_4825) ;  /* 0x00000f8000007947 */ /* 0x000fea0003800000 */
.L_x_4828:
[----:B------:R-:W-:-:S13]  /*50a0*/  ISETP.NE.AND P0, PT, R4, 0x2, PT ;  /* 0x000000020400780c */ /* 0x000fda0003f05270 */
[----:B------:R-:W-:Y:S05]  /*50b0*/  @!P0 BRA `(.L_x_4831) ;  /* 0x000000e000008947 */ /* 0x000fea0003800000 */
[----:B------:R-:W-:-:S13]  /*50c0*/  ISETP.NE.AND P0, PT, R4, 0x3, PT ;  /* 0x000000030400780c */ /* 0x000fda0003f05270 */
[----:B------:R-:W-:Y:S05]  /*50d0*/  @!P0 BRA `(.L_x_4832) ;  /* 0x0000007000008947 */ /* 0x000fea0003800000 */
[----:B------:R-:W-:-:S13]  /*50e0*/  ISETP.NE.AND P0, PT, R4, 0x4, PT ;  /* 0x000000040400780c */ /* 0x000fda0003f05270 */
[----:B------:R-:W-:Y:S05]  /*50f0*/  @P0 BRA `(.L_x_4830) ;  /* 0x00000d4000000947 */ /* 0x000fea0003800000 */
[----:B------:R-:W-:Y:S01]  /*5100*/  PRMT R4, RZ, 0x5410, R0 ;  /* 0x00005410ff047816 */ /* 0x000fe20000000000 */
[----:B------:R-:W-:-:S05]  /*5110*/  IMAD.MOV.U32 R19, RZ, RZ, R24 ;  /* 0x000000ffff137224 */ /* 0x000fca00078e0018 */
[----:B------:R-:W0:Y:S02]  /*5120*/  F2I.S64.TRUNC R4, R4 ;  /* 0x0000000400047311 */ /* 0x000e24000020d900 */
[----:B0-----:R0:W-:Y:S01]  /*5130*/  STG.E.64 [R2.64], R4 ;  /* 0x0000000402007986 */ /* 0x0011e2000c101b24 */
[----:B------:R-:W-:Y:S05]  /*5140*/  BRA `(.L_x_4825) ;  /* 0x00000ed000007947 */ /* 0x000fea0003800000 */
.L_x_4832:
[----:B------:R-:W-:Y:S01]  /*5150*/  PRMT R0, RZ, 0x5410, R0 ;  /* 0x00005410ff007816 */ /* 0x000fe20000000000 */
[----:B------:R-:W-:-:S03]  /*5160*/  IMAD.MOV.U32 R19, RZ, RZ, R24 ;  /* 0x000000ffff137224 */ /* 0x000fc600078e0018 */
[----:B------:R-:W0:Y:S02]  /*5170*/  F2I.FTZ.TRUNC.NTZ R5, R0 ;  /* 0x0000000000057305 */ /* 0x000e24000021f100 */
[----:B0-----:R0:W-:Y:S01]  /*5180*/  STG.E [R2.64], R5 ;  /* 0x0000000502007986 */ /* 0x0011e2000c101924 */
[----:B------:R-:W-:Y:S05]  /*5190*/  BRA `(.L_x_4825) ;  /* 0x00000e8000007947 */ /* 0x000fea0003800000 */
.L_x_4831:
[----:B------:R-:W-:Y:S01]  /*51a0*/  PRMT R0, RZ, 0x5410, R0 ;  /* 0x00005410ff007816 */ /* 0x000fe20000000000 */
[----:B------:R-:W-:-:S03]  /*51b0*/  IMAD.MOV.U32 R19, RZ, RZ, R24 ;  /* 0x000000ffff137224 */ /* 0x000fc600078e0018 */
[----:B------:R-:W0:Y:S02]  /*51c0*/  F2I.FTZ.TRUNC.NTZ R5, R0 ;  /* 0x0000000000057305 */ /* 0x000e24000021f100 */
[----:B0-----:R0:W-:Y:S01]  /*51d0*/  STG.E.U16 [R2.64], R5 ;  /* 0x0000000502007986 */ /* 0x0011e2000c101524 */
[----:B------:R-:W-:Y:S05]  /*51e0*/  BRA `(.L_x_4825) ;  /* 0x00000e3000007947 */ /* 0x000fea0003800000 */
.L_x_4827:
[----:B------:R-:W-:-:S13]  /*51f0*/  ISETP.GT.AND P0, PT, R4, 0x6, PT ;  /* 0x000000060400780c */ /* 0x000fda0003f04270 */
[----:B------:R-:W-:Y:S05]  /*5200*/  @P0 BRA `(.L_x_4833) ;  /* 0x000000d000000947 */ /* 0x000fea0003800000 */
[----:B------:R-:W-:-:S13]  /*5210*/  ISETP.NE.AND P0, PT, R4, 0x5, PT ;  /* 0x000000050400780c */ /* 0x000fda0003f05270 */
[----:B------:R-:W-:Y:S05]  /*5220*/  @!P0 BRA `(.L_x_4834) ;  /* 0x0000006000008947 */ /* 0x000fea0003800000 */
[----:B------:R-:W-:-:S13]  /*5230*/  ISETP.NE.AND P0, PT, R4, 0x6, PT ;  /* 0x000000060400780c */ /* 0x000fda0003f05270 */
[----:B------:R-:W-:Y:S05]  /*5240*/  @P0 BRA `(.L_x_4830) ;  /* 0x00000bf000000947 */ /* 0x000fea0003800000 */
[----:B------:R-:W-:Y:S01]  /*5250*/  PRMT R5, RZ, 0x5410, R0 ;  /* 0x00005410ff057816 */ /* 0x000fe20000000000 */
[----:B------:R-:W-:-:S04]  /*5260*/  IMAD.MOV.U32 R19, RZ, RZ, R24 ;  /* 0x000000ffff137224 */ /* 0x000fc800078e0018 */
[----:B------:R0:W-:Y:S01]  /*5270*/  STG.E [R2.64], R5 ;  /* 0x0000000502007986 */ /* 0x0001e2000c101924 */
[----:B------:R-:W-:Y:S05]  /*5280*/  BRA `(.L_x_4825) ;  /* 0x00000d9000007947 */ /* 0x000fea0003800000 */
.L_x_4834:
[----:B------:R-:W-:Y:S01]  /*5290*/  PRMT R0, RZ, 0x5410, R0 ;  /* 0x00005410ff007816 */ /* 0x000fe20000000000 */
[----:B------:R-:W-:-:S03]  /*52a0*/  IMAD.MOV.U32 R19, RZ, RZ, R24 ;  /* 0x000000ffff137224 */ /* 0x000fc600078e0018 */
[----:B------:R-:W-:-:S05]  /*52b0*/  F2FP.PACK_AB R0, RZ, R0 ;  /* 0x00000000ff00723e */ /* 0x000fca00000000ff */
[----:B------:R0:W-:Y:S01]  /*52c0*/  STG.E.U16 [R2.64], R0 ;  /* 0x0000000002007986 */ /* 0x0001e2000c101524 */
[----:B------:R-:W-:Y:S05]  /*52d0*/  BRA `(.L_x_4825) ;  /* 0x00000d4000007947 */ /* 0x000fea0003800000 */
.L_x_4833:
[----:B------:R-:W-:-:S13]  /*52e0*/  ISETP.NE.AND P0, PT, R4, 0x7, PT ;  /* 0x000000070400780c */ /* 0x000fda0003f05270 */
[----:B------:R-:W-:Y:S05]  /*52f0*/  @!P0 BRA `(.L_x_4835) ;  /* 0x000000f000008947 */ /* 0x000fea0003800000 */
[----:B------:R-:W-:-:S13]  /*5300*/  ISETP.NE.AND P0, PT, R4, 0x8, PT ;  /* 0x000000080400780c */ /* 0x000fda0003f05270 */
[----:B------:R-:W-:Y:S05]  /*5310*/  @!P0 BRA `(.L_x_4836) ;  /* 0x0000007000008947 */ /* 0x000fea0003800000 */
[----:B------:R-:W-:-:S13]  /*5320*/  ISETP.NE.AND P0, PT, R4, 0x9, PT ;  /* 0x000000090400780c */ /* 0x000fda0003f05270 */
[----:B------:R-:W-:Y:S05]  /*5330*/  @P0 BRA `(.L_x_4830) ;  /* 0x00000b0000000947 */ /* 0x000fea0003800000 */
[----:B------:R-:W-:Y:S01]  /*5340*/  IMAD.MOV.U32 R5, RZ, RZ, RZ ;  /* 0x000000ffff057224 */ /* 0x000fe200078e00ff */
[----:B------:R-:W-:Y:S01]  /*5350*/  PRMT R4, RZ, 0x5410, R0 ;  /* 0x00005410ff047816 */ /* 0x000fe20000000000 */
[----:B------:R-:W-:-:S04]  /*5360*/  IMAD.MOV.U32 R19, RZ, RZ, R24 ;  /* 0x000000ffff137224 */ /* 0x000fc800078e0018 */
[----:B------:R0:W-:Y:S01]  /*5370*/  STG.E.64 [R2.64], R4 ;  /* 0x0000000402007986 */ /* 0x0001e2000c101b24 */
[----:B------:R-:W-:Y:S05]  /*5380*/  BRA `(.L_x_4825) ;  /* 0x00000c9000007947 */ /* 0x000fea0003800000 */
.L_x_4836:
[----:B------:R-:W-:Y:S01]  /*5390*/  PRMT R0, RZ, 0x5410, R0 ;  /* 0x00005410ff007816 */ /* 0x000fe20000000000 */
[----:B------:R-:W-:-:S03]  /*53a0*/  IMAD.MOV.U32 R19, RZ, RZ, R24 ;  /* 0x000000ffff137224 */ /* 0x000fc600078e0018 */
[----:B------:R-:W-:-:S04]  /*53b0*/  F2FP.PACK_AB R5, RZ, R0 ;  /* 0x00000000ff05723e */ /* 0x000fc800000000ff */
[----:B------:R-:W-:-:S05]  /*53c0*/  PRMT R5, R5, 0x5410, RZ ;  /* 0x0000541005057816 */ /* 0x000fca00000000ff */
[----:B------:R0:W-:Y:S01]  /*53d0*/  STG.E [R2.64], R5 ;  /* 0x0000000502007986 */ /* 0x0001e2000c101924 */
[----:B------:R-:W-:Y:S05]  /*53e0*/  BRA `(.L_x_4825) ;  /* 0x00000c3000007947 */ /* 0x000fea0003800000 */
.L_x_4835:
[----:B------:R-:W-:Y:S01]  /*53f0*/  PRMT R4, RZ, 0x5410, R0 ;  /* 0x00005410ff047816 */ /* 0x000fe20000000000 */
[----:B------:R-:W-:-:S04]  /*5400*/  IMAD.MOV.U32 R19, RZ, RZ, R24 ;  /* 0x000000ffff137224 */ /* 0x000fc800078e0018 */
[----:B------:R-:W-:-:S06]  /*5410*/  FMUL.FTZ R4, R4, 1 ;  /* 0x3f80000004047820 */ /* 0x000fcc0000410000 */
[----:B------:R-:W0:Y:S02]  /*5420*/  F2F.F64.F32 R4, R4 ;  /* 0x0000000400047310 */ /* 0x000e240000201800 */
[----:B0-----:R0:W-:Y:S01]  /*5430*/  STG.E.64 [R2.64], R4 ;  /* 0x0000000402007986 */ /* 0x0011e2000c101b24 */
[----:B------:R-:W-:Y:S05]  /*5440*/  BRA `(.L_x_4825) ;  /* 0x00000bd000007947 */ /* 0x000fea0003800000 */
.L_x_4826:
        /* <DEDUP_REMOVED lines=8> */
[----:B------:R-:W-:Y:S01]  /*54d0*/  PRMT R0, RZ, 0x5410, R0 ;  /* 0x00005410ff007816 */ /* 0x000fe20000000000 */
[----:B------:R-:W-:-:S03]  /*54e0*/  IMAD.MOV.U32 R19, RZ, RZ, R24 ;  /* 0x000000ffff137224 */ /* 0x000fc600078e0018 */
[----:B------:R-:W-:-:S04]  /*54f0*/  FSETP.NEU.FTZ.AND P0, PT, R0, RZ, PT ;  /* 0x000000ff0000720b */ /* 0x000fc80003f1d000 */
[----:B------:R-:W-:-:S05]  /*5500*/  SEL R5, RZ, 0x1, !P0 ;  /* 0x00000001ff057807 */ /* 0x000fca0004000000 */
[----:B------:R0:W-:Y:S01]  /*5510*/  STG.E.U8 [R2.64], R5 ;  /* 0x0000000502007986 */ /* 0x0001e2000c101124 */
[----:B------:R-:W-:Y:S05]  /*5520*/  BRA `(.L_x_4825) ;  /* 0x00000af000007947 */ /* 0x000fea0003800000 */
.L_x_4839:
[----:B------:R-:W-:Y:S01]  /*5530*/  PRMT R0, RZ, 0x5410, R0 ;  /* 0x00005410ff007816 */ /* 0x000fe20000000000 */
[----:B------:R-:W-:Y:S01]  /*5540*/  CS2R R6, SRZ ;  /* 0x0000000000067805 */ /* 0x000fe2000001ff00 */
[----:B------:R-:W-:-:S03]  /*5550*/  IMAD.MOV.U32 R19, RZ, RZ, R24 ;  /* 0x000000ffff137224 */ /* 0x000fc600078e0018 */
[----:B------:R-:W-:-:S04]  /*5560*/  FMUL.FTZ R0, R0, 1 ;  /* 0x3f80000000007820 */ /* 0x000fc80000410000 */
[----:B------:R-:W0:Y:S02]  /*5570*/  F2F.F64.F32 R4, R0 ;  /* 0x0000000000047310 */ /* 0x000e240000201800 */
[----:B0-----:R0:W-:Y:S01]  /*5580*/  STG.E.128 [R2.64], R4 ;  /* 0x0000000402007986 */ /* 0x0011e2000c101d24 */
[----:B------:R-:W-:Y:S05]  /*5590*/  BRA `(.L_x_4825) ;  /* 0x00000a8000007947 */ /* 0x000fea0003800000 */
.L_x_4838:
        /* <DEDUP_REMOVED lines=21> */
.L_x_4843:
[----:B------:R-:W-:Y:S05]  /*56f0*/  BSYNC B0 ;  /* 0x0000000000007941 */ /* 0x000fea0003800000 */
.L_x_4842:
[----:B------:R-:W-:Y:S01]  /*5700*/  LOP3.LUT R5, R0, R5, RZ, 0xfc, !PT ;  /* 0x0000000500057212 */ /* 0x000fe200078efcff */
[----:B------:R-:W-:-:S04]  /*5710*/  IMAD.MOV.U32 R19, RZ, RZ, R24 ;  /* 0x000000ffff137224 */ /* 0x000fc800078e0018 */
[----:B------:R0:W-:Y:S01]  /*5720*/  STG.E.U8 [R2.64], R5 ;  /* 0x0000000502007986 */ /* 0x0001e2000c101124 */
[----:B------:R-:W-:Y:S05]  /*5730*/  BRA `(.L_x_4825) ;  /* 0x000008e000007947 */ /* 0x000fea0003800000 */
.L_x_4841:
        /* <DEDUP_REMOVED lines=13> */
.L_x_4845:
[----:B------:R-:W-:Y:S01]  /*5810*/  IMAD.MOV.U32 R0, RZ, RZ, 0x7f ;  /* 0x0000007fff007424 */ /* 0x000fe200078e00ff */
[----:B------:R-:W-:-:S04]  /*5820*/  ISETP.GT.U32.AND P0, PT, R4, 0x7f800000, PT ;  /* 0x7f8000000400780c */ /* 0x000fc80003f04070 */
[----:B------:R-:W-:-:S04]  /*5830*/  SEL R0, R0, 0x7c, P0 ;  /* 0x0000007c00007807 */ /* 0x000fc80000000000 */
.L_x_4846:
[----:B------:R-:W-:Y:S05]  /*5840*/  BSYNC B0 ;  /* 0x0000000000007941 */ /* 0x000fea0003800000 */
.L_x_4844:
[----:B------:R-:W-:Y:S01]  /*5850*/  LOP3.LUT R4, R5, 0x80000000, RZ, 0xc0, !PT ;  /* 0x8000000005047812 */ /* 0x000fe200078ec0ff */
[----:B------:R-:W-:-:S03]  /*5860*/  IMAD.MOV.U32 R19, RZ, RZ, R24 ;  /* 0x000000ffff137224 */ /* 0x000fc600078e0018 */
[----:B------:R-:W-:-:S04]  /*5870*/  SHF.R.U32.HI R5, RZ, 0x18, R4 ;  /* 0x00000018ff057819 */ /* 0x000fc80000011604 */
[----:B------:R-:W-:-:S05]  /*5880*/  LOP3.LUT R5, R0, R5, RZ, 0xfc, !PT ;  /* 0x0000000500057212 */ /* 0x000fca00078efcff */
[----:B------:R0:W-:Y:S01]  /*5890*/  STG.E.U8 [R2.64], R5 ;  /* 0x0000000502007986 */ /* 0x0001e2000c101124 */
[----:B------:R-:W-:Y:S05]  /*58a0*/  BRA `(.L_x_4825) ;  /* 0x0000077000007947 */ /* 0x000fea0003800000 */
.L_x_4840:
[----:B------:R0:W-:Y:S01]  /*58b0*/  STG.E.U16 [R2.64], R0 ;  /* 0x0000000002007986 */ /* 0x0001e2000c101524 */
[----:B------:R-:W-:Y:S01]  /*58c0*/  IMAD.MOV.U32 R19, RZ, RZ, R24 ;  /* 0x000000ffff137224 */ /* 0x000fe200078e0018 */
[----:B------:R-:W-:Y:S05]  /*58d0*/  BRA `(.L_x_4825) ;  /* 0x0000074000007947 */ /* 0x000fea0003800000 */
.L_x_4837:
        /* <DEDUP_REMOVED lines=10> */
[----:B------:R-:W0:Y:S02]  /*5980*/  F2I.FTZ.U32.TRUNC.NTZ R5, R5 ;  /* 0x0000000500057305 */ /* 0x000e24000021f000 */
[----:B0-----:R0:W-:Y:S01]  /*5990*/  STG.E.U16 [R2.64], R5 ;  /* 0x0000000502007986 */ /* 0x0011e2000c101524 */
[----:B------:R-:W-:Y:S05]  /*59a0*/  BRA `(.L_x_4825) ;  /* 0x0000067000007947 */ /* 0x000fea0003800000 */
.L_x_4849:
        /* <DEDUP_REMOVED lines=17> */
.L_x_4852:
[----:B------:R-:W-:-:S04]  /*5ac0*/  LOP3.LUT R0, R7, 0x80000000, RZ, 0xc0, !PT ;  /* 0x8000000007007812 */ /* 0x000fc800078ec0ff */
[----:B------:R-:W-:-:S04]  /*5ad0*/  SHF.R.U32.HI R5, RZ, 0x18, R0 ;  /* 0x00000018ff057819 */ /* 0x000fc80000011600 */
[----:B------:R-:W-:-:S04]  /*5ae0*/  LOP3.LUT R4, R4, R5, RZ, 0xfc, !PT ;  /* 0x0000000504047212 */ /* 0x000fc800078efcff */
[----:B------:R-:W-:Y:S02]  /*5af0*/  PRMT R0, R4, 0x7610, R0 ;  /* 0x0000761004007816 */ /* 0x000fe40000000000 */
.L_x_4851:
[----:B------:R-:W-:Y:S05]  /*5b00*/  BSYNC B0 ;  /* 0x0000000000007941 */ /* 0x000fea0003800000 */
.L_x_4850:
[----:B------:R0:W-:Y:S01]  /*5b10*/  STG.E.U8 [R2.64], R0 ;  /* 0x0000000002007986 */ /* 0x0001e2000c101124 */
[----:B------:R-:W-:Y:S01]  /*5b20*/  IMAD.MOV.U32 R19, RZ, RZ, R24 ;  /* 0x000000ffff137224 */ /* 0x000fe200078e0018 */
[----:B------:R-:W-:Y:S05]  /*5b30*/  BRA `(.L_x_4825) ;  /* 0x000004e000007947 */ /* 0x000fea0003800000 */
.L_x_4848:
        /* <DEDUP_REMOVED lines=17> */
.L_x_4855:
[----:B------:R-:W-:-:S04]  /*5c50*/  LOP3.LUT R0, R7, 0x80000000, RZ, 0xc0, !PT ;  /* 0x8000000007007812 */ /* 0x000fc800078ec0ff */
[----:B------:R-:W-:-:S04]  /*5c60*/  SHF.R.U32.HI R5, RZ, 0x18, R0 ;  /* 0x00000018ff057819 */ /* 0x000fc80000011600 */
[----:B------:R-:W-:-:S04]  /*5c70*/  LOP3.LUT R4, R4, R5, RZ, 0xfc, !PT ;  /* 0x0000000504047212 */ /* 0x000fc800078efcff */
[----:B------:R-:W-:Y:S02]  /*5c80*/  PRMT R0, R4, 0x7610, R0 ;  /* 0x0000761004007816 */ /* 0x000fe40000000000 */
.L_x_4854:
[----:B------:R-:W-:Y:S05]  /*5c90*/  BSYNC B0 ;  /* 0x0000000000007941 */ /* 0x000fea0003800000 */
.L_x_4853:
[----:B------:R0:W-:Y:S01]  /*5ca0*/  STG.E.U8 [R2.64], R0 ;  /* 0x0000000002007986 */ /* 0x0001e2000c101124 */
[----:B------:R-:W-:Y:S01]  /*5cb0*/  IMAD.MOV.U32 R19, RZ, RZ, R24 ;  /* 0x000000ffff137224 */ /* 0x000fe200078e0018 */
[----:B------:R-:W-:Y:S05]  /*5cc0*/  BRA `(.L_x_4825) ;  /* 0x0000035000007947 */ /* 0x000fea0003800000 */
.L_x_4847:
[----:B------:R-:W-:-:S13]  /*5cd0*/  ISETP.NE.AND P0, PT, R4, 0x1c, PT ;  /* 0x0000001c0400780c */ /* 0x000fda0003f05270 */
[----:B------:R-:W-:Y:S05]  /*5ce0*/  @!P0 BRA `(.L_x_4856) ;  /* 0x000002f000008947 */ /* 0x000fea0003800000 */
[----:B------:R-:W-:-:S13]  /*5cf0*/  ISETP.NE.AND P0, PT, R4, 0x1d, PT ;  /* 0x0000001d0400780c */ /* 0x000fda0003f05270 */
[----:B------:R-:W-:Y:S05]  /*5d00*/  @!P0 BRA `(.L_x_4857) ;  /* 0x0000028000008947 */ /* 0x000fea0003800000 */
[----:B------:R-:W-:-:S13]  /*5d10*/  ISETP.NE.AND P0, PT, R4, 0x2c, PT ;  /* 0x0000002c0400780c */ /* 0x000fda0003f05270 */
[----:B------:R-:W-:Y:S05]  /*5d20*/  @P0 BRA `(.L_x_4830) ;  /* 0x0000011000000947 */ /* 0x000fea0003800000 */
[----:B------:R-:W-:Y:S01]  /*5d30*/  PRMT R5, RZ, 0x5410, R0 ;  /* 0x00005410ff057816 */ /* 0x000fe20000000000 */
        /* <DEDUP_REMOVED lines=16> */
.L_x_4830:
        /* <DEDUP_REMOVED lines=21> */
.L_x_4857:
[----:B------:R-:W-:Y:S01]  /*5f90*/  PRMT R4, RZ, 0x5410, R0 ;  /* 0x00005410ff047816 */ /* 0x000fe20000000000 */
[----:B------:R-:W-:-:S05]  /*5fa0*/  IMAD.MOV.U32 R19, RZ, RZ, R24 ;  /* 0x000000ffff137224 */ /* 0x000fca00078e0018 */
[----:B------:R-:W0:Y:S02]  /*5fb0*/  F2I.U64.TRUNC R4, R4 ;  /* 0x0000000400047311 */ /* 0x000e24000020d800 */
[----:B0-----:R0:W-:Y:S01]  /*5fc0*/  STG.E.64 [R2.64], R4 ;  /* 0x0000000402007986 */ /* 0x0011e2000c101b24 */
[----:B------:R-:W-:Y:S05]  /*5fd0*/  BRA `(.L_x_4825) ;  /* 0x0000004000007947 */ /* 0x000fea0003800000 */
.L_x_4856:
[----:B------:R-:W-:Y:S01]  /*5fe0*/  PRMT R0, RZ, 0x5410, R0 ;  /* 0x00005410ff007816 */ /* 0x000fe20000000000 */
[----:B------:R-:W-:-:S03]  /*5ff0*/  IMAD.MOV.U32 R19, RZ, RZ, R24 ;  /* 0x000000ffff137224 */ /* 0x000fc600078e0018 */
[----:B------:R-:W0:Y:S02]  /*6000*/  F2I.FTZ.U32.TRUNC.NTZ R5, R0 ;  /* 0x0000000000057305 */ /* 0x000e24000021f000 */
[----:B0-----:R0:W-:Y:S02]  /*6010*/  STG.E [R2.64], R5 ;  /* 0x0000000502007986 */ /* 0x0011e4000c101924 */
.L_x_4825:
[----:B------:R-:W-:Y:S05]  /*6020*/  BSYNC B6 ;  /* 0x0000000000067941 */ /* 0x000fea0003800000 */
.L_x_4824:
        /* <DEDUP_REMOVED lines=23> */
.L_x_4863:
[----:B------:R-:W-:-:S06]  /*61a0*/  PRMT R5, RZ, 0x5410, R26 ;  /* 0x00005410ff057816 */ /* 0x000fcc000000001a */
[----:B------:R-:W0:Y:S02]  /*61b0*/  F2I.S64.TRUNC R4, R5 ;  /* 0x0000000500047311 */ /* 0x000e24000020d900 */
[----:B0-----:R0:W-:Y:S01]  /*61c0*/  STG.E.U8 [R2.64], R4 ;  /* 0x0000000402007986 */ /* 0x0011e2000c101124 */
[----:B------:R-:W-:Y:S05]  /*61d0*/  BRA `(.L_x_4865) ;  /* 0x00000e4000007947 */ /* 0x000fea0003800000 */
.L_x_4862:
        /* <DEDUP_REMOVED lines=10> */
.L_x_4867:
[----:B------:R-:W-:-:S04]  /*6280*/  PRMT R26, RZ, 0x5410, R26 ;  /* 0x00005410ff1a7816 */ /* 0x000fc8000000001a */
[----:B------:R-:W0:Y:S02]  /*6290*/  F2I.FTZ.TRUNC.NTZ R5, R26 ;  /* 0x0000001a00057305 */ /* 0x000e24000021f100 */
[----:B0-----:R0:W-:Y:S01]  /*62a0*/  STG.E [R2.64], R5 ;  /* 0x0000000502007986 */ /* 0x0011e2000c101924 */
[----:B------:R-:W-:Y:S05]  /*62b0*/  BRA `(.L_x_4865) ;  /* 0x00000d6000007947 */ /* 0x000fea0003800000 */
.L_x_4866:
[----:B------:R-:W-:-:S04]  /*62c0*/  PRMT R26, RZ, 0x5410, R26 ;  /* 0x00005410ff1a7816 */ /* 0x000fc8000000001a */
[----:B------:R-:W0:Y:S02]  /*62d0*/  F2I.FTZ.TRUNC.NTZ R5, R26 ;  /* 0x0000001a00057305 */ /* 0x000e24000021f100 */
[----:B0-----:R0:W-:Y:S01]  /*62e0*/  STG.E.U16 [R2.64], R5 ;  /* 0x0000000502007986 */ /* 0x0011e2000c101524 */
[----:B------:R-:W-:Y:S05]  /*62f0*/  BRA `(.L_x_4865) ;  /* 0x00000d2000007947 */ /* 0x000fea0003800000 */
.L_x_4861:
        /* <DEDUP_REMOVED lines=9> */
.L_x_4869:
[----:B------:R-:W-:-:S04]  /*6390*/  PRMT R0, RZ, 0x5410, R26 ;  /* 0x00005410ff007816 */ /* 0x000fc8000000001a */
[----:B------:R-:W-:-:S05]  /*63a0*/  F2FP.PACK_AB R0, RZ, R0 ;  /* 0x00000000ff00723e */ /* 0x000fca00000000ff */
[----:B------:R0:W-:Y:S01]  /*63b0*/  STG.E.U16 [R2.64], R0 ;  /* 0x0000000002007986 */ /* 0x0001e2000c101524 */
[----:B------:R-:W-:Y:S05]  /*63c0*/  BRA `(.L_x_4865) ;  /* 0x00000c5000007947 */ /* 0x000fea0003800000 */
.L_x_4868:
        /* <DEDUP_REMOVED lines=10> */
.L_x_4871:
[----:B------:R-:W-:-:S04]  /*6470*/  PRMT R26, RZ, 0x5410, R26 ;  /* 0x00005410ff1a7816 */ /* 0x000fc8000000001a */
[----:B------:R-:W-:-:S04]  /*6480*/  F2FP.PACK_AB R5, RZ, R26 ;  /* 0x0000001aff05723e */ /* 0x000fc800000000ff */
[----:B------:R-:W-:-:S05]  /*6490*/  PRMT R5, R5, 0x5410, RZ ;  /* 0x0000541005057816 */ /* 0x000fca00000000ff */
[----:B------:R0:W-:Y:S01]  /*64a0*/  STG.E [R2.64], R5 ;  /* 0x0000000502007986 */ /* 0x0001e2000c101924 */
[----:B------:R-:W-:Y:S05]  /*64b0*/  BRA `(.L_x_4865) ;  /* 0x00000b6000007947 */ /* 0x000fea0003800000 */
.L_x_4870:
[----:B------:R-:W-:-:S05]  /*64c0*/  PRMT R4, RZ, 0x5410, R26 ;  /* 0x00005410ff047816 */ /* 0x000fca000000001a */
[----:B------:R-:W-:-:S06]  /*64d0*/  FMUL.FTZ R4, R4, 1 ;  /* 0x3f80000004047820 */ /* 0x000fcc0000410000 */
[----:B------:R-:W0:Y:S02]  /*64e0*/  F2F.F64.F32 R4, R4 ;  /* 0x0000000400047310 */ /* 0x000e240000201800 */
[----:B0-----:R0:W-:Y:S01]  /*64f0*/  STG.E.64 [R2.64], R4 ;  /* 0x0000000402007986 */ /* 0x0011e2000c101b24 */
[----:B------:R-:W-:Y:S05]  /*6500*/  BRA `(.L_x_4865) ;  /* 0x00000b1000007947 */ /* 0x000fea0003800000 */
.L_x_4860:
        /* <DEDUP_REMOVED lines=13> */
.L_x_4874:
[----:B------:R-:W-:Y:S01]  /*65e0*/  PRMT R26, RZ, 0x5410, R26 ;  /* 0x00005410ff1a7816 */ /* 0x000fe2000000001a */
[----:B------:R-:W-:-:S04]  /*65f0*/  CS2R R6, SRZ ;  /* 0x0000000000067805 */ /* 0x000fc8000001ff00 */
[----:B------:R-:W-:-:S06]  /*6600*/  FMUL.FTZ R4, R26, 1 ;  /* 0x3f8000001a047820 */ /* 0x000fcc0000410000 */
[----:B------:R-:W0:Y:S02]  /*6610*/  F2F.F64.F32 R4, R4 ;  /* 0x0000000400047310 */ /* 0x000e240000201800 */
[----:B0-----:R0:W-:Y:S01]  /*6620*/  STG.E.128 [R2.64], R4 ;  /* 0x0000000402007986 */ /* 0x0011e2000c101d24 */
[----:B------:R-:W-:Y:S05]  /*6630*/  BRA `(.L_x_4865) ;  /* 0x000009e000007947 */ /* 0x000fea0003800000 */
.L_x_4873:
        /* <DEDUP_REMOVED lines=21> */
.L_x_4878:
[----:B------:R-:W-:Y:S05]  /*6790*/  BSYNC B0 ;  /* 0x0000000000007941 */ /* 0x000fea0003800000 */
.L_x_4877:
[----:B------:R-:W-:-:S05]  /*67a0*/  LOP3.LUT R5, R0, R5, RZ, 0xfc, !PT ;  /* 0x0000000500057212 */ /* 0x000fca00078efcff */
[----:B------:R0:W-:Y:S01]  /*67b0*/  STG.E.U8 [R2.64], R5 ;  /* 0x0000000502007986 */ /* 0x0001e2000c101124 */
[----:B------:R-:W-:Y:S05]  /*67c0*/  BRA `(.L_x_4865) ;  /* 0x0000085000007947 */ /* 0x000fea0003800000 */
.L_x_4876:
        /* <DEDUP_REMOVED lines=13> */
.L_x_4880:
[----:B------:R-:W-:Y:S01]  /*68a0*/  IMAD.MOV.U32 R0, RZ, RZ, 0x7f ;  /* 0x0000007fff007424 */ /* 0x000fe200078e00ff */
[----:B------:R-:W-:-:S04]  /*68b0*/  ISETP.GT.U32.AND P0, PT, R4, 0x7f800000, PT ;  /* 0x7f8000000400780c */ /* 0x000fc80003f04070 */
[----:B------:R-:W-:-:S04]  /*68c0*/  SEL R0, R0, 0x7c, P0 ;  /* 0x0000007c00007807 */ /* 0x000fc80000000000 */
.L_x_4881:
[----:B------:R-:W-:Y:S05]  /*68d0*/  BSYNC B0 ;  /* 0x0000000000007941 */ /* 0x000fea0003800000 */
.L_x_4879:
[----:B------:R-:W-:-:S04]  /*68e0*/  LOP3.LUT R4, R5, 0x80000000, RZ, 0xc0, !PT ;  /* 0x8000000005047812 */ /* 0x000fc800078ec0ff */
[----:B------:R-:W-:-:S04]  /*68f0*/  SHF.R.U32.HI R5, RZ, 0x18, R4 ;  /* 0x00000018ff057819 */ /* 0x000fc80000011604 */
[----:B------:R-:W-:-:S05]  /*6900*/  LOP3.LUT R5, R0, R5, RZ, 0xfc, !PT ;  /* 0x0000000500057212 */ /* 0x000fca00078efcff */
[----:B------:R0:W-:Y:S01]  /*6910*/  STG.E.U8 [R2.64], R5 ;  /* 0x0000000502007986 */ /* 0x0001e2000c101124 */
[----:B------:R-:W-:Y:S05]  /*6920*/  BRA `(.L_x_4865) ;  /* 0x000006f000007947 */ /* 0x000fea0003800000 */
.L_x_4875:
[----:B------:R0:W-:Y:S01]  /*6930*/  STG.E.U16 [R2.64], R26 ;  /* 0x0000001a02007986 */ /* 0x0001e2000c101524 */
[----:B------:R-:W-:Y:S05]  /*6940*/  BRA `(.L_x_4865) ;  /* 0x000006d000007947 */ /* 0x000fea0003800000 */
.L_x_4872:
        /* <DEDUP_REMOVED lines=12> */
.L_x_4884:
        /* <DEDUP_REMOVED lines=17> */
.L_x_4887:
[----:B------:R-:W-:-:S04]  /*6b20*/  LOP3.LUT R0, R7, 0x80000000, RZ, 0xc0, !PT ;  /* 0x8000000007007812 */ /* 0x000fc800078ec0ff */
[----:B------:R-:W-:-:S04]  /*6b30*/  SHF.R.U32.HI R5, RZ, 0x18, R0 ;  /* 0x00000018ff057819 */ /* 0x000fc80000011600 */
[----:B------:R-:W-:-:S04]  /*6b40*/  LOP3.LUT R4, R4, R5, RZ, 0xfc, !PT ;  /* 0x0000000504047212 */ /* 0x000fc800078efcff */
[----:B------:R-:W-:Y:S02]  /*6b50*/  PRMT R0, R4, 0x7610, R0 ;  /* 0x0000761004007816 */ /* 0x000fe40000000000 */
.L_x_4886:
[----:B------:R-:W-:Y:S05]  /*6b60*/  BSYNC B0 ;  /* 0x0000000000007941 */ /* 0x000fea0003800000 */
.L_x_4885:
[----:B------:R0:W-:Y:S01]  /*6b70*/  STG.E.U8 [R2.64], R0 ;  /* 0x0000000002007986 */ /* 0x0001e2000c101124 */
[----:B------:R-:W-:Y:S05]  /*6b80*/  BRA `(.L_x_4865) ;  /* 0x0000049000007947 */ /* 0x000fea0003800000 */
.L_x_4883:
        /* <DEDUP_REMOVED lines=17> */
.L_x_4890:
[----:B------:R-:W-:-:S04]  /*6ca0*/  LOP3.LUT R0, R7, 0x80000000, RZ, 0xc0, !PT ;  /* 0x8000000007007812 */ /* 0x000fc800078ec0ff */
[----:B------:R-:W-:-:S04]  /*6cb0*/  SHF.R.U32.HI R5, RZ, 0x18, R0 ;  /* 0x00000018ff057819 */ /* 0x000fc80000011600 */
[----:B------:R-:W-:-:S04]  /*6cc0*/  LOP3.LUT R4, R4, R5, RZ, 0xfc, !PT ;  /* 0x0000000504047212 */ /* 0x000fc800078efcff */
[----:B------:R-:W-:Y:S02]  /*6cd0*/  PRMT R0, R4, 0x7610, R0 ;  /* 0x0000761004007816 */ /* 0x000fe40000000000 */
.L_x_4889:
[----:B------:R-:W-:Y:S05]  /*6ce0*/  BSYNC B0 ;  /* 0x0000000000007941 */ /* 0x000fea0003800000 */
.L_x_4888:
[----:B------:R0:W-:Y:S01]  /*6cf0*/  STG.E.U8 [R2.64], R0 ;  /* 0x0000000002007986 */ /* 0x0001e2000c101124 */
[----:B------:R-:W-:Y:S05]  /*6d00*/  BRA `(.L_x_4865) ;  /* 0x0000031000007947 */ /* 0x000fea0003800000 */
.L_x_4882:
        /* <DEDUP_REMOVED lines=22> */
.L_x_4864:
        /* <DEDUP_REMOVED lines=20> */
.L_x_4892:
[----:B------:R-:W-:-:S06]  /*6fb0*/  PRMT R4, RZ, 0x5410, R26 ;  /* 0x00005410ff047816 */ /* 0x000fcc000000001a */
[----:B------:R-:W0:Y:S02]  /*6fc0*/  F2I.U64.TRUNC R4, R4 ;  /* 0x0000000400047311 */ /* 0x000e24000020d800 */
[----:B0-----:R0:W-:Y:S01]  /*6fd0*/  STG.E.64 [R2.64], R4 ;  /* 0x0000000402007986 */ /* 0x0011e2000c101b24 */
[----:B------:R-:W-:Y:S05]  /*6fe0*/  BRA `(.L_x_4865) ;  /* 0x0000003000007947 */ /* 0x000fea0003800000 */
.L_x_4891:
[----:B------:R-:W-:-:S04]  /*6ff0*/  PRMT R26, RZ, 0x5410, R26 ;  /* 0x00005410ff1a7816 */ /* 0x000fc8000000001a */
[----:B------:R-:W0:Y:S02]  /*7000*/  F2I.FTZ.U32.TRUNC.NTZ R5, R26 ;  /* 0x0000001a00057305 */ /* 0x000e24000021f000 */
[----:B0-----:R0:W-:Y:S02]  /*7010*/  STG.E [R2.64], R5 ;  /* 0x0000000502007986 */ /* 0x0011e4000c101924 */
.L_x_4865:
        /* <DEDUP_REMOVED lines=23> */
.L_x_4896:
[----:B------:R-:W-:-:S06]  /*7190*/  PRMT R5, RZ, 0x5410, R22 ;  /* 0x00005410ff057816 */ /* 0x000fcc0000000016 */
[----:B------:R-:W0:Y:S02]  /*71a0*/  F2I.S64.TRUNC R4, R5 ;  /* 0x0000000500047311 */ /* 0x000e24000020d900 */
[----:B0-----:R0:W-:Y:S01]  /*71b0*/  STG.E.U8 [R2.64], R4 ;  /* 0x0000000402007986 */ /* 0x0011e2000c101124 */
[----:B------:R-:W-:Y:S05]  /*71c0*/  BRA `(.L_x_4898) ;  /* 0x00000e4000007947 */ /* 0x000fea0003800000 */
.L_x_4895:
        /* <DEDUP_REMOVED lines=10> */
.L_x_4900:
[----:B------:R-:W-:-:S04]  /*7270*/  PRMT R22, RZ, 0x5410, R22 ;  /* 0x00005410ff167816 */ /* 0x000fc80000000016 */
[----:B------:R-:W0:Y:S02]  /*7280*/  F2I.FTZ.TRUNC.NTZ R5, R22 ;  /* 0x0000001600057305 */ /* 0x000e24000021f100 */
[----:B0-----:R0:W-:Y:S01]  /*7290*/  STG.E [R2.64], R5 ;  /* 0x0000000502007986 */ /* 0x0011e2000c101924 */
[----:B------:R-:W-:Y:S05]  /*72a0*/  BRA `(.L_x_4898) ;  /* 0x00000d6000007947 */ /* 0x000fea0003800000 */
.L_x_4899:
[----:B------:R-:W-:-:S04]  /*72b0*/  PRMT R22, RZ, 0x5410, R22 ;  /* 0x00005410ff167816 */ /* 0x000fc80000000016 */
[----:B------:R-:W0:Y:S02]  /*72c0*/  F2I.FTZ.TRUNC.NTZ R5, R22 ;  /* 0x0000001600057305 */ /* 0x000e24000021f100 */
[----:B0-----:R0:W-:Y:S01]  /*72d0*/  STG.E.U16 [R2.64], R5 ;  /* 0x0000000502007986 */ /* 0x0011e2000c101524 */
[----:B------:R-:W-:Y:S05]  /*72e0*/  BRA `(.L_x_4898) ;  /* 0x00000d2000007947 */ /* 0x000fea0003800000 */
.L_x_4894:
        /* <DEDUP_REMOVED lines=9> */
.L_x_4902:
[----:B------:R-:W-:-:S04]  /*7380*/  PRMT R0, RZ, 0x5410, R22 ;  /* 0x00005410ff007816 */ /* 0x000fc80000000016 */
[----:B------:R-:W-:-:S05]  /*7390*/  F2FP.PACK_AB R0, RZ, R0 ;  /* 0x00000000ff00723e */ /* 0x000fca00000000ff */
[----:B------:R0:W-:Y:S01]  /*73a0*/  STG.E.U16 [R2.64], R0 ;  /* 0x0000000002007986 */ /* 0x0001e2000c101524 */
[----:B------:R-:W-:Y:S05]  /*73b0*/  BRA `(.L_x_4898) ;  /* 0x00000c5000007947 */ /* 0x000fea0003800000 */
.L_x_4901:
        /* <DEDUP_REMOVED lines=10> */
.L_x_4904:
[----:B------:R-:W-:-:S04]  /*7460*/  PRMT R22, RZ, 0x5410, R22 ;  /* 0x00005410ff167816 */ /* 0x000fc80000000016 */
[----:B------:R-:W-:-:S04]  /*7470*/  F2FP.PACK_AB R5, RZ, R22 ;  /* 0x00000016ff05723e */ /* 0x000fc800000000ff */
[----:B------:R-:W-:-:S05]  /*7480*/  PRMT R5, R5, 0x5410, RZ ;  /* 0x0000541005057816 */ /* 0x000fca00000000ff */
[----:B------:R0:W-:Y:S01]  /*7490*/  STG.E [R2.64], R5 ;  /* 0x0000000502007986 */ /* 0x0001e2000c101924 */
[----:B------:R-:W-:Y:S05]  /*74a0*/  BRA `(.L_x_4898) ;  /* 0x00000b6000007947 */ /* 0x000fea0003800000 */
.L_x_4903:
[----:B------:R-:W-:-:S05]  /*74b0*/  PRMT R4, RZ, 0x5410, R22 ;  /* 0x00005410ff047816 */ /* 0x000fca0000000016 */
[----:B------:R-:W-:-:S06]  /*74c0*/  FMUL.FTZ R4, R4, 1 ;  /* 0x3f80000004047820 */ /* 0x000fcc0000410000 */
[----:B------:R-:W0:Y:S02]  /*74d0*/  F2F.F64.F32 R4, R4 ;  /* 0x0000000400047310 */ /* 0x000e240000201800 */
[----:B0-----:R0:W-:Y:S01]  /*74e0*/  STG.E.64 [R2.64], R4 ;  /* 0x0000000402007986 */ /* 0x0011e2000c101b24 */
[----:B------:R-:W-:Y:S05]  /*74f0*/  BRA `(.L_x_4898) ;  /* 0x00000b1000007947 */ /* 0x000fea0003800000 */
.L_x_4893:
        /* <DEDUP_REMOVED lines=13> */
.L_x_4907:
[----:B------:R-:W-:Y:S01]  /*75d0*/  PRMT R22, RZ, 0x5410, R22 ;  /* 0x00005410ff167816 */ /* 0x000fe20000000016 */
[----:B------:R-:W-:-:S04]  /*75e0*/  CS2R R6, SRZ ;  /* 0x0000000000067805 */ /* 0x000fc8000001ff00 */
[----:B------:R-:W-:-:S06]  /*75f0*/  FMUL.FTZ R4, R22, 1 ;  /* 0x3f80000016047820 */ /* 0x000fcc0000410000 */
[----:B------:R-:W0:Y:S02]  /*7600*/  F2F.F64.F32 R4, R4 ;  /* 0x0000000400047310 */ /* 0x000e240000201800 */
[----:B0-----:R0:W-:Y:S01]  /*7610*/  STG.E.128 [R2.64], R4 ;  /* 0x0000000402007986 */ /* 0x0011e2000c101d24 */
[----:B------:R-:W-:Y:S05]  /*7620*/  BRA `(.L_x_4898) ;  /* 0x000009e000007947 */ /* 0x000fea0003800000 */
.L_x_4906:
        /* <DEDUP_REMOVED lines=21> */
.L_x_4911:
[----:B------:R-:W-:Y:S05]  /*7780*/  BSYNC B0 ;  /* 0x0000000000007941 */ /* 0x000fea0003800000 */
.L_x_4910:
[----:B------:R-:W-:-:S05]  /*7790*/  LOP3.LUT R5, R0, R5, RZ, 0xfc, !PT ;  /* 0x0000000500057212 */ /* 0x000fca00078efcff */
[----:B------:R0:W-:Y:S01]  /*77a0*/  STG.E.U8 [R2.64], R5 ;  /* 0x0000000502007986 */ /* 0x0001e2000c101124 */
[----:B------:R-:W-:Y:S05]  /*77b0*/  BRA `(.L_x_4898) ;  /* 0x0000085000007947 */ /* 0x000fea0003800000 */
.L_x_4909:
        /* <DEDUP_REMOVED lines=13> */
.L_x_4913:
[----:B------:R-:W-:Y:S01]  /*7890*/  IMAD.MOV.U32 R0, RZ, RZ, 0x7f ;  /* 0x0000007fff007424 */ /* 0x000fe200078e00ff */
[----:B------:R-:W-:-:S04]  /*78a0*/  ISETP.GT.U32.AND P0, PT, R4, 0x7f800000, PT ;  /* 0x7f8000000400780c */ /* 0x000fc80003f04070 */
[----:B------:R-:W-:-:S04]  /*78b0*/  SEL R0, R0, 0x7c, P0 ;  /* 0x0000007c00007807 */ /* 0x000fc80000000000 */
.L_x_4914:
[----:B------:R-:W-:Y:S05]  /*78c0*/  BSYNC B0 ;  /* 0x0000000000007941 */ /* 0x000fea0003800000 */
.L_x_4912:
[----:B------:R-:W-:-:S04]  /*78d0*/  LOP3.LUT R4, R5, 0x80000000, RZ, 0xc0, !PT ;  /* 0x8000000005047812 */ /* 0x000fc800078ec0ff */
[----:B------:R-:W-:-:S04]  /*78e0*/  SHF.R.U32.HI R5, RZ, 0x18, R4 ;  /* 0x00000018ff057819 */ /* 0x000fc80000011604 */
[----:B------:R-:W-:-:S05]  /*78f0*/  LOP3.LUT R5, R0, R5, RZ, 0xfc, !PT ;  /* 0x0000000500057212 */ /* 0x000fca00078efcff */
[----:B------:R0:W-:Y:S01]  /*7900*/  STG.E.U8 [R2.64], R5 ;  /* 0x0000000502007986 */ /* 0x0001e2000c101124 */
[----:B------:R-:W-:Y:S05]  /*7910*/  BRA `(.L_x_4898) ;  /* 0x000006f000007947 */ /* 0x000fea0003800000 */
.L_x_4908:
[----:B------:R0:W-:Y:S01]  /*7920*/  STG.E.U16 [R2.64], R22 ;  /* 0x0000001602007986 */ /* 0x0001e2000c101524 */
[----:B------:R-:W-:Y:S05]  /*7930*/  BRA `(.L_x_4898) ;  /* 0x000006d000007947 */ /* 0x000fea0003800000 */
.L_x_4905:
        /* <DEDUP_REMOVED lines=12> */
.L_x_4917:
        /* <DEDUP_REMOVED lines=17> */
.L_x_4920:
[----:B------:R-:W-:-:S04]  /*7b10*/  LOP3.LUT R0, R7, 0x80000000, RZ, 0xc0, !PT ;  /* 0x8000000007007812 */ /* 0x000fc800078ec0ff */
[----:B------:R-:W-:-:S04]  /*7b20*/  SHF.R.U32.HI R5, RZ, 0x18, R0 ;  /* 0x00000018ff057819 */ /* 0x000fc80000011600 */
[----:B------:R-:W-:-:S04]  /*7b30*/  LOP3.LUT R4, R4, R5, RZ, 0xfc, !PT ;  /* 0x0000000504047212 */ /* 0x000fc800078efcff */
[----:B------:R-:W-:Y:S02]  /*7b40*/  PRMT R0, R4, 0x7610, R0 ;  /* 0x0000761004007816 */ /* 0x000fe40000000000 */
.L_x_4919:
[----:B------:R-:W-:Y:S05]  /*7b50*/  BSYNC B0 ;  /* 0x0000000000007941 */ /* 0x000fea0003800000 */
.L_x_4918:
[----:B------:R0:W-:Y:S01]  /*7b60*/  STG.E.U8 [R2.64], R0 ;  /* 0x0000000002007986 */ /* 0x0001e2000c101124 */
[----:B------:R-:W-:Y:S05]  /*7b70*/  BRA `(.L_x_4898) ;  /* 0x0000049000007947 */ /* 0x000fea0003800000 */
.L_x_4916:
        /* <DEDUP_REMOVED lines=17> */
.L_x_4923:
[----:B------:R-:W-:-:S04]  /*7c90*/  LOP3.LUT R0, R7, 0x80000000, RZ, 0xc0, !PT ;  /* 0x8000000007007812 */ /* 0x000fc800078ec0ff */
[----:B------:R-:W-:-:S04]  /*7ca0*/  SHF.R.U32.HI R5, RZ, 0x18, R0 ;  /* 0x00000018ff057819 */ /* 0x000fc80000011600 */
[----:B------:R-:W-:-:S04]  /*7cb0*/  LOP3.LUT R4, R4, R5, RZ, 0xfc, !PT ;  /* 0x0000000504047212 */ /* 0x000fc800078efcff */
[----:B------:R-:W-:Y:S02]  /*7cc0*/  PRMT R0, R4, 0x7610, R0 ;  /* 0x0000761004007816 */ /* 0x000fe40000000000 */
.L_x_4922:
[----:B------:R-:W-:Y:S05]  /*7cd0*/  BSYNC B0 ;  /* 0x0000000000007941 */ /* 0x000fea0003800000 */
.L_x_4921:
[----:B------:R0:W-:Y:S01]  /*7ce0*/  STG.E.U8 [R2.64], R0 ;  /* 0x0000000002007986 */ /* 0x0001e2000c101124 */
[----:B------:R-:W-:Y:S05]  /*7cf0*/  BRA `(.L_x_4898) ;  /* 0x0000031000007947 */ /* 0x000fea0003800000 */
.L_x_4915:
        /* <DEDUP_REMOVED lines=22> */
.L_x_4897:
        /* <DEDUP_REMOVED lines=20> */
.L_x_4925:
[----:B------:R-:W-:-:S06]  /*7fa0*/  PRMT R4, RZ, 0x5410, R22 ;  /* 0x00005410ff047816 */ /* 0x000fcc0000000016 */
[----:B------:R-:W0:Y:S02]  /*7fb0*/  F2I.U64.TRUNC R4, R4 ;  /* 0x0000000400047311 */ /* 0x000e24000020d800 */
[----:B0-----:R0:W-:Y:S01]  /*7fc0*/  STG.E.64 [R2.64], R4 ;  /* 0x0000000402007986 */ /* 0x0011e2000c101b24 */
[----:B------:R-:W-:Y:S05]  /*7fd0*/  BRA `(.L_x_4898) ;  /* 0x0000003000007947 */ /* 0x000fea0003800000 */
.L_x_4924:
[----:B------:R-:W-:-:S04]  /*7fe0*/  PRMT R22, RZ, 0x5410, R22 ;  /* 0x00005410ff167816 */ /* 0x000fc80000000016 */
[----:B------:R-:W0:Y:S02]  /*7ff0*/  F2I.FTZ.U32.TRUNC.NTZ R5, R22 ;  /* 0x0000001600057305 */ /* 0x000e24000021f000 */
[----:B0-----:R0:W-:Y:S02]  /*8000*/  STG.E [R2.64], R5 ;  /* 0x0000000502007986 */ /* 0x0011e4000c101924 */
.L_x_4898:
[----:B------:R-:W-:Y:S02]  /*8010*/  IADD3 R19, R19, 0x80, RZ ;  /* 0x0000008013137810 */ /* 0x000fe40007ffe0ff */
.L_x_4859:
[----:B------:R-:W-:Y:S05]  /*8020*/  BSYNC B6 ;  /* 0x0000000000067941 */ /* 0x000fea0003800000 */
.L_x_4858:
        /* <DEDUP_REMOVED lines=19> */
[----:B0-----:R-:W-:Y:S01]  /*8160*/  STG.E.U8 [R2.64], R23 ;  /* 0x0000001702007986 */ /* 0x001fe2000c101124 */
[----:B------:R-:W-:Y:S05]  /*8170*/  EXIT ;  /* 0x000000000000794d */ /* 0x000fea0003800000 */
.L_x_4929:
[----:B------:R-:W-:-:S06]  /*8180*/  PRMT R5, RZ, 0x5410, R23 ;  /* 0x00005410ff057816 */ /* 0x000fcc0000000017 */
[----:B------:R-:W0:Y:S02]  /*8190*/  F2I.S64.TRUNC R4, R5 ;  /* 0x0000000500047311 */ /* 0x000e24000020d900 */
[----:B0-----:R-:W-:Y:S01]  /*81a0*/  STG.E.U8 [R2.64], R4 ;  /* 0x0000000402007986 */ /* 0x001fe2000c101124 */
[----:B------:R-:W-:Y:S05]  /*81b0*/  EXIT ;  /* 0x000000000000794d */ /* 0x000fea0003800000 */
.L_x_4928:
        /* <DEDUP_REMOVED lines=10> */
.L_x_4932:
[----:B------:R-:W-:-:S06]  /*8260*/  PRMT R23, RZ, 0x5410, R23 ;  /* 0x00005410ff177816 */ /* 0x000fcc0000000017 */
[----:B------:R-:W0:Y:S02]  /*8270*/  F2I.FTZ.TRUNC.NTZ R23, R23 ;  /* 0x0000001700177305 */ /* 0x000e24000021f100 */
[----:B0-----:R-:W-:Y:S01]  /*8280*/  STG.E [R2.64], R23 ;  /* 0x0000001702007986 */ /* 0x001fe2000c101924 */
[----:B------:R-:W-:Y:S05]  /*8290*/  EXIT ;  /* 0x000000000000794d */ /* 0x000fea0003800000 */
.L_x_4931:
[----:B------:R-:W-:-:S06]  /*82a0*/  PRMT R23, RZ, 0x5410, R23 ;  /* 0x00005410ff177816 */ /* 0x000fcc0000000017 */
[----:B------:R-:W0:Y:S02]  /*82b0*/  F2I.FTZ.TRUNC.NTZ R23, R23 ;  /* 0x0000001700177305 */ /* 0x000e24000021f100 */
[----:B0-----:R-:W-:Y:S01]  /*82c0*/  STG.E.U16 [R2.64], R23 ;  /* 0x0000001702007986 */ /* 0x001fe2000c101524 */
[----:B------:R-:W-:Y:S05]  /*82d0*/  EXIT ;  /* 0x000000000000794d */ /* 0x000fea0003800000 */
.L_x_4927:
        /* <DEDUP_REMOVED lines=9> */
.L_x_4934:
[----:B------:R-:W-:-:S04]  /*8370*/  PRMT R0, RZ, 0x5410, R23 ;  /* 0x00005410ff007816 */ /* 0x000fc80000000017 */
[----:B------:R-:W-:-:S05]  /*8380*/  F2FP.PACK_AB R0, RZ, R0 ;  /* 0x00000000ff00723e */ /* 0x000fca00000000ff */
[----:B------:R-:W-:Y:S01]  /*8390*/  STG.E.U16 [R2.64], R0 ;  /* 0x0000000002007986 */ /* 0x000fe2000c101524 */
[----:B------:R-:W-:Y:S05]  /*83a0*/  EXIT ;  /* 0x000000000000794d */ /* 0x000fea0003800000 */
.L_x_4933:
        /* <DEDUP_REMOVED lines=10> */
.L_x_4936:
[----:B------:R-:W-:-:S04]  /*8450*/  PRMT R23, RZ, 0x5410, R23 ;  /* 0x00005410ff177816 */ /* 0x000fc80000000017 */
[----:B------:R-:W-:-:S04]  /*8460*/  F2FP.PACK_AB R5, RZ, R23 ;  /* 0x00000017ff05723e */ /* 0x000fc800000000ff */
[----:B------:R-:W-:-:S05]  /*8470*/  PRMT R5, R5, 0x5410, RZ ;  /* 0x0000541005057816 */ /* 0x000fca00000000ff */
[----:B------:R-:W-:Y:S01]  /*8480*/  STG.E [R2.64], R5 ;  /* 0x0000000502007986 */ /* 0x000fe2000c101924 */
[----:B------:R-:W-:Y:S05]  /*8490*/  EXIT ;  /* 0x000000000000794d */ /* 0x000fea0003800000 */
.L_x_4935:
[----:B------:R-:W-:-:S05]  /*84a0*/  PRMT R4, RZ, 0x5410, R23 ;  /* 0x00005410ff047816 */ /* 0x000fca0000000017 */
[----:B------:R-:W-:-:S06]  /*84b0*/  FMUL.FTZ R4, R4, 1 ;  /* 0x3f80000004047820 */ /* 0x000fcc0000410000 */
[----:B------:R-:W0:Y:S02]  /*84c0*/  F2F.F64.F32 R4, R4 ;  /* 0x0000000400047310 */ /* 0x000e240000201800 */
[----:B0-----:R-:W-:Y:S01]  /*84d0*/  STG.E.64 [R2.64], R4 ;  /* 0x0000000402007986 */ /* 0x001fe2000c101b24 */
[----:B------:R-:W-:Y:S05]  /*84e0*/  EXIT ;  /* 0x000000000000794d */ /* 0x000fea0003800000 */
.L_x_4926:
        /* <DEDUP_REMOVED lines=13> */
.L_x_4939:
[----:B------:R-:W-:Y:S01]  /*85c0*/  PRMT R23, RZ, 0x5410, R23 ;  /* 0x00005410ff177816 */ /* 0x000fe20000000017 */
[----:B------:R-:W-:-:S04]  /*85d0*/  CS2R R6, SRZ ;  /* 0x0000000000067805 */ /* 0x000fc8000001ff00 */
[----:B------:R-:W-:-:S06]  /*85e0*/  FMUL.FTZ R4, R23, 1 ;  /* 0x3f80000017047820 */ /* 0x000fcc0000410000 */
[----:B------:R-:W0:Y:S02]  /*85f0*/  F2F.F64.F32 R4, R4 ;  /* 0x0000000400047310 */ /* 0x000e240000201800 */
[----:B0-----:R-:W-:Y:S01]  /*8600*/  STG.E.128 [R2.64], R4 ;  /* 0x0000000402007986 */ /* 0x001fe2000c101d24 */
[----:B------:R-:W-:Y:S05]  /*8610*/  EXIT ;  /* 0x000000000000794d */ /* 0x000fea0003800000 */
.L_x_4938:
        /* <DEDUP_REMOVED lines=21> */
.L_x_4943:
[----:B------:R-:W-:Y:S05]  /*8770*/  BSYNC B0 ;  /* 0x0000000000007941 */ /* 0x000fea0003800000 */
.L_x_4942:
[----:B------:R-:W-:-:S05]  /*8780*/  LOP3.LUT R5, R0, R5, RZ, 0xfc, !PT ;  /* 0x0000000500057212 */ /* 0x000fca00078efcff */
[----:B------:R-:W-:Y:S01]  /*8790*/  STG.E.U8 [R2.64], R5 ;  /* 0x0000000502007986 */ /* 0x000fe2000c101124 */
[----:B------:R-:W-:Y:S05]  /*87a0*/  EXIT ;  /* 0x000000000000794d */ /* 0x000fea0003800000 */
.L_x_4941:
        /* <DEDUP_REMOVED lines=13> */
.L_x_4945:
[----:B------:R-:W-:Y:S01]  /*8880*/  IMAD.MOV.U32 R0, RZ, RZ, 0x7f ;  /* 0x0000007fff007424 */ /* 0x000fe200078e00ff */
[----:B------:R-:W-:-:S04]  /*8890*/  ISETP.GT.U32.AND P0, PT, R4, 0x7f800000, PT ;  /* 0x7f8000000400780c */ /* 0x000fc80003f04070 */
[----:B------:R-:W-:-:S04]  /*88a0*/  SEL R0, R0, 0x7c, P0 ;  /* 0x0000007c00007807 */ /* 0x000fc80000000000 */
.L_x_4946:
[----:B------:R-:W-:Y:S05]  /*88b0*/  BSYNC B0 ;  /* 0x0000000000007941 */ /* 0x000fea0003800000 */
.L_x_4944:
[----:B------:R-:W-:-:S04]  /*88c0*/  LOP3.LUT R4, R23, 0x80000000, RZ, 0xc0, !PT ;  /* 0x8000000017047812 */ /* 0x000fc800078ec0ff */
[----:B------:R-:W-:-:S04]  /*88d0*/  SHF.R.U32.HI R5, RZ, 0x18, R4 ;  /* 0x00000018ff057819 */ /* 0x000fc80000011604 */
[----:B------:R-:W-:-:S05]  /*88e0*/  LOP3.LUT R5, R0, R5, RZ, 0xfc, !PT ;  /* 0x0000000500057212 */ /* 0x000fca00078efcff */
[----:B------:R-:W-:Y:S01]  /*88f0*/  STG.E.U8 [R2.64], R5 ;  /* 0x0000000502007986 */ /* 0x000fe2000c101124 */
[----:B------:R-:W-:Y:S05]  /*8900*/  EXIT ;  /* 0x000000000000794d */ /* 0x000fea0003800000 */
.L_x_4940:
[----:B------:R-:W-:Y:S01]  /*8910*/  STG.E.U16 [R2.64], R23 ;  /* 0x0000001702007986 */ /* 0x000fe2000c101524 */
[----:B------:R-:W-:Y:S05]  /*8920*/  EXIT ;  /* 0x000000000000794d */ /* 0x000fea0003800000 */
.L_x_4937:
        /* <DEDUP_REMOVED lines=12> */
.L_x_4949:
        /* <DEDUP_REMOVED lines=17> */
.L_x_4952:
[----:B------:R-:W-:-:S04]  /*8b00*/  LOP3.LUT R0, R23, 0x80000000, RZ, 0xc0, !PT ;  /* 0x8000000017007812 */ /* 0x000fc800078ec0ff */
[----:B------:R-:W-:-:S04]  /*8b10*/  SHF.R.U32.HI R5, RZ, 0x18, R0 ;  /* 0x00000018ff057819 */ /* 0x000fc80000011600 */
[----:B------:R-:W-:-:S04]  /*8b20*/  LOP3.LUT R4, R4, R5, RZ, 0xfc, !PT ;  /* 0x0000000504047212 */ /* 0x000fc800078efcff */
[----:B------:R-:W-:Y:S02]  /*8b30*/  PRMT R0, R4, 0x7610, R0 ;  /* 0x0000761004007816 */ /* 0x000fe40000000000 */
.L_x_4951:
[----:B------:R-:W-:Y:S05]  /*8b40*/  BSYNC B0 ;  /* 0x0000000000007941 */ /* 0x000fea0003800000 */
.L_x_4950:
[----:B------:R-:W-:Y:S01]  /*8b50*/  STG.E.U8 [R2.64], R0 ;  /* 0x0000000002007986 */ /* 0x000fe2000c101124 */
[----:B------:R-:W-:Y:S05]  /*8b60*/  EXIT ;  /* 0x000000000000794d */ /* 0x000fea0003800000 */
.L_x_4948:
        /* <DEDUP_REMOVED lines=17> */
.L_x_4955:
[----:B------:R-:W-:-:S04]  /*8c80*/  LOP3.LUT R0, R23, 0x80000000, RZ, 0xc0, !PT ;  /* 0x8000000017007812 */ /* 0x000fc800078ec0ff */
[----:B------:R-:W-:-:S04]  /*8c90*/  SHF.R.U32.HI R5, RZ, 0x18, R0 ;  /* 0x00000018ff057819 */ /* 0x000fc80000011600 */
[----:B------:R-:W-:-:S04]  /*8ca0*/  LOP3.LUT R4, R4, R5, RZ, 0xfc, !PT ;  /* 0x0000000504047212 */ /* 0x000fc800078efcff */
[----:B------:R-:W-:Y:S02]  /*8cb0*/  PRMT R0, R4, 0x7610, R0 ;  /* 0x0000761004007816 */ /* 0x000fe40000000000 */
.L_x_4954:
[----:B------:R-:W-:Y:S05]  /*8cc0*/  BSYNC B0 ;  /* 0x0000000000007941 */ /* 0x000fea0003800000 */
.L_x_4953:
[----:B------:R-:W-:Y:S01]  /*8cd0*/  STG.E.U8 [R2.64], R0 ;  /* 0x0000000002007986 */ /* 0x000fe2000c101124 */
[----:B------:R-:W-:Y:S05]  /*8ce0*/  EXIT ;  /* 0x000000000000794d */ /* 0x000fea0003800000 */
.L_x_4947:
        /* <DEDUP_REMOVED lines=22> */
.L_x_4930:
        /* <DEDUP_REMOVED lines=20> */
.L_x_4957:
[----:B------:R-:W-:-:S06]  /*8f90*/  PRMT R4, RZ, 0x5410, R23 ;  /* 0x00005410ff047816 */ /* 0x000fcc0000000017 */
[----:B------:R-:W0:Y:S02]  /*8fa0*/  F2I.U64.TRUNC R4, R4 ;  /* 0x0000000400047311 */ /* 0x000e24000020d800 */
[----:B0-----:R-:W-:Y:S01]  /*8fb0*/  STG.E.64 [R2.64], R4 ;  /* 0x0000000402007986 */ /* 0x001fe2000c101b24 */
[----:B------:R-:W-:Y:S05]  /*8fc0*/  EXIT ;  /* 0x000000000000794d */ /* 0x000fea0003800000 */
.L_x_4956:
[----:B------:R-:W-:-:S06]  /*8fd0*/  PRMT R23, RZ, 0x5410, R23 ;  /* 0x00005410ff177816 */ /* 0x000fcc0000000017 */
[----:B------:R-:W0:Y:S02]  /*8fe0*/  F2I.FTZ.U32.TRUNC.NTZ R23, R23 ;  /* 0x0000001700177305 */ /* 0x000e24000021f000 */
[----:B0-----:R-:W-:Y:S01]  /*8ff0*/  STG.E [R2.64], R23 ;  /* 0x0000001702007986 */ /* 0x001fe2000c101924 */
[----:B------:R-:W-:Y:S05]  /*9000*/  EXIT ;  /* 0x000000000000794d */ /* 0x000fea0003800000 */
.L_x_4958:
        /* <DEDUP_REMOVED lines=15> */
.L_x_7639:


//--------------------- .text._ZN2at6native18elementwise_kernelILi128ELi4EZNS0_22gpu_kernel_impl_nocastIZZZNS0_61_GLOBAL__N__b29612f4_23_ActivationMishKernel_cu_9e10b42f_310811mish_kernelERNS_18TensorIteratorBaseEENKUlvE_clEvENKUlvE2_clEvEUlN3c108BFloat16EE_EEvS5_RKT_EUliE_EEviT1_ --------------------------
	.section	.text._ZN2at6native18elementwise_kernelILi128ELi4EZNS0_22gpu_kernel_impl_nocastIZZZNS0_61_GLOBAL__N__b29612f4_23_ActivationMishKernel_cu_9e10b42f_310811mish_kernelERNS_18TensorIteratorBaseEENKUlvE_clEvENKUlvE2_clEvEUlN3c108BFloat16EE_EEvS5_RKT_EUliE_EEviT1_,"ax",@progbits
	.sectioninfo	@"SHI_REGISTERS=14"
	.align	128
        .global         _ZN2at6native18elementwise_kernelILi128ELi4EZNS0_22gpu_kernel_impl_nocastIZZZNS0_61_GLOBAL__N__b29612f4_23_ActivationMishKernel_cu_9e10b42f_310811mish_kernelERNS_18TensorIteratorBaseEENKUlvE_clEvENKUlvE2_clEvEUlN3c108BFloat16EE_EEvS5_RKT_EUliE_EEviT1_
        .type           _ZN2at6native18elementwise_kernelILi128ELi4EZNS0_22gpu_kernel_impl_nocastIZZZNS0_61_GLOBAL__N__b29612f4_23_ActivationMishKernel_cu_9e10b42f_310811mish_kernelERNS_18TensorIteratorBaseEENKUlvE_clEvENKUlvE2_clEvEUlN3c108BFloat16EE_EEvS5_RKT_EUliE_EEviT1_,@function
        .size           _ZN2at6native18elementwise_kernelILi128ELi4EZNS0_22gpu_kernel_impl_nocastIZZZNS0_61_GLOBAL__N__b29612f4_23_ActivationMishKernel_cu_9e10b42f_310811mish_kernelERNS_18TensorIteratorBaseEENKUlvE_clEvENKUlvE2_clEvEUlN3c108BFloat16EE_EEvS5_RKT_EUliE_EEviT1_,(.L_x_7640 - _ZN2at6native18elementwise_kernelILi128ELi4EZNS0_22gpu_kernel_impl_nocastIZZZNS0_61_GLOBAL__N__b29612f4_23_ActivationMishKernel_cu_9e10b42f_310811mish_kernelERNS_18TensorIteratorBaseEENKUlvE_clEvENKUlvE2_clEvEUlN3c108BFloat16EE_EEvS5_RKT_EUliE_EEviT1_)
        .other          _ZN2at6native18elementwise_kernelILi128ELi4EZNS0_22gpu_kernel_impl_nocastIZZZNS0_61_GLOBAL__N__b29612f4_23_ActivationMishKernel_cu_9e10b42f_310811mish_kernelERNS_18TensorIteratorBaseEENKUlvE_clEvENKUlvE2_clEvEUlN3c108BFloat16EE_EEvS5_RKT_EUliE_EEviT1_,@"STO_CUDA_ENTRY STV_DEFAULT"
_ZN2at6native18elementwise_kernelILi128ELi4EZNS0_22gpu_kernel_impl_nocastIZZZNS0_61_GLOBAL__N__b29612f4_23_ActivationMishKernel_cu_9e10b42f_310811mish_kernelERNS_18TensorIteratorBaseEENKUlvE_clEvENKUlvE2_clEvEUlN3c108BFloat16EE_EEvS5_RKT_EUliE_EEviT1_:
.text._ZN2at6native18elementwise_kernelILi128ELi4EZNS0_22gpu_kernel_impl_nocastIZZZNS0_61_GLOBAL__N__b29612f4_23_ActivationMishKernel_cu_9e10b42f_310811mish_kernelERNS_18TensorIteratorBaseEENKUlvE_clEvENKUlvE2_clEvEUlN3c108BFloat16EE_EEvS5_RKT_EUliE_EEviT1_:
        /* <DEDUP_REMOVED lines=9> */
[----:B------:R-:W-:-:S12]  /*0090*/  CS2R R2, SRZ ;  /* 0x0000000000027805 */ /* 0x000fd8000001ff00 */
[----:B------:R-:W-:Y:S05]  /*00a0*/  @!P0 BRA `(.L_x_4961) ;  /* 0x00000e0000008947 */ /* 0x000fea0003800000 */
[----:B------:R-:W-:Y:S01]  /*00b0*/  HFMA2.MMA R2, -RZ, RZ, 0, 0 ;  /* 0x00000000ff027435 */ /* 0x000fe200000001ff */
[----:B------:R-:W-:Y:S02]  /*00c0*/  MOV R3, R0 ;  /* 0x0000000000037202 */ /* 0x000fe40000000f00 */
[----:B------:R-:W-:-:S04]  /*00d0*/  MOV R8, c[0x0][0x168] ;  /* 0x00005a0000087a02 */ /* 0x000fc80000000f00 */
[----:B------:R-:W-:-:S03]  /*00e0*/  ISETP.NE.AND P0, PT, R8, 0x1, PT ;  /* 0x000000010800780c */ /* 0x000fc60003f05270 */
[----:B------:R-:W-:-:S05]  /*00f0*/  IMAD.HI.U32 R4, R0, c[0x0][0x170], R2 ;  /* 0x00005c0000047a27 */ /* 0x000fca00078e0002 */
[----:B------:R-:W-:-:S04]  /*0100*/  SHF.R.U32.HI R5, RZ, c[0x0][0x174], R4 ;  /* 0x00005d00ff057a19 */ /* 0x000fc80000011604 */
[----:B------:R-:W-:-:S05]  /*0110*/  IADD3 R3, -R5, RZ, RZ ;  /* 0x000000ff05037210 */ /* 0x000fca0007ffe1ff */
[----:B------:R-:W-:-:S04]  /*0120*/  IMAD R3, R3, c[0x0][0x16c], R0 ;  /* 0x00005b0003037a24 */ /* 0x000fc800078e0200 */
        /* <DEDUP_REMOVED lines=201> */
[----:B------:R-:W-:Y:S02]  /*0dc0*/  ISETP.NE.AND P0, PT, R8, 0x18, PT ;  /* 0x000000180800780c */ /* 0x000fe40003f05270 */
[----:B------:R-:W-:-:S05]  /*0dd0*/  MOV R4, RZ ;  /* 0x000000ff00047202 */ /* 0x000fca0000000f00 */
[----:B------:R-:W-:-:S05]  /*0de0*/  IMAD.HI.U32 R6, R5, c[0x0][0x284], R4 ;  /* 0x0000a10005067a27 */ /* 0x000fca00078e0004 */
[----:B------:R-:W-:Y:S02]  /*0df0*/  SHF.R.U32.HI R7, RZ, c[0x0][0x288], R6 ;  /* 0x0000a200ff077a19 */ /* 0x000fe40000011606 */
[----:B------:R-:W-:Y:S02]  /*0e00*/  @P0 MOV R6, RZ ;  /* 0x000000ff00060202 */ /* 0x000fe40000000f00 */
[----:B------:R-:W-:-:S03]  /*0e10*/  IADD3 R9, -R7, RZ, RZ ;  /* 0x000000ff07097210 */ /* 0x000fc60007ffe1ff */
[----:B------:R-:W-:-:S05]  /*0e20*/  @P0 IMAD.HI.U32 R4, R7, c[0x0][0x290], R6 ;  /* 0x0000a40007040a27 */ /* 0x000fca00078e0006 */
[----:B------:R-:W-:Y:S01]  /*0e30*/  @P0 SHF.R.U32.HI R6, RZ, c[0x0][0x294], R4 ;  /* 0x0000a500ff060a19 */ /* 0x000fe20000011604 */
[----:B------:R-:W-:-:S03]  /*0e40*/  IMAD R4, R9, c[0x0][0x280], R5 ;  /* 0x0000a00009047a24 */ /* 0x000fc600078e0205 */
[----:B------:R-:W-:Y:S01]  /*0e50*/  @P0 IADD3 R6, -R6, RZ, RZ ;  /* 0x000000ff06060210 */ /* 0x000fe20007ffe1ff */
[C---:B------:R-:W-:Y:S02]  /*0e60*/  IMAD R2, R4.reuse, c[0x0][0x350], R2 ;  /* 0x0000d40004027a24 */ /* 0x040fe400078e0202 */
[----:B------:R-:W-:Y:S02]  /*0e70*/  IMAD R3, R4, c[0x0][0x354], R3 ;  /* 0x0000d50004037a24 */ /* 0x000fe400078e0203 */
[----:B------:R-:W-:-:S04]  /*0e80*/  @P0 IMAD R6, R6, c[0x0][0x28c], R7 ;  /* 0x0000a30006060a24 */ /* 0x000fc800078e0207 */
[C---:B------:R-:W-:Y:S02]  /*0e90*/  @P0 IMAD R2, R6.reuse, c[0x0][0x358], R2 ;  /* 0x0000d60006020a24 */ /* 0x040fe400078e0202 */
[----:B------:R-:W-:-:S05]  /*0ea0*/  @P0 IMAD R3, R6, c[0x0][0x35c], R3 ;  /* 0x0000d70006030a24 */ /* 0x000fca00078e0203 */
.L_x_4961:
[----:B------:R-:W-:-:S04]  /*0eb0*/  IADD3 R4, P0, R3, c[0x0][0x368], RZ ;  /* 0x0000da0003047a10 */ /* 0x000fc80007f1e0ff */
[----:B------:R-:W-:-:S05]  /*0ec0*/  IADD3.X R5, RZ, c[0x0][0x36c], RZ, P0, !PT ;  /* 0x0000db00ff057a10 */ /* 0x000fca00007fe4ff */
[----:B------:R-:W2:Y:S01]  /*0ed0*/  LDG.E.U16 R4, [R4.64] ;  /* 0x0000000404047981 */ /* 0x000ea2000c1e1500 */
[----:B------:R-:W-:Y:S01]  /*0ee0*/  MOV R9, 0x3e800000 ;  /* 0x3e80000000097802 */ /* 0x000fe20000000f00 */
[----:B------:R-:W-:Y:S01]  /*0ef0*/  BSSY B1, `(.L_x_4962) ;  /* 0x0000020000017945 */ /* 0x000fe20003800000 */
[----:B--2---:R-:W-:Y:S02]  /*0f00*/  PRMT R5, RZ, 0x5410, R4 ;  /* 0x00005410ff057816 */ /* 0x004fe40000000004 */
[----:B------:R-:W-:-:S03]  /*0f10*/  MOV R4, 0x3d39bf78 ;  /* 0x3d39bf7800047802 */ /* 0x000fc60000000f00 */
[----:B------:R-:W-:-:S04]  /*0f20*/  FMUL.FTZ R3, R5, 1.4426950216293334961 ;  /* 0x3fb8aa3b05037820 */ /* 0x000fc80000410000 */
[----:B------:R-:W0:Y:S02]  /*0f30*/  MUFU.EX2 R10, R3 ;  /* 0x00000003000a7308 */ /* 0x000e240000000800 */
        /* <DEDUP_REMOVED lines=24> */
[----:B------:R-:W-:-:S05]  /*10c0*/  @P0 MOV R3, 0x7f800000 ;  /* 0x7f80000000030802 */ /* 0x000fca0000000f00 */
[----:B------:R-:W-:-:S05]  /*10d0*/  @P0 FFMA.FTZ R4, R10, R3, +INF ;  /* 0x7f8000000a040423 */ /* 0x000fca0000010003 */
[----:B------:R-:W-:Y:S02]  /*10e0*/  FSEL R4, R4, -RZ, P1 ;  /* 0x800000ff04047208 */ /* 0x000fe40000800000 */
.L_x_4963:
[----:B------:R-:W-:Y:S05]  /*10f0*/  BSYNC B1 ;  /* 0x0000000000017941 */ /* 0x000fea0003800000 */
.L_x_4962:
[----:B------:R-:W0:Y:S01]  /*1100*/  MUFU.TANH R4, R4 ;  /* 0x0000000400047308 */ /* 0x000e220000002400 */
[----:B------:R-:W-:Y:S02]  /*1110*/  IADD3 R2, P0, R2, c[0x0][0x360], RZ ;  /* 0x0000d80002027a10 */ /* 0x000fe40007f1e0ff */
[----:B------:R-:W-:Y:S01]  /*1120*/  IADD3 R0, R0, 0x80, RZ ;  /* 0x0000008000007810 */ /* 0x000fe20007ffe0ff */
[----:B0-----:R-:W-:-:S05]  /*1130*/  FMUL.FTZ R3, R5, R4 ;  /* 0x0000000405037220 */ /* 0x001fca0000410000 */
[----:B------:R-:W-:Y:S02]  /*1140*/  F2FP.BF16.PACK_AB R5, RZ, R3 ;  /* 0x00000003ff05723e */ /* 0x000fe400000010ff */
[----:B------:R-:W-:-:S05]  /*1150*/  IADD3.X R3, RZ, c[0x0][0x364], RZ, P0, !PT ;  /* 0x0000d900ff037a10 */ /* 0x000fca00007fe4ff */
[----:B------:R0:W-:Y:S02]  /*1160*/  STG.E.U16 [R2.64], R5 ;  /* 0x0000000502007986 */ /* 0x0001e4000c101504 */
.L_x_4960:
[----:B------:R-:W-:Y:S05]  /*1170*/  BSYNC B0 ;  /* 0x0000000000007941 */ /* 0x000fea0003800000 */
.L_x_4959:
[----:B------:R-:W-:Y:S01]  /*1180*/  ISETP.GE.AND P0, PT, R0, c[0x0][0x160], PT ;  /* 0x0000580000007a0c */ /* 0x000fe20003f06270 */
[----:B------:R-:W-:-:S12]  /*1190*/  BSSY B0, `(.L_x_4964) ;  /* 0x0000222000007945 */ /* 0x000fd80003800000 */
[----:B------:R-:W-:Y:S05]  /*11a0*/  @P0 BRA `(.L_x_4965) ;  /* 0x0000220000000947 */ /* 0x000fea0003800000 */
[----:B------:R-:W-:Y:S01]  /*11b0*/  ISETP.NE.AND P0, PT, RZ, c[0x0][0x168], PT ;  /* 0x00005a00ff007a0c */ /* 0x000fe20003f05270 */
[----:B0-----:R-:W-:-:S12]  /*11c0*/  CS2R R2, SRZ ;  /* 0x0000000000027805 */ /* 0x001fd8000001ff00 */
        /* <DEDUP_REMOVED lines=225> */
.L_x_4966:
        /* <DEDUP_REMOVED lines=36> */
.L_x_4968:
[----:B------:R-:W-:Y:S05]  /*2220*/  BSYNC B1 ;  /* 0x0000000000017941 */ /* 0x000fea0003800000 */
.L_x_4967:
[----:B------:R-:W0:Y:S01]  /*2230*/  MUFU.TANH R4, R4 ;  /* 0x0000000400047308 */ /* 0x000e220000002400 */
[----:B------:R-:W-:Y:S02]  /*2240*/  IADD3 R2, P0, R2, c[0x0][0x360], RZ ;  /* 0x0000d80002027a10 */ /* 0x000fe40007f1e0ff */
[----:B------:R-:W-:Y:S01]  /*2250*/  IADD3 R0, R0, 0x80, RZ ;  /* 0x0000008000007810 */ /* 0x000fe20007ffe0ff */
[----:B0-----:R-:W-:-:S05]  /*2260*/  FMUL.FTZ R3, R5, R4 ;  /* 0x0000000405037220 */ /* 0x001fca0000410000 */
[----:B------:R-:W-:Y:S02]  /*2270*/  F2FP.BF16.PACK_AB R5, RZ, R3 ;  /* 0x00000003ff05723e */ /* 0x000fe400000010ff */
[----:B------:R-:W-:Y:S02]  /*2280*/  IADD3.X R3, RZ, c[0x0][0x364], RZ, P0, !PT ;  /* 0x0000d900ff037a10 */ /* 0x000fe400007fe4ff */
[----:B------:R-:W-:-:S03]  /*2290*/  ISETP.GE.AND P0, PT, R0, c[0x0][0x160], PT ;  /* 0x0000580000007a0c */ /* 0x000fc60003f06270 */
[----:B------:R0:W-:Y:S10]  /*22a0*/  STG.E.U16 [R2.64], R5 ;  /* 0x0000000502007986 */ /* 0x0001f4000c101504 */
        /* <DEDUP_REMOVED lines=216> */
[----:B------:R-:W-:Y:S02]  /*3030*/  SHF.R.U32.HI R7, RZ, c[0x0][0x288], R6 ;  /* 0x0000a200ff077a19 */ /* 0x000fe40000011606 */
[----:B------:R-:W-:-:S03]  /*3040*/  @P0 MOV R6, RZ ;  /* 0x000000ff00060202 */ /* 0x000fc60000000f00 */
[--C-:B------:R-:W-:Y:S02]  /*3050*/  IMAD.MOV R9, RZ, RZ, -R7.reuse ;  /* 0x000000ffff097224 */ /* 0x100fe400078e0a07 */
        /* <DEDUP_REMOVED lines=9> */
.L_x_4969:
        /* <DEDUP_REMOVED lines=36> */
.L_x_4971:
[----:B------:R-:W-:Y:S05]  /*3330*/  BSYNC B1 ;  /* 0x0000000000017941 */ /* 0x000fea0003800000 */
.L_x_4970:
[----:B------:R-:W0:Y:S01]  /*3340*/  MUFU.TANH R4, R4 ;  /* 0x0000000400047308 */ /* 0x000e220000002400 */
[----:B------:R-:W-:Y:S02]  /*3350*/  IADD3 R2, P0, R2, c[0x0][0x360], RZ ;  /* 0x0000d80002027a10 */ /* 0x000fe40007f1e0ff */
[----:B------:R-:W-:Y:S01]  /*3360*/  IADD3 R0, R0, 0x80, RZ ;  /* 0x0000008000007810 */ /* 0x000fe20007ffe0ff */
[----:B0-----:R-:W-:-:S05]  /*3370*/  FMUL.FTZ R3, R5, R4 ;  /* 0x0000000405037220 */ /* 0x001fca0000410000 */
[----:B------:R-:W-:Y:S02]  /*3380*/  F2FP.BF16.PACK_AB R5, RZ, R3 ;  /* 0x00000003ff05723e */ /* 0x000fe400000010ff */
[----:B------:R-:W-:-:S05]  /*3390*/  IADD3.X R3, RZ, c[0x0][0x364], RZ, P0, !PT ;  /* 0x0000d900ff037a10 */ /* 0x000fca00007fe4ff */
[----:B------:R0:W-:Y:S02]  /*33a0*/  STG.E.U16 [R2.64], R5 ;  /* 0x0000000502007986 */ /* 0x0001e4000c101504 */
.L_x_4965:
[----:B------:R-:W-:Y:S05]  /*33b0*/  BSYNC B0 ;  /* 0x0000000000007941 */ /* 0x000fea0003800000 */
.L_x_4964:
[----:B------:R-:W-:-:S13]  /*33c0*/  ISETP.GE.AND P0, PT, R0, c[0x0][0x160], PT ;  /* 0x0000580000007a0c */ /* 0x000fda0003f06270 */
[----:B------:R-:W-:Y:S05]  /*33d0*/  @P0 EXIT ;  /* 0x000000000000094d */ /* 0x000fea0003800000 */
        /* <DEDUP_REMOVED lines=107> */
[----:B------:R-:W-:-:S05]  /*3a90*/  SHF.R.U32.HI R7, RZ, c[0x0][0x1f8], R6 ;  /* 0x00007e00ff077a19 */ /* 0x000fca0000011606 */
[----:B------:R-:W-:-:S04]  /*3aa0*/  IMAD.MOV R4, RZ, RZ, -R7 ;  /* 0x000000ffff047224 */ /* 0x000fc800078e0a07 */
        /* <DEDUP_REMOVED lines=114> */
[----:B------:R-:W-:-:S04]  /*41d0*/  IMAD R3, R4, c[0x0][0x354], R3 ;  /* 0x0000d50004037a24 */ /* 0x000fc800078e0203 */
[----:B------:R-:W-:-:S04]  /*41e0*/  @P0 IMAD R6, R6, c[0x0][0x28c], R7 ;  /* 0x0000a30006060a24 */ /* 0x000fc800078e0207 */
[C---:B------:R-:W-:Y:S02]  /*41f0*/  @P0 IMAD R2, R6.reuse, c[0x0][0x358], R2 ;  /* 0x0000d60006020a24 */ /* 0x040fe400078e0202 */
[----:B------:R-:W-:-:S05]  /*4200*/  @P0 IMAD R3, R6, c[0x0][0x35c], R3 ;  /* 0x0000d70006030a24 */ /* 0x000fca00078e0203 */
.L_x_4972:
[----:B------:R-:W-:-:S04]  /*4210*/  IADD3 R4, P0, R3, c[0x0][0x368], RZ ;  /* 0x0000da0003047a10 */ /* 0x000fc80007f1e0ff */
[----:B------:R-:W-:-:S05]  /*4220*/  IADD3.X R5, RZ, c[0x0][0x36c], RZ, P0, !PT ;  /* 0x0000db00ff057a10 */ /* 0x000fca00007fe4ff */
[----:B------:R0:W2:Y:S01]  /*4230*/  LDG.E.U16 R4, [R4.64] ;  /* 0x0000000404047981 */ /* 0x0000a2000c1e1500 */
[----:B------:R-:W-:Y:S01]  /*4240*/  MOV R10, 0x3e800000 ;  /* 0x3e800000000a7802 */ /* 0x000fe20000000f00 */
[----:B------:R-:W-:Y:S01]  /*4250*/  BSSY B0, `(.L_x_4973) ;  /* 0x0000020000007945 */ /* 0x000fe20003800000 */
[----:B0-----:R-:W-:Y:S02]  /*4260*/  MOV R5, 0x3d39bf78 ;  /* 0x3d39bf7800057802 */ /* 0x001fe40000000f00 */
[----:B--2---:R-:W-:-:S05]  /*4270*/  PRMT R9, RZ, 0x5410, R4 ;  /* 0x00005410ff097816 */ /* 0x004fca0000000004 */
        /* <DEDUP_REMOVED lines=29> */
.L_x_4974:
[----:B------:R-:W-:Y:S05]  /*4450*/  BSYNC B0 ;  /* 0x0000000000007941 */ /* 0x000fea0003800000 */
.L_x_4973:
[----:B------:R-:W0:Y:S01]  /*4460*/  MUFU.TANH R0, R0 ;  /* 0x0000000000007308 */ /* 0x000e220000002400 */
[----:B------:R-:W-:Y:S01]  /*4470*/  IADD3 R2, P0, R2, c[0x0][0x360], RZ ;  /* 0x0000d80002027a10 */ /* 0x000fe20007f1e0ff */
[----:B0-----:R-:W-:-:S05]  /*4480*/  FMUL.FTZ R3, R9, R0 ;  /* 0x0000000009037220 */ /* 0x001fca0000410000 */
[----:B------:R-:W-:Y:S02]  /*4490*/  F2FP.BF16.PACK_AB R4, RZ, R3 ;  /* 0x00000003ff04723e */ /* 0x000fe400000010ff */
[----:B------:R-:W-:-:S05]  /*44a0*/  IADD3.X R3, RZ, c[0x0][0x364], RZ, P0, !PT ;  /* 0x0000d900ff037a10 */ /* 0x000fca00007fe4ff */
[----:B------:R-:W-:Y:S01]  /*44b0*/  STG.E.U16 [R2.64], R4 ;  /* 0x0000000402007986 */ /* 0x000fe2000c101504 */
[----:B------:R-:W-:Y:S05]  /*44c0*/  EXIT ;  /* 0x000000000000794d */ /* 0x000fea0003800000 */
.L_x_4975:
        /* <DEDUP_REMOVED lines=11> */
.L_x_7640:


//--------------------- .text._ZN2at6native27unrolled_elementwise_kernelIZZZNS0_61_GLOBAL__N__b29612f4_23_ActivationMishKernel_cu_9e10b42f_310811mish_kernelERNS_18TensorIteratorBaseEENKUlvE_clEvENKUlvE2_clEvEUlN3c108BFloat16EE_St5arrayIPcLm2EELi4E23TrivialOffsetCalculatorILi1EjESE_NS0_6memory15LoadWithoutCastENSF_16StoreWithoutCastEEEviT_T0_T2_T3_T4_T5_ --------------------------
	.section	.text._ZN2at6native27unrolled_elementwise_kernelIZZZNS0_61_GLOBAL__N__b29612f4_23_ActivationMishKernel_cu_9e10b42f_310811mish_kernelERNS_18TensorIteratorBaseEENKUlvE_clEvENKUlvE2_clEvEUlN3c108BFloat16EE_St5arrayIPcLm2EELi4E23TrivialOffsetCalculatorILi1EjESE_NS0_6memory15LoadWithoutCastENSF_16StoreWithoutCastEEEviT_T0_T2_T3_T4_T5_,"ax",@progbits
	.sectioninfo	@"SHI_REGISTERS=19"
	.align	128
        .global         _ZN2at6native27unrolled_elementwise_kernelIZZZNS0_61_GLOBAL__N__b29612f4_23_ActivationMishKernel_cu_9e10b42f_310811mish_kernelERNS_18TensorIteratorBaseEENKUlvE_clEvENKUlvE2_clEvEUlN3c108BFloat16EE_St5arrayIPcLm2EELi4E23TrivialOffsetCalculatorILi1EjESE_NS0_6memory15LoadWithoutCastENSF_16StoreWithoutCastEEEviT_T0_T2_T3_T4_T5_
        .type           _ZN2at6native27unrolled_elementwise_kernelIZZZNS0_61_GLOBAL__N__b29612f4_23_ActivationMishKernel_cu_9e10b42f_310811mish_kernelERNS_18TensorIteratorBaseEENKUlvE_clEvENKUlvE2_clEvEUlN3c108BFloat16EE_St5arrayIPcLm2EELi4E23TrivialOffsetCalculatorILi1EjESE_NS0_6memory15LoadWithoutCastENSF_16StoreWithoutCastEEEviT_T0_T2_T3_T4_T5_,@function
        .size           _ZN2at6native27unrolled_elementwise_kernelIZZZNS0_61_GLOBAL__N__b29612f4_23_ActivationMishKernel_cu_9e10b42f_310811mish_kernelERNS_18TensorIteratorBaseEENKUlvE_clEvENKUlvE2_clEvEUlN3c108BFloat16EE_St5arrayIPcLm2EELi4E23TrivialOffsetCalculatorILi1EjESE_NS0_6memory15LoadWithoutCastENSF_16StoreWithoutCastEEEviT_T0_T2_T3_T4_T5_,(.L_x_7641 - _ZN2at6native27unrolled_elementwise_kernelIZZZNS0_61_GLOBAL__N__b29612f4_23_ActivationMishKernel_cu_9e10b42f_310811mish_kernelERNS_18TensorIteratorBaseEENKUlvE_clEvENKUlvE2_clEvEUlN3c108BFloat16EE_St5arrayIPcLm2EELi4E23TrivialOffsetCalculatorILi1EjESE_NS0_6memory15LoadWithoutCastENSF_16StoreWithoutCastEEEviT_T0_T2_T3_T4_T5_)
        .other          _ZN2at6native27unrolled_elementwise_kernelIZZZNS0_61_GLOBAL__N__b29612f4_23_ActivationMishKernel_cu_9e10b42f_310811mish_kernelERNS_18TensorIteratorBaseEENKUlvE_clEvENKUlvE2_clEvEUlN3c108BFloat16EE_St5arrayIPcLm2EELi4E23TrivialOffsetCalculatorILi1EjESE_NS0_6memory15LoadWithoutCastENSF_16StoreWithoutCastEEEviT_T0_T2_T3_T4_T5_,@"STO_CUDA_ENTRY STV_DEFAULT"
_ZN2at6native27unrolled_elementwise_kernelIZZZNS0_61_GLOBAL__N__b29612f4_23_ActivationMishKernel_cu_9e10b42f_310811mish_kernelERNS_18TensorIteratorBaseEENKUlvE_clEvENKUlvE2_clEvEUlN3c108BFloat16EE_St5arrayIPcLm2EELi4E23TrivialOffsetCalculatorILi1EjESE_NS0_6memory15LoadWithoutCastENSF_16StoreWithoutCastEEEviT_T0_T2_T3_T4_T5_:
.text._ZN2at6native27unrolled_elementwise_kernelIZZZNS0_61_GLOBAL__N__b29612f4_23_ActivationMishKernel_cu_9e10b42f_310811mish_kernelERNS_18TensorIteratorBaseEENKUlvE_clEvENKUlvE2_clEvEUlN3c108BFloat16EE_St5arrayIPcLm2EELi4E23TrivialOffsetCalculatorILi1EjESE_NS0_6memory15LoadWithoutCastENSF_16StoreWithoutCastEEEviT_T0_T2_T3_T4_T5_:
        /* <DEDUP_REMOVED lines=9> */
[----:B------:R-:W-:Y:S02]  /*0090*/  PRMT R5, RZ, 0x7610, R5 ;  /* 0x00007610ff057816 */ /* 0x000fe40000000005 */
[----:B-1----:R-:W-:-:S02]  /*00a0*/  MOV R7, R3 ;  /* 0x0000000300077202 */ /* 0x002fc40000000f00 */
[----:B------:R-:W-:-:S13]  /*00b0*/  ISETP.GE.AND P0, PT, R3, R2, PT ;  /* 0x000000020300720c */ /* 0x000fda0003f06270 */
[----:B------:R-:W-:Y:S02]  /*00c0*/  @!P0 LEA R8, R0, R7, 0x9 ;  /* 0x0000000700088211 */ /* 0x000fe400078e48ff */
[----:B------:R-:W-:Y:S02]  /*00d0*/  @!P0 IADD3 R7, R7, 0x80, RZ ;  /* 0x0000008007078810 */ /* 0x000fe40007ffe0ff */
[----:B------:R-:W-:Y:S02]  /*00e0*/  @!P0 MOV R9, 0x2 ;  /* 0x0000000200098802 */ /* 0x000fe40000000f00 */
[----:B------:R-:W-:-:S03]  /*00f0*/  ISETP.GE.AND P1, PT, R7, R2, PT ;  /* 0x000000020700720c */ /* 0x000fc60003f26270 */
[----:B------:R-:W-:-:S05]  /*0100*/  @!P0 IMAD.WIDE.U32 R8, R8, R9, c[0x0][0x170] ;  /* 0x00005c0008088625 */ /* 0x000fca00078e0009 */
[----:B------:R0:W5:Y:S05]  /*0110*/  @!P0 LDG.E.U16 R16, [R8.64] ;  /* 0x0000000408108981 */ /* 0x00016a000c1e1500 */
[----:B------:R-:W-:Y:S01]  /*0120*/  @!P1 IMAD R10, R0, 0x200, R7 ;  /* 0x00000200000a9824 */ /* 0x000fe200078e0207 */
[----:B------:R-:W-:Y:S02]  /*0130*/  @!P1 IADD3 R7, R7, 0x80, RZ ;  /* 0x0000008007079810 */ /* 0x000fe40007ffe0ff */
[----:B------:R-:W-:Y:S02]  /*0140*/  @!P1 MOV R11, 0x2 ;  /* 0x00000002000b9802 */ /* 0x000fe40000000f00 */
[----:B------:R-:W-:-:S03]  /*0150*/  ISETP.GE.AND P3, PT, R7, R2, PT ;  /* 0x000000020700720c */ /* 0x000fc60003f66270 */
[----:B------:R-:W-:-:S05]  /*0160*/  @!P1 IMAD.WIDE.U32 R10, R10, R11, c[0x0][0x170] ;  /* 0x00005c000a0a9625 */ /* 0x000fca00078e000b */
[----:B------:R0:W5:Y:S05]  /*0170*/  @!P1 LDG.E.U16 R6, [R10.64] ;  /* 0x000000040a069981 */ /* 0x00016a000c1e1500 */
[----:B------:R-:W-:Y:S01]  /*0180*/  @!P3 LEA R14, R0, R7, 0x9 ;  /* 0x00000007000eb211 */ /* 0x000fe200078e48ff */
[----:B------:R-:W-:Y:S01]  /*0190*/  @!P3 IMAD.MOV.U32 R15, RZ, RZ, 0x2 ;  /* 0x00000002ff0fb424 */ /* 0x000fe200078e00ff */
[----:B------:R-:W-:-:S03]  /*01a0*/  @!P3 IADD3 R7, R7, 0x80, RZ ;  /* 0x000000800707b810 */ /* 0x000fc60007ffe0ff */
[----:B------:R-:W-:Y:S01]  /*01b0*/  @!P3 IMAD.WIDE.U32 R14, R14, R15, c[0x0][0x170] ;  /* 0x00005c000e0eb625 */ /* 0x000fe200078e000f */
[----:B------:R-:W-:-:S04]  /*01c0*/  ISETP.GE.AND P2, PT, R7, R2, PT ;  /* 0x000000020700720c */ /* 0x000fc80003f46270 */
[----:B------:R0:W5:Y:S09]  /*01d0*/  @!P3 LDG.E.U16 R5, [R14.64] ;  /* 0x000000040e05b981 */ /* 0x000172000c1e1500 */
[----:B------:R-:W-:Y:S02]  /*01e0*/  @!P2 LEA R12, R0, R7, 0x9 ;  /* 0x00000007000ca211 */ /* 0x000fe400078e48ff */
[----:B------:R-:W-:-:S05]  /*01f0*/  @!P2 MOV R13, 0x2 ;  /* 0x00000002000da802 */ /* 0x000fca0000000f00 */
[----:B------:R-:W-:-:S05]  /*0200*/  @!P2 IMAD.WIDE.U32 R12, R12, R13, c[0x0][0x170] ;  /* 0x00005c000c0ca625 */ /* 0x000fca00078e000d */
[----:B------:R0:W5:Y:S01]  /*0210*/  @!P2 LDG.E.U16 R4, [R12.64] ;  /* 0x000000040c04a981 */ /* 0x000162000c1e1500 */
[----:B------:R-:W-:Y:S01]  /*0220*/  BSSY B0, `(.L_x_4976) ;  /* 0x0000028000007945 */ /* 0x000fe20003800000 */
[----:B------:R-:W-:Y:S01]  /*0230*/  MOV R7, R3 ;  /* 0x0000000300077202 */ /* 0x000fe20000000f00 */
[----:B------:R-:W-:Y:S05]  /*0240*/  @P0 BRA `(.L_x_4977) ;  /* 0x0000025000000947 */ /* 0x000fea0003800000 */
[----:B0----5:R-:W-:Y:S01]  /*0250*/  PRMT R8, RZ, 0x5410, R16 ;  /* 0x00005410ff087816 */ /* 0x021fe20000000010 */
[----:B------:R-:W-:Y:S01]  /*0260*/  IMAD.MOV.U32 R13, RZ, RZ, 0x3e800000 ;  /* 0x3e800000ff0d7424 */ /* 0x000fe200078e00ff */
[----:B------:R-:W-:Y:S01]  /*0270*/  HFMA2.MMA R14, -RZ, RZ, 1.3056640625, -1.8671875 ;  /* 0x3d39bf78ff0e7435 */ /* 0x000fe200000001ff */
        /* <DEDUP_REMOVED lines=30> */
.L_x_4979:
[----:B------:R-:W-:Y:S05]  /*0460*/  BSYNC B1 ;  /* 0x0000000000017941 */ /* 0x000fea0003800000 */
.L_x_4978:
[----:B------:R-:W0:Y:S02]  /*0470*/  MUFU.TANH R11, R11 ;  /* 0x0000000b000b7308 */ /* 0x000e240000002400 */
[----:B0-----:R-:W-:-:S05]  /*0480*/  FMUL.FTZ R8, R8, R11 ;  /* 0x0000000b08087220 */ /* 0x001fca0000410000 */
[----:B------:R-:W-:Y:S02]  /*0490*/  F2FP.BF16.PACK_AB R8, RZ, R8 ;  /* 0x00000008ff08723e */ /* 0x000fe400000010ff */
.L_x_4977:
[----:B------:R-:W-:Y:S05]  /*04a0*/  BSYNC B0 ;  /* 0x0000000000007941 */ /* 0x000fea0003800000 */
.L_x_4976:
[----:B0-----:R-:W-:Y:S01]  /*04b0*/  IADD3 R9, R7, 0x80, RZ ;  /* 0x0000008007097810 */ /* 0x001fe20007ffe0ff */
[----:B------:R-:W-:Y:S03]  /*04c0*/  BSSY B0, `(.L_x_4980) ;  /* 0x0000028000007945 */ /* 0x000fe60003800000 */
[----:B------:R-:W-:-:S13]  /*04d0*/  ISETP.GE.AND P1, PT, R9, R2, PT ;  /* 0x000000020900720c */ /* 0x000fda0003f26270 */
[----:B------:R-:W-:Y:S05]  /*04e0*/  @P1 BRA `(.L_x_4981) ;  /* 0x0000025000001947 */ /* 0x000fea0003800000 */
[----:B-----5:R-:W-:Y:S01]  /*04f0*/  PRMT R6, RZ, 0x5410, R6 ;  /* 0x00005410ff067816 */ /* 0x020fe20000000006 */
[----:B------:R-:W-:Y:S01]  /*0500*/  IMAD.MOV.U32 R13, RZ, RZ, 0x3e800000 ;  /* 0x3e800000ff0d7424 */ /* 0x000fe200078e00ff */
        /* <DEDUP_REMOVED lines=31> */
.L_x_4983:
[----:B------:R-:W-:Y:S05]  /*0700*/  BSYNC B1 ;  /* 0x0000000000017941 */ /* 0x000fea0003800000 */
.L_x_4982:
[----:B------:R-:W0:Y:S02]  /*0710*/  MUFU.TANH R11, R11 ;  /* 0x0000000b000b7308 */ /* 0x000e240000002400 */
[----:B0-----:R-:W-:-:S05]  /*0720*/  FMUL.FTZ R6, R6, R11 ;  /* 0x0000000b06067220 */ /* 0x001fca0000410000 */
[----:B------:R-:W-:Y:S02]  /*0730*/  F2FP.BF16.PACK_AB R6, RZ, R6 ;  /* 0x00000006ff06723e */ /* 0x000fe400000010ff */
.L_x_4981:
[----:B------:R-:W-:Y:S05]  /*0740*/  BSYNC B0 ;  /* 0x0000000000007941 */ /* 0x000fea0003800000 */
.L_x_4980:
[----:B------:R-:W-:Y:S01]  /*0750*/  IADD3 R9, R7, 0x100, RZ ;  /* 0x0000010007097810 */ /* 0x000fe20007ffe0ff */
[----:B------:R-:W-:Y:S03]  /*0760*/  BSSY B0, `(.L_x_4984) ;  /* 0x0000028000007945 */ /* 0x000fe60003800000 */
[----:B------:R-:W-:-:S13]  /*0770*/  ISETP.GE.AND P1, PT, R9, R2, PT ;  /* 0x000000020900720c */ /* 0x000fda0003f26270 */
[----:B------:R-:W-:Y:S05]  /*0780*/  @P1 BRA `(.L_x_4985) ;  /* 0x0000025000001947 */ /* 0x000fea0003800000 */
[----:B-----5:R-:W-:Y:S01]  /*0790*/  PRMT R5, RZ, 0x5410, R5 ;  /* 0x00005410ff057816 */ /* 0x020fe20000000005 */
        /* <DEDUP_REMOVED lines=32> */
.L_x_4987:
[----:B------:R-:W-:Y:S05]  /*09a0*/  BSYNC B1 ;  /* 0x0000000000017941 */ /* 0x000fea0003800000 */
.L_x_4986:
[----:B------:R-:W0:Y:S02]  /*09b0*/  MUFU.TANH R10, R11 ;  /* 0x0000000b000a7308 */ /* 0x000e240000002400 */
[----:B0-----:R-:W-:-:S05]  /*09c0*/  FMUL.FTZ R5, R5, R10 ;  /* 0x0000000a05057220 */ /* 0x001fca0000410000 */
[----:B------:R-:W-:Y:S02]  /*09d0*/  F2FP.BF16.PACK_AB R5, RZ, R5 ;  /* 0x00000005ff05723e */ /* 0x000fe400000010ff */
.L_x_4985:
[----:B------:R-:W-:Y:S05]  /*09e0*/  BSYNC B0 ;  /* 0x0000000000007941 */ /* 0x000fea0003800000 */
.L_x_4984:
[----:B------:R-:W-:Y:S01]  /*09f0*/  IADD3 R9, R7, 0x180, RZ ;  /* 0x0000018007097810 */ /* 0x000fe20007ffe0ff */
[----:B------:R-:W-:Y:S03]  /*0a00*/  BSSY B0, `(.L_x_4988) ;  /* 0x0000028000007945 */ /* 0x000fe60003800000 */
[----:B------:R-:W-:-:S13]  /*0a10*/  ISETP.GE.AND P1, PT, R9, R2, PT ;  /* 0x000000020900720c */ /* 0x000fda0003f26270 */
[----:B------:R-:W-:Y:S05]  /*0a20*/  @P1 BRA `(.L_x_4989) ;  /* 0x0000025000001947 */ /* 0x000fea0003800000 */
[----:B-----5:R-:W-:Y:S01]  /*0a30*/  PRMT R4, RZ, 0x5410, R4 ;  /* 0x00005410ff047816 */ /* 0x020fe20000000004 */
[----:B------:R-:W-:Y:S01]  /*0a40*/  HFMA2.MMA R14, -RZ, RZ, 1.3056640625, -1.8671875 ;  /* 0x3d39bf78ff0e7435 */ /* 0x000fe200000001ff */
        /* <DEDUP_REMOVED lines=31> */
.L_x_4991:
[----:B------:R-:W-:Y:S05]  /*0c40*/  BSYNC B1 ;  /* 0x0000000000017941 */ /* 0x000fea0003800000 */
.L_x_4990:
[----:B------:R-:W0:Y:S02]  /*0c50*/  MUFU.TANH R11, R11 ;  /* 0x0000000b000b7308 */ /* 0x000e240000002400 */
[----:B0-----:R-:W-:-:S05]  /*0c60*/  FMUL.FTZ R4, R4, R11 ;  /* 0x0000000b04047220 */ /* 0x001fca0000410000 */
[----:B------:R-:W-:Y:S02]  /*0c70*/  F2FP.BF16.PACK_AB R10, RZ, R4 ;  /* 0x00000004ff0a723e */ /* 0x000fe400000010ff */
.L_x_4989:
[----:B------:R-:W-:Y:S05]  /*0c80*/  BSYNC B0 ;  /* 0x0000000000007941 */ /* 0x000fea0003800000 */
.L_x_4988:
[----:B------:R-:W-:Y:S01]  /*0c90*/  @!P0 LEA R9, R0, R3, 0x9 ;  /* 0x0000000300098211 */ /* 0x000fe200078e48ff */
[----:B------:R-:W-:Y:S01]  /*0ca0*/  BSSY B0, `(.L_x_4992) ;  /* 0x0000013000007945 */ /* 0x000fe20003800000 */
[----:B-----5:R-:W-:Y:S02]  /*0cb0*/  @!P0 MOV R4, 0x2 ;  /* 0x0000000200048802 */ /* 0x020fe40000000f00 */
[----:B------:R-:W-:Y:S02]  /*0cc0*/  @!P0 IADD3 R7, R3, 0x80, RZ ;  /* 0x0000008003078810 */ /* 0x000fe40007ffe0ff */
[----:B------:R-:W-:Y:S01]  /*0cd0*/  PRMT R3, R8, 0x7610, R3 ;  /* 0x0000761008037816 */ /* 0x000fe20000000003 */
[----:B------:R-:W-:Y:S01]  /*0ce0*/  @!P0 IMAD.WIDE.U32 R8, R9, R4, c[0x0][0x168] ;  /* 0x00005a0009088625 */ /* 0x000fe200078e0004 */
[----:B------:R-:W-:-:S04]  /*0cf0*/  ISETP.GE.AND P1, PT, R7, R2, PT ;  /* 0x000000020700720c */ /* 0x000fc80003f26270 */
[----:B------:R0:W-:Y:S09]  /*0d00*/  @!P0 STG.E.U16 [R8.64], R3 ;  /* 0x0000000308008986 */ /* 0x0001f2000c101504 */
[----:B------:R-:W-:Y:S05]  /*0d10*/  @P1 BRA `(.L_x_4993) ;  /* 0x000000b000001947 */ /* 0x000fea0003800000 */
[----:B------:R-:W-:Y:S01]  /*0d20*/  IMAD R4, R0, 0x200, R7 ;  /* 0x0000020000047824 */ /* 0x000fe200078e0207 */
[----:B------:R-:W-:Y:S01]  /*0d30*/  IADD3 R7, R7, 0x80, RZ ;  /* 0x0000008007077810 */ /* 0x000fe20007ffe0ff */
[----:B0-----:R-:W-:Y:S01]  /*0d40*/  HFMA2.MMA R9, -RZ, RZ, 0, 1.1920928955078125e-07 ;  /* 0x00000002ff097435 */ /* 0x001fe200000001ff */
[----:B------:R-:W-:-:S02]  /*0d50*/  PRMT R3, R5, 0x7610, R3 ;  /* 0x0000761005037816 */ /* 0x000fc40000000003 */
[----:B------:R-:W-:-:S07]  /*0d60*/  ISETP.GE.AND P0, PT, R7, R2, PT ;  /* 0x000000020700720c */ /* 0x000fce0003f06270 */
[----:B------:R-:W-:-:S05]  /*0d70*/  IMAD.WIDE.U32 R4, R4, R9, c[0x0][0x168] ;  /* 0x00005a0004047625 */ /* 0x000fca00078e0009 */
[----:B------:R0:W-:Y:S01]  /*0d80*/  STG.E.U16 [R4.64], R6 ;  /* 0x0000000604007986 */ /* 0x0001e2000c101504 */
[----:B------:R-:W-:Y:S02]  /*0d90*/  @!P0 LEA R8, R0, R7, 0x9 ;  /* 0x0000000700088211 */ /* 0x000fe400078e48ff */
[----:B------:R-:W-:-:S03]  /*0da0*/  @!P0 IADD3 R7, R7, 0x80, RZ ;  /* 0x0000008007078810 */ /* 0x000fc60007ffe0ff */
[----:B------:R-:W-:-:S05]  /*0db0*/  @!P0 IMAD.WIDE.U32 R8, R8, R9, c[0x0][0x168] ;  /* 0x00005a0008088625 */ /* 0x000fca00078e0009 */
[----:B------:R0:W-:Y:S02]  /*0dc0*/  @!P0 STG.E.U16 [R8.64], R3 ;  /* 0x0000000308008986 */ /* 0x0001e4000c101504 */
.L_x_4993:
[----:B------:R-:W-:Y:S05]  /*0dd0*/  BSYNC B0 ;  /* 0x0000000000007941 */ /* 0x000fea0003800000 */
.L_x_4992:
[----:B------:R-:W-:-:S13]  /*0de0*/  ISETP.GE.AND P0, PT, R7, R2, PT ;  /* 0x000000020700720c */ /* 0x000fda0003f06270 */
[----:B------:R-:W-:Y:S05]  /*0df0*/  @P0 EXIT ;  /* 0x000000000000094d */ /* 0x000fea0003800000 */
[----:B------:R-:W-:Y:S02]  /*0e00*/  LEA R2, R0, R7, 0x9 ;  /* 0x0000000700027211 */ /* 0x000fe400078e48ff */
[----:B0-----:R-:W-:-:S05]  /*0e10*/  MOV R3, 0x2 ;  /* 0x0000000200037802 */ /* 0x001fca0000000f00 */
[----:B------:R-:W-:-:S05]  /*0e20*/  IMAD.WIDE.U32 R2, R2, R3, c[0x0][0x168] ;  /* 0x00005a0002027625 */ /* 0x000fca00078e0003 */
[----:B------:R-:W-:Y:S01]  /*0e30*/  STG.E.U16 [R2.64], R10 ;  /* 0x0000000a02007986 */ /* 0x000fe2000c101504 */
[----:B------:R-:W-:Y:S05]  /*0e40*/  EXIT ;  /* 0x000000000000794d */ /* 0x000fea0003800000 */
.L_x_4994:
        /* <DEDUP_REMOVED lines=11> */
.L_x_7641:


//--------------------- .text._ZN2at6native29vectorized_elementwise_kernelILi2EZZZNS0_61_GLOBAL__N__b29612f4_23_ActivationMishKernel_cu_9e10b42f_310811mish_kernelERNS_18TensorIteratorBaseEENKUlvE_clEvENKUlvE2_clEvEUlN3c108BFloat16EE_St5arrayIPcLm2EEEEviT0_T1_ --------------------------
	.section	.text._ZN2at6native29vectorized_elementwise_kernelILi2EZZZNS0_61_GLOBAL__N__b29612f4_23_ActivationMishKernel_cu_9e10b42f_310811mish_kernelERNS_18TensorIteratorBaseEENKUlvE_clEvENKUlvE2_clEvEUlN3c108BFloat16EE_St5arrayIPcLm2EEEEviT0_T1_,"ax",@progbits
	.sectioninfo	@"SHI_REGISTERS=32"
	.align	128
        .global         _ZN2at6native29vectorized_elementwise_kernelILi2EZZZNS0_61_GLOBAL__N__b29612f4_23_ActivationMishKernel_cu_9e10b42f_310811mish_kernelERNS_18TensorIteratorBaseEENKUlvE_clEvENKUlvE2_clEvEUlN3c108BFloat16EE_St5arrayIPcLm2EEEEviT0_T1_
        .type           _ZN2at6native29vectorized_elementwise_kernelILi2EZZZNS0_61_GLOBAL__N__b29612f4_23_ActivationMishKernel_cu_9e10b42f_310811mish_kernelERNS_18TensorIteratorBaseEENKUlvE_clEvENKUlvE2_clEvEUlN3c108BFloat16EE_St5arrayIPcLm2EEEEviT0_T1_,@function
        .size           _ZN2at6native29vectorized_elementwise_kernelILi2EZZZNS0_61_GLOBAL__N__b29612f4_23_ActivationMishKernel_cu_9e10b42f_310811mish_kernelERNS_18TensorIteratorBaseEENKUlvE_clEvENKUlvE2_clEvEUlN3c108BFloat16EE_St5arrayIPcLm2EEEEviT0_T1_,(.L_x_7642 - _ZN2at6native29vectorized_elementwise_kernelILi2EZZZNS0_61_GLOBAL__N__b29612f4_23_ActivationMishKernel_cu_9e10b42f_310811mish_kernelERNS_18TensorIteratorBaseEENKUlvE_clEvENKUlvE2_clEvEUlN3c108BFloat16EE_St5arrayIPcLm2EEEEviT0_T1_)
        .other          _ZN2at6native29vectorized_elementwise_kernelILi2EZZZNS0_61_GLOBAL__N__b29612f4_23_ActivationMishKernel_cu_9e10b42f_310811mish_kernelERNS_18TensorIteratorBaseEENKUlvE_clEvENKUlvE2_clEvEUlN3c108BFloat16EE_St5arrayIPcLm2EEEEviT0_T1_,@"STO_CUDA_ENTRY STV_DEFAULT"
_ZN2at6native29vectorized_elementwise_kernelILi2EZZZNS0_61_GLOBAL__N__b29612f4_23_ActivationMishKernel_cu_9e10b42f_310811mish_kernelERNS_18TensorIteratorBaseEENKUlvE_clEvENKUlvE2_clEvEUlN3c108BFloat16EE_St5arrayIPcLm2EEEEviT0_T1_:
.text._ZN2at6native29vectorized_elementwise_kernelILi2EZZZNS0_61_GLOBAL__N__b29612f4_23_ActivationMishKernel_cu_9e10b42f_310811mish_kernelERNS_18TensorIteratorBaseEENKUlvE_clEvENKUlvE2_clEvEUlN3c108BFloat16EE_St5arrayIPcLm2EEEEviT0_T1_:
        /* <DEDUP_REMOVED lines=11> */
[----:B------:R0:W2:Y:S04]  /*00b0*/  LDG.E R8, [R6.64] ;  /* 0x0000000406087981 */ /* 0x0000a8000c1e1900 */
[----:B------:R0:W3:Y:S04]  /*00c0*/  LDG.E R4, [R6.64+0x200] ;  /* 0x0002000406047981 */ /* 0x0000e8000c1e1900 */
[----:B------:R0:W5:Y:S04]  /*00d0*/  LDG.E R12, [R6.64+0x400] ;  /* 0x00040004060c7981 */ /* 0x000168000c1e1900 */
[----:B------:R0:W5:Y:S01]  /*00e0*/  LDG.E R16, [R6.64+0x600] ;  /* 0x0006000406107981 */ /* 0x000162000c1e1900 */
[----:B------:R-:W-:Y:S01]  /*00f0*/  BSSY B0, `(.L_x_4996) ;  /* 0x0000044000007945 */ /* 0x000fe20003800000 */
[----:B0-----:R-:W-:-:S02]  /*0100*/  MOV R7, 0x3e800000 ;  /* 0x3e80000000077802 */ /* 0x001fc40000000f00 */
[--C-:B--2---:R-:W-:Y:S02]  /*0110*/  PRMT R9, RZ, 0x5410, R8.reuse ;  /* 0x00005410ff097816 */ /* 0x104fe40000000008 */
[----:B------:R-:W-:-:S03]  /*0120*/  PRMT R8, RZ, 0x7610, R8 ;  /* 0x00007610ff087816 */ /* 0x000fc60000000008 */
[----:B------:R-:W-:Y:S02]  /*0130*/  FMUL.FTZ R2, R9, 1.4426950216293334961 ;  /* 0x3fb8aa3b09027820 */ /* 0x000fe40000410000 */
[----:B------:R-:W-:-:S04]  /*0140*/  FMUL.FTZ R13, R8, 1.4426950216293334961 ;  /* 0x3fb8aa3b080d7820 */ /* 0x000fc80000410000 */
[----:B------:R-:W0:Y:S08]  /*0150*/  MUFU.EX2 R2, R2 ;  /* 0x0000000200027308 */ /* 0x000e300000000800 */
[----:B------:R-:W1:Y:S01]  /*0160*/  MUFU.EX2 R13, R13 ;  /* 0x0000000d000d7308 */ /* 0x000e620000000800 */
[C---:B0-----:R-:W-:Y:S01]  /*0170*/  FADD.FTZ.RZ R3, R2.reuse, 1 ;  /* 0x3f80000002037421 */ /* 0x041fe2000001c000 */
[----:B------:R-:W-:-:S04]  /*0180*/  ISETP.GE.U32.AND P0, PT, R2, 0x7f800000, PT ;  /* 0x7f8000000200780c */ /* 0x000fc80003f06070 */
[----:B------:R-:W-:Y:S01]  /*0190*/  IADD3 R3, R3, -0x3f400000, RZ ;  /* 0xc0c0000003037810 */ /* 0x000fe20007ffe0ff */
[----:B-1----:R-:W-:-:S03]  /*01a0*/  FADD.FTZ.RZ R5, R13, 1 ;  /* 0x3f8000000d057421 */ /* 0x002fc6000001c000 */
[----:B------:R-:W-:Y:S02]  /*01b0*/  LOP3.LUT R3, R3, 0xff800000, RZ, 0xc0, !PT ;  /* 0xff80000003037812 */ /* 0x000fe400078ec0ff */
[----:B------:R-:W-:Y:S02]  /*01c0*/  IADD3 R5, R5, -0x3f400000, RZ ;  /* 0xc0c0000005057810 */ /* 0x000fe40007ffe0ff */
[----:B------:R-:W-:Y:S02]  /*01d0*/  IADD3 R6, -R3, 0x40800000, RZ ;  /* 0x4080000003067810 */ /* 0x000fe40007ffe1ff */
[----:B------:R-:W-:Y:S02]  /*01e0*/  LOP3.LUT R14, R5, 0xff800000, RZ, 0xc0, !PT ;  /* 0xff800000050e7812 */ /* 0x000fe400078ec0ff */
[----:B------:R-:W-:Y:S01]  /*01f0*/  IADD3 R19, R2, -R3, RZ ;  /* 0x8000000302137210 */ /* 0x000fe20007ffe0ff */
[-C--:B------:R-:W-:Y:S01]  /*0200*/  FFMA.FTZ R18, R6, R7.reuse, -1 ;  /* 0xbf80000006127423 */ /* 0x080fe20000010007 */
[----:B------:R-:W-:Y:S01]  /*0210*/  IADD3 R20, -R14, 0x40800000, RZ ;  /* 0x408000000e147810 */ /* 0x000fe20007ffe1ff */
[----:B------:R-:W-:Y:S01]  /*0220*/  HFMA2.MMA R6, -RZ, RZ, 1.3056640625, -1.8671875 ;  /* 0x3d39bf78ff067435 */ /* 0x000fe200000001ff */
[----:B------:R-:W-:Y:S01]  /*0230*/  IADD3 R15, R13, -R14, RZ ;  /* 0x8000000e0d0f7210 */ /* 0x000fe20007ffe0ff */
[----:B------:R-:W-:Y:S01]  /*0240*/  FADD.FTZ R19, R19, R18 ;  /* 0x0000001213137221 */ /* 0x000fe20000010000 */
[--C-:B---3--:R-:W-:Y:S01]  /*0250*/  PRMT R5, RZ, 0x5410, R4.reuse ;  /* 0x00005410ff057816 */ /* 0x108fe20000000004 */
[----:B------:R-:W-:Y:S01]  /*0260*/  FFMA.FTZ R20, R20, R7, -1 ;  /* 0xbf80000014147423 */ /* 0x000fe20000010007 */
[----:B------:R-:W-:Y:S01]  /*0270*/  PRMT R4, RZ, 0x7610, R4 ;  /* 0x00007610ff047816 */ /* 0x000fe20000000004 */
[----:B------:R-:W-:Y:S02]  /*0280*/  I2F R14, R14 ;  /* 0x0000000e000e7306 */ /* 0x000fe40000201400 */
[----:B------:R-:W-:-:S02]  /*0290*/  FADD.FTZ R15, R15, R20 ;  /* 0x000000140f0f7221 */ /* 0x000fc40000010000 */
[-C--:B------:R-:W-:Y:S02]  /*02a0*/  FFMA.FTZ R18, R19, -R6.reuse, 0.10546888411045074463 ;  /* 0x3dd8001213127423 */ /* 0x080fe40000010806 */
[----:B------:R-:W-:Y:S02]  /*02b0*/  FFMA.FTZ R20, R15, -R6, 0.10546888411045074463 ;  /* 0x3dd800120f147423 */ /* 0x000fe40000010806 */
[----:B------:R-:W-:Y:S01]  /*02c0*/  FFMA.FTZ R18, R19, R18, -0.13229703903198242188 ;  /* 0xbe0778e013127423 */ /* 0x000fe20000010012 */
[----:B------:R-:W-:Y:S01]  /*02d0*/  I2F R3, R3 ;  /* 0x0000000300037306 */ /* 0x000fe20000201400 */
[----:B------:R-:W-:Y:S02]  /*02e0*/  FFMA.FTZ R22, R15, R20, -0.13229703903198242188 ;  /* 0xbe0778e00f167423 */ /* 0x000fe40000010014 */
[----:B------:R-:W-:Y:S02]  /*02f0*/  FFMA.FTZ R20, R19, R18, 0.14491446316242218018 ;  /* 0x3e14647513147423 */ /* 0x000fe40000010012 */
[----:B------:R-:W-:-:S02]  /*0300*/  FFMA.FTZ R22, R15, R22, 0.14491446316242218018 ;  /* 0x3e1464750f167423 */ /* 0x000fc40000010016 */
[----:B------:R-:W-:Y:S02]  /*0310*/  FFMA.FTZ R20, R19, R20, -0.16641564667224884033 ;  /* 0xbe2a68dd13147423 */ /* 0x000fe40000010014 */
[----:B------:R-:W-:Y:S02]  /*0320*/  FMUL.FTZ R17, R5, 1.4426950216293334961 ;  /* 0x3fb8aa3b05117820 */ /* 0x000fe40000410000 */
[----:B------:R-:W-:Y:S02]  /*0330*/  FFMA.FTZ R20, R19, R20, 0.19988867640495300293 ;  /* 0x3e4caf9e13147423 */ /* 0x000fe40000010014 */
[----:B------:R-:W-:Y:S02]  /*0340*/  FFMA.FTZ R22, R15, R22, -0.16641564667224884033 ;  /* 0xbe2a68dd0f167423 */ /* 0x000fe40000010016 */
[----:B------:R-:W-:Y:S01]  /*0350*/  FMUL.FTZ R21, R4, 1.4426950216293334961 ;  /* 0x3fb8aa3b04157820 */ /* 0x000fe20000410000 */
[----:B------:R-:W0:Y:S01]  /*0360*/  MUFU.EX2 R17, R17 ;  /* 0x0000001100117308 */ /* 0x000e220000000800 */
[----:B------:R-:W-:-:S02]  /*0370*/  FFMA.FTZ R20, R19, R20, -0.25000196695327758789 ;  /* 0xbe80004213147423 */ /* 0x000fc40000010014 */
[----:B------:R-:W-:Y:S02]  /*0380*/  FFMA.FTZ R22, R15, R22, 0.19988867640495300293 ;  /* 0x3e4caf9e0f167423 */ /* 0x000fe40000010016 */
[----:B------:R-:W-:Y:S02]  /*0390*/  FFMA.FTZ R20, R19, R20, 0.33333510160446166992 ;  /* 0x3eaaaae613147423 */ /* 0x000fe40000010014 */
[----:B------:R-:W-:Y:S01]  /*03a0*/  FFMA.FTZ R22, R15, R22, -0.25000196695327758789 ;  /* 0xbe8000420f167423 */ /* 0x000fe20000010016 */
[----:B------:R-:W1:Y:S01]  /*03b0*/  MUFU.EX2 R18, R21 ;  /* 0x0000001500127308 */ /* 0x000e620000000800 */
[----:B------:R-:W-:Y:S02]  /*03c0*/  FFMA.FTZ R20, R19, R20, -0.5 ;  /* 0xbf00000013147423 */ /* 0x000fe40000010014 */
[----:B------:R-:W-:Y:S02]  /*03d0*/  FFMA.FTZ R22, R15, R22, 0.33333510160446166992 ;  /* 0x3eaaaae60f167423 */ /* 0x000fe40000010016 */
[----:B------:R-:W-:-:S02]  /*03e0*/  FMUL.FTZ R20, R19, R20 ;  /* 0x0000001413147220 */ /* 0x000fc40000410000 */
[----:B------:R-:W-:Y:S02]  /*03f0*/  FFMA.FTZ R22, R15, R22, -0.5 ;  /* 0xbf0000000f167423 */ /* 0x000fe40000010016 */
[----:B------:R-:W-:Y:S02]  /*0400*/  FFMA.FTZ R19, R19, R20, R19 ;  /* 0x0000001413137223 */ /* 0x000fe40000010013 */
[----:B------:R-:W-:Y:S02]  /*0410*/  FMUL.FTZ R22, R15, R22 ;  /* 0x000000160f167220 */ /* 0x000fe40000410000 */
[----:B0-----:R-:W-:Y:S02]  /*0420*/  FADD.FTZ.RZ R20, R17, 1 ;  /* 0x3f80000011147421 */ /* 0x001fe4000001c000 */
[----:B------:R-:W-:Y:S02]  /*0430*/  FFMA.FTZ R15, R15, R22, R15 ;  /* 0x000000160f0f7223 */ /* 0x000fe4000001000f */
[----:B-1----:R-:W-:Y:S01]  /*0440*/  FADD.FTZ.RZ R23, R18, 1 ;  /* 0x3f80000012177421 */ /* 0x002fe2000001c000 */
[----:B------:R-:W-:Y:S01]  /*0450*/  IADD3 R21, R20, -0x3f400000, RZ ;  /* 0xc0c0000014157810 */ /* 0x000fe20007ffe0ff */
[----:B------:R-:W-:-:S02]  /*0460*/  FMUL.FTZ R14, R14, 1.1920928955078125e-07 ;  /* 0x340000000e0e7820 */ /* 0x000fc40000410000 */
[----:B------:R-:W-:Y:S01]  /*0470*/  FMUL.FTZ R20, R3, 1.1920928955078125e-07 ;  /* 0x3400000003147820 */ /* 0x000fe20000410000 */
[----:B------:R-:W-:Y:S01]  /*0480*/  IADD3 R23, R23, -0x3f400000, RZ ;  /* 0xc0c0000017177810 */ /* 0x000fe20007ffe0ff */
[----:B------:R-:W-:Y:S01]  /*0490*/  FFMA.FTZ R3, R14, 0.69314718246459960938, R15 ;  /* 0x3f3172180e037823 */ /* 0x000fe2000001000f */
[----:B------:R-:W-:Y:S01]  /*04a0*/  LOP3.LUT R14, R21, 0xff800000, RZ, 0xc0, !PT ;  /* 0xff800000150e7812 */ /* 0x000fe200078ec0ff */
[----:B------:R-:W-:Y:S01]  /*04b0*/  FFMA.FTZ R15, R20, 0.69314718246459960938, R19 ;  /* 0x3f317218140f7823 */ /* 0x000fe20000010013 */
[----:B------:R-:W-:Y:S01]  /*04c0*/  LOP3.LUT R21, R23, 0xff800000, RZ, 0xc0, !PT ;  /* 0xff80000017157812 */ /* 0x000fe200078ec0ff */
[----:B------:R-:W-:Y:S05]  /*04d0*/  @!P0 BRA `(.L_x_4997) ;  /* 0x0000005000008947 */ /* 0x000fea0003800000 */
[C---:B------:R-:W-:Y:S02]  /*04e0*/  ISETP.GE.AND P0, PT, R2.reuse, -0x407fffff, PT ;  /* 0xbf8000010200780c */ /* 0x040fe40003f06270 */
[----:B------:R-:W-:-:S11]  /*04f0*/  FSETP.NEU.FTZ.AND P1, PT, R2, RZ, PT ;  /* 0x000000ff0200720b */ /* 0x000fd60003f3d000 */
[----:B------:R-:W-:-:S05]  /*0500*/  @P0 MOV R19, 0x7f800000 ;  /* 0x7f80000000130802 */ /* 0x000fca0000000f00 */
[----:B------:R-:W-:-:S05]  /*0510*/  @P0 FFMA.FTZ R15, R2, R19, +INF ;  /* 0x7f800000020f0423 */ /* 0x000fca0000010013 */
[----:B------:R-:W-:Y:S02]  /*0520*/  FSEL R15, R15, -RZ, P1 ;  /* 0x800000ff0f0f7208 */ /* 0x000fe40000800000 */
.L_x_4997:
[----:B------:R-:W-:Y:S05]  /*0530*/  BSYNC B0 ;  /* 0x0000000000007941 */ /* 0x000fea0003800000 */
.L_x_4996:
[----:B------:R-:W-:Y:S01]  /*0540*/  IADD3 R20, -R14, 0x40800000, RZ ;  /* 0x408000000e147810 */ /* 0x000fe20007ffe1ff */
[----:B------:R-:W-:Y:S01]  /*0550*/  BSSY B0, `(.L_x_4998) ;  /* 0x0000027000007945 */ /* 0x000fe20003800000 */
[----:B------:R-:W-:Y:S02]  /*0560*/  IADD3 R22, -R21, 0x40800000, RZ ;  /* 0x4080000015167810 */ /* 0x000fe40007ffe1ff */
[----:B------:R-:W-:Y:S01]  /*0570*/  IADD3 R25, R17, -R14, RZ ;  /* 0x8000000e11197210 */ /* 0x000fe20007ffe0ff */
[----:B------:R-:W-:Y:S01]  /*0580*/  FFMA.FTZ R20, R20, R7, -1 ;  /* 0xbf80000014147423 */ /* 0x000fe20000010007 */
[----:B------:R-:W-:Y:S01]  /*0590*/  IADD3 R23, R18, -R21, RZ ;  /* 0x8000001512177210 */ /* 0x000fe20007ffe0ff */
[----:B------:R-:W-:Y:S01]  /*05a0*/  FFMA.FTZ R22, R22, R7, -1 ;  /* 0xbf80000016167423 */ /* 0x000fe20000010007 */
[----:B-----5:R-:W-:Y:S01]  /*05b0*/  PRMT R2, RZ, 0x5410, R12 ;  /* 0x00005410ff027816 */ /* 0x020fe2000000000c */
[----:B------:R-:W-:Y:S01]  /*05c0*/  FADD.FTZ R25, R25, R20 ;  /* 0x0000001419197221 */ /* 0x000fe20000010000 */
[----:B------:R-:W-:Y:S01]  /*05d0*/  PRMT R12, RZ, 0x7610, R12 ;  /* 0x00007610ff0c7816 */ /* 0x000fe2000000000c */
[----:B------:R-:W-:Y:S01]  /*05e0*/  FADD.FTZ R23, R23, R22 ;  /* 0x0000001617177221 */ /* 0x000fe20000010000 */
[----:B------:R-:W-:Y:S01]  /*05f0*/  ISETP.GE.U32.AND P0, PT, R13, 0x7f800000, PT ;  /* 0x7f8000000d00780c */ /* 0x000fe20003f06070 */
[-C--:B------:R-:W-:Y:S01]  /*0600*/  FFMA.FTZ R22, R25, -R6.reuse, 0.10546888411045074463 ;  /* 0x3dd8001219167423 */ /* 0x080fe20000010806 */
[----:B------:R-:W0:Y:S01]  /*0610*/  I2F R14, R14 ;  /* 0x0000000e000e7306 */ /* 0x000e220000201400 */
[----:B------:R-:W-:-:S02]  /*0620*/  FFMA.FTZ R24, R23, -R6, 0.10546888411045074463 ;  /* 0x3dd8001217187423 */ /* 0x000fc40000010806 */
[----:B------:R-:W-:Y:S02]  /*0630*/  FFMA.FTZ R22, R25, R22, -0.13229703903198242188 ;  /* 0xbe0778e019167423 */ /* 0x000fe40000010016 */
[----:B------:R-:W-:Y:S02]  /*0640*/  FFMA.FTZ R24, R23, R24, -0.13229703903198242188 ;  /* 0xbe0778e017187423 */ /* 0x000fe40000010018 */
[----:B------:R-:W-:Y:S01]  /*0650*/  FFMA.FTZ R22, R25, R22, 0.14491446316242218018 ;  /* 0x3e14647519167423 */ /* 0x000fe20000010016 */
[----:B------:R-:W1:Y:S01]  /*0660*/  I2F R21, R21 ;  /* 0x0000001500157306 */ /* 0x000e620000201400 */
[----:B------:R-:W-:Y:S02]  /*0670*/  FFMA.FTZ R24, R23, R24, 0.14491446316242218018 ;  /* 0x3e14647517187423 */ /* 0x000fe40000010018 */
[----:B------:R-:W-:Y:S02]  /*0680*/  FMUL.FTZ R19, R2, 1.4426950216293334961 ;  /* 0x3fb8aa3b02137820 */ /* 0x000fe40000410000 */
[----:B------:R-:W-:-:S02]  /*0690*/  FMUL.FTZ R20, R12, 1.4426950216293334961 ;  /* 0x3fb8aa3b0c147820 */ /* 0x000fc40000410000 */
[----:B------:R-:W-:Y:S02]  /*06a0*/  FFMA.FTZ R22, R25, R22, -0.16641564667224884033 ;  /* 0xbe2a68dd19167423 */ /* 0x000fe40000010016 */
[----:B------:R-:W-:Y:S01]  /*06b0*/  FFMA.FTZ R24, R23, R24, -0.16641564667224884033 ;  /* 0xbe2a68dd17187423 */ /* 0x000fe20000010018 */
[----:B------:R-:W2:Y:S01]  /*06c0*/  MUFU.EX2 R19, R19 ;  /* 0x0000001300137308 */ /* 0x000ea20000000800 */
[----:B------:R-:W-:Y:S02]  /*06d0*/  FFMA.FTZ R22, R25, R22, 0.19988867640495300293 ;  /* 0x3e4caf9e19167423 */ /* 0x000fe40000010016 */
[----:B------:R-:W-:Y:S02]  /*06e0*/  FFMA.FTZ R24, R23, R24, 0.19988867640495300293 ;  /* 0x3e4caf9e17187423 */ /* 0x000fe40000010018 */
[----:B------:R-:W-:Y:S02]  /*06f0*/  FFMA.FTZ R22, R25, R22, -0.25000196695327758789 ;  /* 0xbe80004219167423 */ /* 0x000fe40000010016 */
[----:B------:R-:W-:Y:S01]  /*0700*/  FFMA.FTZ R24, R23, R24, -0.25000196695327758789 ;  /* 0xbe80004217187423 */ /* 0x000fe20000010018 */
[----:B------:R-:W3:Y:S01]  /*0710*/  MUFU.EX2 R20, R20 ;  /* 0x0000001400147308 */ /* 0x000ee20000000800 */
[----:B------:R-:W-:-:S02]  /*0720*/  FFMA.FTZ R22, R25, R22, 0.33333510160446166992 ;  /* 0x3eaaaae619167423 */ /* 0x000fc40000010016 */
[----:B------:R-:W-:Y:S02]  /*0730*/  FFMA.FTZ R24, R23, R24, 0.33333510160446166992 ;  /* 0x3eaaaae617187423 */ /* 0x000fe40000010018 */
[----:B------:R-:W-:Y:S02]  /*0740*/  FFMA.FTZ R22, R25, R22, -0.5 ;  /* 0xbf00000019167423 */ /* 0x000fe40000010016 */
[----:B------:R-:W-:Y:S01]  /*0750*/  FFMA.FTZ R24, R23, R24, -0.5 ;  /* 0xbf00000017187423 */ /* 0x000fe20000010018 */
[----:B------:R-:W-:Y:S05]  /*0760*/  @!P0 BRA `(.L_x_4999) ;  /* 0x0000005000008947 */ /* 0x000fea0003800000 */
[----:B012---:R-:W-:-:S13]  /*0770*/  ISETP.GE.AND P0, PT, R13, -0x407fffff, PT ;  /* 0xbf8000010d00780c */ /* 0x007fda0003f06270 */
[----:B------:R-:W-:-:S05]  /*0780*/  @P0 MOV R26, 0x7f800000 ;  /* 0x7f800000001a0802 */ /* 0x000fca0000000f00 */
[C---:B------:R-:W-:Y:S01]  /*0790*/  @P0 FFMA.FTZ R3, R13.reuse, R26, +INF ;  /* 0x7f8000000d030423 */ /* 0x040fe2000001001a */
[----:B------:R-:W-:-:S04]  /*07a0*/  FSETP.NEU.FTZ.AND P0, PT, R13, RZ, PT ;  /* 0x000000ff0d00720b */ /* 0x000fc80003f1d000 */
[----:B------:R-:W-:-:S04]  /*07b0*/  FSEL R3, R3, -RZ, P0 ;  /* 0x800000ff03037208 */ /* 0x000fc80000000000 */
.L_x_4999:
[----:B012---:R-:W-:Y:S05]  /*07c0*/  BSYNC B0 ;  /* 0x0000000000007941 */ /* 0x007fea0003800000 */
.L_x_4998:
[----:B------:R-:W-:Y:S01]  /*07d0*/  FMUL.FTZ R22, R25, R22 ;  /* 0x0000001619167220 */ /* 0x000fe20000410000 */
[----:B------:R-:W-:Y:S01]  /*07e0*/  ISETP.GE.U32.AND P0, PT, R17, 0x7f800000, PT ;  /* 0x7f8000001100780c */ /* 0x000fe20003f06070 */
[----:B------:R-:W-:Y:S01]  /*07f0*/  FADD.FTZ.RZ R26, R19, 1 ;  /* 0x3f800000131a7421 */ /* 0x000fe2000001c000 */
[----:B------:R-:W-:Y:S01]  /*0800*/  BSSY B0, `(.L_x_5000) ;  /* 0x000001a000007945 */ /* 0x000fe20003800000 */
[----:B------:R-:W-:Y:S02]  /*0810*/  FMUL.FTZ R24, R23, R24 ;  /* 0x0000001817187220 */ /* 0x000fe40000410000 */
[----:B------:R-:W-:Y:S01]  /*0820*/  FFMA.FTZ R13, R25, R22, R25 ;  /* 0x00000016190d7223 */ /* 0x000fe20000010019 */
[----:B------:R-:W-:Y:S01]  /*0830*/  IADD3 R22, R26, -0x3f400000, RZ ;  /* 0xc0c000001a167810 */ /* 0x000fe20007ffe0ff */
[----:B---3--:R-:W-:Y:S02]  /*0840*/  FADD.FTZ.RZ R25, R20, 1 ;  /* 0x3f80000014197421 */ /* 0x008fe4000001c000 */
[----:B------:R-:W-:Y:S01]  /*0850*/  FFMA.FTZ R23, R23, R24, R23 ;  /* 0x0000001817177223 */ /* 0x000fe20000010017 */
[----:B------:R-:W-:Y:S01]  /*0860*/  LOP3.LUT R22, R22, 0xff800000, RZ, 0xc0, !PT ;  /* 0xff80000016167812 */ /* 0x000fe200078ec0ff */
[----:B------:R-:W-:Y:S01]  /*0870*/  FMUL.FTZ R14, R14, 1.1920928955078125e-07 ;  /* 0x340000000e0e7820 */ /* 0x000fe20000410000 */
[----:B------:R-:W-:Y:S01]  /*0880*/  IADD3 R25, R25, -0x3f400000, RZ ;  /* 0xc0c0000019197810 */ /* 0x000fe20007ffe0ff */
[----:B------:R-:W-:Y:S01]  /*0890*/  FMUL.FTZ R24, R21, 1.1920928955078125e-07 ;  /* 0x3400000015187820 */ /* 0x000fe20000410000 */
[----:B------:R-:W-:Y:S01]  /*08a0*/  IADD3 R26, -R22, 0x40800000, RZ ;  /* 0x40800000161a7810 */ /* 0x000fe20007ffe1ff */
[----:B------:R-:W-:Y:S01]  /*08b0*/  FFMA.FTZ R13, R14, 0.69314718246459960938, R13 ;  /* 0x3f3172180e0d7823 */ /* 0x000fe2000001000d */
[----:B------:R-:W-:Y:S01]  /*08c0*/  IADD3 R21, R19, -R22, RZ ;  /* 0x8000001613157210 */ /* 0x000fe20007ffe0ff */
[----:B------:R-:W-:Y:S01]  /*08d0*/  FFMA.FTZ R14, R24, 0.69314718246459960938, R23 ;  /* 0x3f317218180e7823 */ /* 0x000fe20000010017 */
[----:B------:R-:W-:Y:S01]  /*08e0*/  LOP3.LUT R23, R25, 0xff800000, RZ, 0xc0, !PT ;  /* 0xff80000019177812 */ /* 0x000fe200078ec0ff */
[----:B------:R-:W-:-:S03]  /*08f0*/  FFMA.FTZ R26, R26, R7, -1 ;  /* 0xbf8000001a1a7423 */ /* 0x000fc60000010007 */
[----:B------:R-:W-:Y:S01]  /*0900*/  IADD3 R24, -R23, 0x40800000, RZ ;  /* 0x4080000017187810 */ /* 0x000fe20007ffe1ff */
[----:B------:R-:W-:Y:S01]  /*0910*/  FADD.FTZ R21, R21, R26 ;  /* 0x0000001a15157221 */ /* 0x000fe20000010000 */
[----:B------:R-:W-:-:S03]  /*0920*/  IADD3 R25, R20, -R23, RZ ;  /* 0x8000001714197210 */ /* 0x000fc60007ffe0ff */
[----:B------:R-:W-:Y:S01]  /*0930*/  FFMA.FTZ R24, R24, R7, -1 ;  /* 0xbf80000018187423 */ /* 0x000fe20000010007 */
[----:B------:R-:W-:Y:S05]  /*0940*/  @!P0 BRA `(.L_x_5001) ;  /* 0x0000005000008947 */ /* 0x000fea0003800000 */
[----:B------:R-:W-:-:S13]  /*0950*/  ISETP.GE.AND P0, PT, R17, -0x407fffff, PT ;  /* 0xbf8000011100780c */ /* 0x000fda0003f06270 */
[----:B------:R-:W-:-:S05]  /*0960*/  @P0 MOV R26, 0x7f800000 ;  /* 0x7f800000001a0802 */ /* 0x000fca0000000f00 */
[C---:B------:R-:W-:Y:S01]  /*0970*/  @P0 FFMA.FTZ R13, R17.reuse, R26, +INF ;  /* 0x7f800000110d0423 */ /* 0x040fe2000001001a */
[----:B------:R-:W-:-:S04]  /*0980*/  FSETP.NEU.FTZ.AND P0, PT, R17, RZ, PT ;  /* 0x000000ff1100720b */ /* 0x000fc80003f1d000 */
[----:B------:R-:W-:-:S04]  /*0990*/  FSEL R13, R13, -RZ, P0 ;  /* 0x800000ff0d0d7208 */ /* 0x000fc80000000000 */
.L_x_5001:
[----:B------:R-:W-:Y:S05]  /*09a0*/  BSYNC B0 ;  /* 0x0000000000007941 */ /* 0x000fea0003800000 */
.L_x_5000:
[----:B------:R-:W-:Y:S01]  /*09b0*/  ISETP.GE.U32.AND P0, PT, R18, 0x7f800000, PT ;  /* 0x7f8000001200780c */ /* 0x000fe20003f06070 */
[----:B------:R-:W-:Y:S01]  /*09c0*/  FADD.FTZ R25, R25, R24 ;  /* 0x0000001819197221 */ /* 0x000fe20000010000 */
[----:B------:R-:W-:Y:S01]  /*09d0*/  BSSY B0, `(.L_x_5002) ;  /* 0x000000c000007945 */ /* 0x000fe20003800000 */
[-C--:B------:R-:W-:Y:S02]  /*09e0*/  FFMA.FTZ R24, R21, -R6.reuse, 0.10546888411045074463 ;  /* 0x3dd8001215187423 */ /* 0x080fe40000010806 */
[----:B------:R-:W-:Y:S02]  /*09f0*/  FFMA.FTZ R26, R25, -R6, 0.10546888411045074463 ;  /* 0x3dd80012191a7423 */ /* 0x000fe40000010806 */
[----:B------:R-:W-:Y:S02]  /*0a00*/  FFMA.FTZ R24, R21, R24, -0.13229703903198242188 ;  /* 0xbe0778e015187423 */ /* 0x000fe40000010018 */
[----:B------:R-:W-:Y:S02]  /*0a10*/  FFMA.FTZ R26, R25, R26, -0.13229703903198242188 ;  /* 0xbe0778e0191a7423 */ /* 0x000fe4000001001a */
[----:B------:R-:W-:-:S02]  /*0a20*/  FFMA.FTZ R24, R21, R24, 0.14491446316242218018 ;  /* 0x3e14647515187423 */ /* 0x000fc40000010018 */
[----:B------:R-:W-:Y:S05]  /*0a30*/  @!P0 BRA `(.L_x_5003) ;  /* 0x0000005000008947 */ /* 0x000fea0003800000 */
[----:B------:R-:W-:-:S13]  /*0a40*/  ISETP.GE.AND P0, PT, R18, -0x407fffff, PT ;  /* 0xbf8000011200780c */ /* 0x000fda0003f06270 */
[----:B------:R-:W-:-:S05]  /*0a50*/  @P0 MOV R17, 0x7f800000 ;  /* 0x7f80000000110802 */ /* 0x000fca0000000f00 */
[C---:B------:R-:W-:Y:S01]  /*0a60*/  @P0 FFMA.FTZ R14, R18.reuse, R17, +INF ;  /* 0x7f800000120e0423 */ /* 0x040fe20000010011 */
[----:B------:R-:W-:-:S04]  /*0a70*/  FSETP.NEU.FTZ.AND P0, PT, R18, RZ, PT ;  /* 0x000000ff1200720b */ /* 0x000fc80003f1d000 */
[----:B------:R-:W-:-:S04]  /*0a80*/  FSEL R14, R14, -RZ, P0 ;  /* 0x800000ff0e0e7208 */ /* 0x000fc80000000000 */
.L_x_5003:
[----:B------:R-:W-:Y:S05]  /*0a90*/  BSYNC B0 ;  /* 0x0000000000007941 */ /* 0x000fea0003800000 */
.L_x_5002:
[----:B------:R-:W-:Y:S01]  /*0aa0*/  FFMA.FTZ R24, R21, R24, -0.16641564667224884033 ;  /* 0xbe2a68dd15187423 */ /* 0x000fe20000010018 */
[----:B------:R-:W0:Y:S01]  /*0ab0*/  I2F R22, R22 ;  /* 0x0000001600167306 */ /* 0x000e220000201400 */
[----:B------:R-:W-:Y:S01]  /*0ac0*/  FFMA.FTZ R26, R25, R26, 0.14491446316242218018 ;  /* 0x3e146475191a7423 */ /* 0x000fe2000001001a */
[--C-:B------:R-:W-:Y:S01]  /*0ad0*/  PRMT R17, RZ, 0x5410, R16.reuse ;  /* 0x00005410ff117816 */ /* 0x100fe20000000010 */
[----:B------:R-:W-:Y:S01]  /*0ae0*/  FFMA.FTZ R24, R21, R24, 0.19988867640495300293 ;  /* 0x3e4caf9e15187423 */ /* 0x000fe20000010018 */
[----:B------:R-:W-:Y:S01]  /*0af0*/  PRMT R16, RZ, 0x7610, R16 ;  /* 0x00007610ff107816 */ /* 0x000fe20000000010 */
[----:B------:R-:W-:Y:S01]  /*0b00*/  FFMA.FTZ R26, R25, R26, -0.16641564667224884033 ;  /* 0xbe2a68dd191a7423 */ /* 0x000fe2000001001a */
[----:B------:R-:W-:Y:S01]  /*0b10*/  ISETP.GE.U32.AND P0, PT, R19, 0x7f800000, PT ;  /* 0x7f8000001300780c */ /* 0x000fe20003f06070 */
[----:B------:R-:W-:Y:S01]  /*0b20*/  FFMA.FTZ R24, R21, R24, -0.25000196695327758789 ;  /* 0xbe80004215187423 */ /* 0x000fe20000010018 */
[----:B------:R-:W1:Y:S01]  /*0b30*/  I2F R23, R23 ;  /* 0x0000001700177306 */ /* 0x000e620000201400 */
[----:B------:R-:W-:Y:S01]  /*0b40*/  FMUL.FTZ R18, R17, 1.4426950216293334961 ;  /* 0x3fb8aa3b11127820 */ /* 0x000fe20000410000 */
[----:B------:R-:W-:Y:S01]  /*0b50*/  BSSY B0, `(.L_x_5004) ;  /* 0x000001b000007945 */ /* 0x000fe20003800000 */
[----:B------:R-:W-:Y:S01]  /*0b60*/  FFMA.FTZ R24, R21, R24, 0.33333510160446166992 ;  /* 0x3eaaaae615187423 */ /* 0x000fe20000010018 */
[----:B------:R-:W-:Y:S01]  /*0b70*/  ISETP.GE.U32.AND P1, PT, R20, 0x7f800000, PT ;  /* 0x7f8000001400780c */ /* 0x000fe20003f26070 */
[----:B------:R-:W-:-:S02]  /*0b80*/  FFMA.FTZ R26, R25, R26, 0.19988867640495300293 ;  /* 0x3e4caf9e191a7423 */ /* 0x000fc4000001001a */
[----:B------:R-:W-:Y:S01]  /*0b90*/  FFMA.FTZ R24, R21, R24, -0.5 ;  /* 0xbf00000015187423 */ /* 0x000fe20000010018 */
[----:B------:R-:W2:Y:S01]  /*0ba0*/  MUFU.EX2 R18, R18 ;  /* 0x0000001200127308 */ /* 0x000ea20000000800 */
[----:B------:R-:W-:Y:S02]  /*0bb0*/  FFMA.FTZ R26, R25, R26, -0.25000196695327758789 ;  /* 0xbe800042191a7423 */ /* 0x000fe4000001001a */
[----:B------:R-:W-:Y:S02]  /*0bc0*/  FMUL.FTZ R24, R21, R24 ;  /* 0x0000001815187220 */ /* 0x000fe40000410000 */
[----:B------:R-:W-:Y:S02]  /*0bd0*/  FFMA.FTZ R26, R25, R26, 0.33333510160446166992 ;  /* 0x3eaaaae6191a7423 */ /* 0x000fe4000001001a */
[----:B------:R-:W-:Y:S02]  /*0be0*/  FFMA.FTZ R21, R21, R24, R21 ;  /* 0x0000001815157223 */ /* 0x000fe40000010015 */
[----:B0-----:R-:W-:-:S02]  /*0bf0*/  FMUL.FTZ R22, R22, 1.1920928955078125e-07 ;  /* 0x3400000016167820 */ /* 0x001fc40000410000 */
[----:B------:R-:W-:Y:S02]  /*0c00*/  FMUL.FTZ R27, R16, 1.4426950216293334961 ;  /* 0x3fb8aa3b101b7820 */ /* 0x000fe40000410000 */
[C---:B------:R-:W-:Y:S02]  /*0c10*/  FFMA.FTZ R26, R25.reuse, R26, -0.5 ;  /* 0xbf000000191a7423 */ /* 0x040fe4000001001a */
[----:B------:R-:W-:Y:S02]  /*0c20*/  FFMA.FTZ R22, R22, 0.69314718246459960938, R21 ;  /* 0x3f31721816167823 */ /* 0x000fe40000010015 */
[----:B------:R0:W3:Y:S01]  /*0c30*/  MUFU.EX2 R21, R27 ;  /* 0x0000001b00157308 */ /* 0x0000e20000000800 */
[----:B------:R-:W-:Y:S02]  /*0c40*/  FMUL.FTZ R26, R25, R26 ;  /* 0x0000001a191a7220 */ /* 0x000fe40000410000 */
[----:B-1----:R-:W-:Y:S02]  /*0c50*/  FMUL.FTZ R24, R23, 1.1920928955078125e-07 ;  /* 0x3400000017187820 */ /* 0x002fe40000410000 */
[----:B------:R-:W-:-:S02]  /*0c60*/  FFMA.FTZ R25, R25, R26, R25 ;  /* 0x0000001a19197223 */ /* 0x000fc40000010019 */
[----:B--2---:R-:W-:Y:S02]  /*0c70*/  FADD.FTZ.RZ R26, R18, 1 ;  /* 0x3f800000121a7421 */ /* 0x004fe4000001c000 */
[----:B------:R-:W-:-:S03]  /*0c80*/  FFMA.FTZ R23, R24, 0.69314718246459960938, R25 ;  /* 0x3f31721818177823 */ /* 0x000fc60000010019 */
[----:B------:R-:W-:Y:S01]  /*0c90*/  IADD3 R26, R26, -0x3f400000, RZ ;  /* 0xc0c000001a1a7810 */ /* 0x000fe20007ffe0ff */
[----:B------:R-:W-:Y:S05]  /*0ca0*/  @!P0 BRA `(.L_x_5005) ;  /* 0x0000005000008947 */ /* 0x000fea0003800000 */
[----:B0-----:R-:W-:-:S13]  /*0cb0*/  ISETP.GE.AND P0, PT, R19, -0x407fffff, PT ;  /* 0xbf8000011300780c */ /* 0x001fda0003f06270 */
[----:B------:R-:W-:-:S05]  /*0cc0*/  @P0 MOV R24, 0x7f800000 ;  /* 0x7f80000000180802 */ /* 0x000fca0000000f00 */
[C---:B------:R-:W-:Y:S01]  /*0cd0*/  @P0 FFMA.FTZ R22, R19.reuse, R24, +INF ;  /* 0x7f80000013160423 */ /* 0x040fe20000010018 */
[----:B------:R-:W-:-:S04]  /*0ce0*/  FSETP.NEU.FTZ.AND P0, PT, R19, RZ, PT ;  /* 0x000000ff1300720b */ /* 0x000fc80003f1d000 */
[----:B------:R-:W-:-:S04]  /*0cf0*/  FSEL R22, R22, -RZ, P0 ;  /* 0x800000ff16167208 */ /* 0x000fc80000000000 */
.L_x_5005:
[----:B0-----:R-:W-:Y:S05]  /*0d00*/  BSYNC B0 ;  /* 0x0000000000007941 */ /* 0x001fea0003800000 */
.L_x_5004:
[----:B------:R-:W-:Y:S01]  /*0d10*/  BSSY B0, `(.L_x_5006) ;  /* 0x0000009000007945 */ /* 0x000fe20003800000 */
[----:B---3--:R-:W-:Y:S01]  /*0d20*/  FADD.FTZ.RZ R24, R21, 1 ;  /* 0x3f80000015187421 */ /* 0x008fe2000001c000 */
[----:B------:R-:W-:Y:S01]  /*0d30*/  LOP3.LUT R27, R26, 0xff800000, RZ, 0xc0, !PT ;  /* 0xff8000001a1b7812 */ /* 0x000fe200078ec0ff */
[----:B------:R-:W-:Y:S05]  /*0d40*/  @!P1 BRA `(.L_x_5007) ;  /* 0x0000005000009947 */ /* 0x000fea0003800000 */
[----:B------:R-:W-:-:S13]  /*0d50*/  ISETP.GE.AND P0, PT, R20, -0x407fffff, PT ;  /* 0xbf8000011400780c */ /* 0x000fda0003f06270 */
[----:B------:R-:W-:-:S05]  /*0d60*/  @P0 MOV R19, 0x7f800000 ;  /* 0x7f80000000130802 */ /* 0x000fca0000000f00 */
[C---:B------:R-:W-:Y:S01]  /*0d70*/  @P0 FFMA.FTZ R23, R20.reuse, R19, +INF ;  /* 0x7f80000014170423 */ /* 0x040fe20000010013 */
[----:B------:R-:W-:-:S04]  /*0d80*/  FSETP.NEU.FTZ.AND P0, PT, R20, RZ, PT ;  /* 0x000000ff1400720b */ /* 0x000fc80003f1d000 */
[----:B------:R-:W-:-:S04]  /*0d90*/  FSEL R23, R23, -RZ, P0 ;  /* 0x800000ff17177208 */ /* 0x000fc80000000000 */
.L_x_5007:
[----:B------:R-:W-:Y:S05]  /*0da0*/  BSYNC B0 ;  /* 0x0000000000007941 */ /* 0x000fea0003800000 */
.L_x_5006:
[----:B------:R-:W-:Y:S01]  /*0db0*/  IADD3 R24, R24, -0x3f400000, RZ ;  /* 0xc0c0000018187810 */ /* 0x000fe20007ffe0ff */
[----:B------:R-:W0:Y:S01]  /*0dc0*/  I2F R19, R27 ;  /* 0x0000001b00137306 */ /* 0x000e220000201400 */
[----:B------:R-:W-:Y:S01]  /*0dd0*/  IADD3 R20, -R27, 0x40800000, RZ ;  /* 0x408000001b147810 */ /* 0x000fe20007ffe1ff */
[----:B------:R-:W-:Y:S01]  /*0de0*/  BSSY B0, `(.L_x_5008) ;  /* 0x000002b000007945 */ /* 0x000fe20003800000 */
[----:B------:R-:W-:Y:S02]  /*0df0*/  LOP3.LUT R28, R24, 0xff800000, RZ, 0xc0, !PT ;  /* 0xff800000181c7812 */ /* 0x000fe400078ec0ff */
[----:B------:R-:W-:Y:S01]  /*0e00*/  IADD3 R25, R18, -R27, RZ ;  /* 0x8000001b12197210 */ /* 0x000fe20007ffe0ff */
[----:B------:R-:W-:Y:S01]  /*0e10*/  FFMA.FTZ R20, R20, R7, -1 ;  /* 0xbf80000014147423 */ /* 0x000fe20000010007 */
[----:B------:R-:W-:Y:S01]  /*0e20*/  IADD3 R26, -R28, 0x40800000, RZ ;  /* 0x408000001c1a7810 */ /* 0x000fe20007ffe1ff */
[----:B------:R-:W1:Y:S01]  /*0e30*/  MUFU.TANH R24, R15 ;  /* 0x0000000f00187308 */ /* 0x000e620000002400 */
[----:B------:R-:W-:Y:S01]  /*0e40*/  ISETP.GE.U32.AND P0, PT, R18, 0x7f800000, PT ;  /* 0x7f8000001200780c */ /* 0x000fe20003f06070 */
[----:B------:R-:W-:-:S02]  /*0e50*/  FADD.FTZ R25, R25, R20 ;  /* 0x0000001419197221 */ /* 0x000fc40000010000 */
[----:B------:R-:W-:Y:S01]  /*0e60*/  FFMA.FTZ R29, R26, R7, -1 ;  /* 0xbf8000001a1d7423 */ /* 0x000fe20000010007 */
[----:B------:R-:W-:Y:S01]  /*0e70*/  IADD3 R7, R21, -R28, RZ ;  /* 0x8000001c15077210 */ /* 0x000fe20007ffe0ff */
[----:B------:R-:W-:Y:S02]  /*0e80*/  FFMA.FTZ R26, R25, -R6, 0.10546888411045074463 ;  /* 0x3dd80012191a7423 */ /* 0x000fe40000010806 */
[----:B------:R2:W3:Y:S01]  /*0e90*/  I2F R20, R28 ;  /* 0x0000001c00147306 */ /* 0x0004e20000201400 */
[----:B0-----:R-:W-:Y:S02]  /*0ea0*/  FMUL.FTZ R19, R19, 1.1920928955078125e-07 ;  /* 0x3400000013137820 */ /* 0x001fe40000410000 */
[----:B------:R-:W-:Y:S02]  /*0eb0*/  FFMA.FTZ R26, R25, R26, -0.13229703903198242188 ;  /* 0xbe0778e0191a7423 */ /* 0x000fe4000001001a */
[----:B------:R-:W-:Y:S02]  /*0ec0*/  FADD.FTZ R7, R7, R29 ;  /* 0x0000001d07077221 */ /* 0x000fe40000010000 */
[----:B------:R-:W-:Y:S01]  /*0ed0*/  FFMA.FTZ R27, R25, R26, 0.14491446316242218018 ;  /* 0x3e146475191b7423 */ /* 0x000fe2000001001a */
[----:B------:R-:W0:Y:S01]  /*0ee0*/  MUFU.TANH R3, R3 ;  /* 0x0000000300037308 */ /* 0x000e220000002400 */
[----:B------:R-:W-:-:S02]  /*0ef0*/  FFMA.FTZ R29, R7, -R6, 0.10546888411045074463 ;  /* 0x3dd80012071d7423 */ /* 0x000fc40000010806 */
[----:B------:R-:W-:Y:S02]  /*0f00*/  FFMA.FTZ R27, R25, R27, -0.16641564667224884033 ;  /* 0xbe2a68dd191b7423 */ /* 0x000fe4000001001b */
[----:B--2---:R-:W-:Y:S02]  /*0f10*/  FFMA.FTZ R28, R7, R29, -0.13229703903198242188 ;  /* 0xbe0778e0071c7423 */ /* 0x004fe4000001001d */
[----:B------:R-:W-:Y:S01]  /*0f20*/  FFMA.FTZ R6, R25, R27, 0.19988867640495300293 ;  /* 0x3e4caf9e19067423 */ /* 0x000fe2000001001b */
[----:B------:R2:W4:Y:S01]  /*0f30*/  MUFU.TANH R26, R13 ;  /* 0x0000000d001a7308 */ /* 0x0005220000002400 */
[----:B------:R-:W-:Y:S02]  /*0f40*/  FFMA.FTZ R28, R7, R28, 0.14491446316242218018 ;  /* 0x3e146475071c7423 */ /* 0x000fe4000001001c */
[----:B------:R-:W-:Y:S02]  /*0f50*/  FFMA.FTZ R6, R25, R6, -0.25000196695327758789 ;  /* 0xbe80004219067423 */ /* 0x000fe40000010006 */
[----:B------:R-:W-:-:S02]  /*0f60*/  FFMA.FTZ R28, R7, R28, -0.16641564667224884033 ;  /* 0xbe2a68dd071c7423 */ /* 0x000fc4000001001c */
[----:B------:R-:W-:Y:S01]  /*0f70*/  FFMA.FTZ R6, R25, R6, 0.33333510160446166992 ;  /* 0x3eaaaae619067423 */ /* 0x000fe20000010006 */
[----:B------:R2:W0:Y:S01]  /*0f80*/  MUFU.TANH R15, R14 ;  /* 0x0000000e000f7308 */ /* 0x0004220000002400 */
[----:B------:R-:W-:Y:S02]  /*0f90*/  FFMA.FTZ R28, R7, R28, 0.19988867640495300293 ;  /* 0x3e4caf9e071c7423 */ /* 0x000fe4000001001c */
[----:B------:R-:W-:Y:S02]  /*0fa0*/  FFMA.FTZ R6, R25, R6, -0.5 ;  /* 0xbf00000019067423 */ /* 0x000fe40000010006 */
[----:B------:R-:W-:Y:S02]  /*0fb0*/  FFMA.FTZ R28, R7, R28, -0.25000196695327758789 ;  /* 0xbe800042071c7423 */ /* 0x000fe4000001001c */
[----:B------:R-:W-:Y:S01]  /*0fc0*/  FMUL.FTZ R6, R25, R6 ;  /* 0x0000000619067220 */ /* 0x000fe20000410000 */
[----:B------:R2:W0:Y:S01]  /*0fd0*/  MUFU.TANH R27, R22 ;  /* 0x00000016001b7308 */ /* 0x0004220000002400 */
[----:B------:R-:W-:-:S02]  /*0fe0*/  FFMA.FTZ R28, R7, R28, 0.33333510160446166992 ;  /* 0x3eaaaae6071c7423 */ /* 0x000fc4000001001c */
[----:B------:R-:W-:Y:S02]  /*0ff0*/  FFMA.FTZ R6, R25, R6, R25 ;  /* 0x0000000619067223 */ /* 0x000fe40000010019 */
[----:B------:R-:W-:Y:S02]  /*1000*/  FFMA.FTZ R28, R7, R28, -0.5 ;  /* 0xbf000000071c7423 */ /* 0x000fe4000001001c */
[----:B------:R-:W-:Y:S01]  /*1010*/  FFMA.FTZ R6, R19, 0.69314718246459960938, R6 ;  /* 0x3f31721813067823 */ /* 0x000fe20000010006 */
[----:B------:R-:W0:Y:S01]  /*1020*/  MUFU.TANH R23, R23 ;  /* 0x0000001700177308 */ /* 0x000e220000002400 */
[----:B------:R-:W-:Y:S05]  /*1030*/  @!P0 BRA `(.L_x_5009) ;  /* 0x0000005000008947 */ /* 0x000fea0003800000 */
[C---:B-1234-:R-:W-:Y:S02]  /*1040*/  ISETP.GE.AND P0, PT, R18.reuse, -0x407fffff, PT ;  /* 0xbf8000011200780c */ /* 0x05efe40003f06270 */
[----:B------:R-:W-:-:S11]  /*1050*/  FSETP.NEU.FTZ.AND P1, PT, R18, RZ, PT ;  /* 0x000000ff1200720b */ /* 0x000fd60003f3d000 */
[----:B------:R-:W-:-:S05]  /*1060*/  @P0 MOV R13, 0x7f800000 ;  /* 0x7f800000000d0802 */ /* 0x000fca0000000f00 */
[----:B------:R-:W-:-:S05]  /*1070*/  @P0 FFMA.FTZ R6, R18, R13, +INF ;  /* 0x7f80000012060423 */ /* 0x000fca000001000d */
[----:B------:R-:W-:Y:S02]  /*1080*/  FSEL R6, R6, -RZ, P1 ;  /* 0x800000ff06067208 */ /* 0x000fe40000800000 */
.L_x_5009:
[----:B-1234-:R-:W-:Y:S05]  /*1090*/  BSYNC B0 ;  /* 0x0000000000007941 */ /* 0x01efea0003800000 */
.L_x_5008:
[----:B------:R-:W-:Y:S01]  /*10a0*/  ISETP.GE.U32.AND P0, PT, R21, 0x7f800000, PT ;  /* 0x7f8000001500780c */ /* 0x000fe20003f06070 */
[----:B------:R-:W1:Y:S01]  /*10b0*/  MUFU.TANH R6, R6 ;  /* 0x0000000600067308 */ /* 0x000e620000002400 */
[C---:B------:R-:W-:Y:S01]  /*10c0*/  FMUL.FTZ R28, R7.reuse, R28 ;  /* 0x0000001c071c7220 */ /* 0x040fe20000410000 */
[----:B------:R-:W-:Y:S01]  /*10d0*/  BSSY B0, `(.L_x_5010) ;  /* 0x000000a000007945 */ /* 0x000fe20003800000 */
[----:B------:R-:W-:Y:S02]  /*10e0*/  FMUL.FTZ R20, R20, 1.1920928955078125e-07 ;  /* 0x3400000014147820 */ /* 0x000fe40000410000 */
[----:B------:R-:W-:-:S04]  /*10f0*/  FFMA.FTZ R7, R7, R28, R7 ;  /* 0x0000001c07077223 */ /* 0x000fc80000010007 */
[----:B------:R-:W-:-:S03]  /*1100*/  FFMA.FTZ R7, R20, 0.69314718246459960938, R7 ;  /* 0x3f31721814077823 */ /* 0x000fc60000010007 */
[----:B------:R-:W-:Y:S05]  /*1110*/  @!P0 BRA `(.L_x_5011) ;  /* 0x0000005000008947 */ /* 0x000fea0003800000 */
[C---:B------:R-:W-:Y:S02]  /*1120*/  ISETP.GE.AND P0, PT, R21.reuse, -0x407fffff, PT ;  /* 0xbf8000011500780c */ /* 0x040fe40003f06270 */
[----:B------:R-:W-:-:S11]  /*1130*/  FSETP.NEU.FTZ.AND P1, PT, R21, RZ, PT ;  /* 0x000000ff1500720b */ /* 0x000fd60003f3d000 */
[----:B------:R-:W-:-:S05]  /*1140*/  @P0 MOV R14, 0x7f800000 ;  /* 0x7f800000000e0802 */ /* 0x000fca0000000f00 */
[----:B------:R-:W-:-:S05]  /*1150*/  @P0 FFMA.FTZ R7, R21, R14, +INF ;  /* 0x7f80000015070423 */ /* 0x000fca000001000e */
[----:B------:R-:W-:Y:S02]  /*1160*/  FSEL R7, R7, -RZ, P1 ;  /* 0x800000ff07077208 */ /* 0x000fe40000800000 */
.L_x_5011:
[----:B------:R-:W-:Y:S05]  /*1170*/  BSYNC B0 ;  /* 0x0000000000007941 */ /* 0x000fea0003800000 */
.L_x_5010:
[----:B------:R-:W2:Y:S01]  /*1180*/  MUFU.TANH R7, R7 ;  /* 0x0000000700077308 */ /* 0x000ea20000002400 */
[----:B------:R-:W-:Y:S02]  /*1190*/  FMUL.FTZ R24, R9, R24 ;  /* 0x0000001809187220 */ /* 0x000fe40000410000 */
[----:B0-----:R-:W-:Y:S02]  /*11a0*/  FMUL.FTZ R3, R8, R3 ;  /* 0x0000000308037220 */ /* 0x001fe40000410000 */
[----:B------:R-:W-:-:S03]  /*11b0*/  IMAD.WIDE.U32 R8, R0, R11, c[0x0][0x168] ;  /* 0x00005a0000087625 */ /* 0x000fc600078e000b */
[----:B------:R-:W-:Y:S01]  /*11c0*/  F2FP.BF16.PACK_AB R3, R3, R24 ;  /* 0x000000180303723e */ /* 0x000fe200000010ff */
[----:B------:R-:W-:Y:S02]  /*11d0*/  FMUL.FTZ R5, R5, R26 ;  /* 0x0000001a05057220 */ /* 0x000fe40000410000 */
[----:B------:R-:W-:Y:S02]  /*11e0*/  FMUL.FTZ R4, R4, R15 ;  /* 0x0000000f04047220 */ /* 0x000fe40000410000 */
[----:B------:R-:W-:Y:S02]  /*11f0*/  FMUL.FTZ R27, R2, R27 ;  /* 0x0000001b021b7220 */ /* 0x000fe40000410000 */
[----:B------:R-:W-:Y:S01]  /*1200*/  FMUL.FTZ R12, R12, R23 ;  /* 0x000000170c0c7220 */ /* 0x000fe20000410000 */
[----:B------:R-:W-:Y:S01]  /*1210*/  F2FP.BF16.PACK_AB R5, R4, R5 ;  /* 0x000000050405723e */ /* 0x000fe200000010ff */
[----:B-1----:R-:W-:Y:S02]  /*1220*/  FMUL.FTZ R11, R17, R6 ;  /* 0x00000006110b7220 */ /* 0x002fe40000410000 */
[----:B--2---:R-:W-:Y:S01]  /*1230*/  FMUL.FTZ R16, R16, R7 ;  /* 0x0000000710107220 */ /* 0x004fe20000410000 */
        /* <DEDUP_REMOVED lines=8> */
.L_x_4995:
[----:B------:R-:W0:Y:S01]  /*12c0*/  S2R R13, SR_TID.X ;  /* 0x00000000000d7919 */ /* 0x000e220000002100 */
        /* <DEDUP_REMOVED lines=9> */
[----:B------:R-:W-:-:S05]  /*1360*/  @!P0 IMAD.WIDE.U32 R10, R10, R11, c[0x0][0x170] ;  /* 0x00005c000a0a8625 */ /* 0x000fca00078e000b */
[----:B------:R0:W5:Y:S05]  /*1370*/  @!P0 LDG.E.U16 R21, [R10.64] ;  /* 0x000000040a158981 */ /* 0x00016a000c1e1500 */
        /* <DEDUP_REMOVED lines=9> */
[----:B------:R-:W-:-:S02]  /*1410*/  ISETP.GE.AND P4, PT, R7, R12, PT ;  /* 0x0000000c0700720c */ /* 0x000fc40003f86270 */
[----:B------:R-:W-:Y:S01]  /*1420*/  PRMT R19, RZ, 0x7610, R19 ;  /* 0x00007610ff137816 */ /* 0x000fe20000000013 */
[----:B------:R-:W-:Y:S01]  /*1430*/  @!P5 IMAD.WIDE.U32 R22, R22, R23, c[0x0][0x170] ;  /* 0x00005c001616d625 */ /* 0x000fe200078e0017 */
[----:B------:R-:W-:Y:S02]  /*1440*/  PRMT R17, RZ, 0x7610, R17 ;  /* 0x00007610ff117816 */ /* 0x000fe40000000011 */
[----:B------:R-:W-:Y:S02]  /*1450*/  PRMT R16, RZ, 0x7610, R16 ;  /* 0x00007610ff107816 */ /* 0x000fe40000000010 */
[----:B------:R-:W-:Y:S01]  /*1460*/  PRMT R15, RZ, 0x7610, R15 ;  /* 0x00007610ff0f7816 */ /* 0x000fe2000000000f */
[----:B------:R2:W5:Y:S04]  /*1470*/  @!P5 LDG.E.U16 R18, [R22.64] ;  /* 0x000000041612d981 */ /* 0x000568000c1e1500 */
[----:B------:R-:W-:-:S02]  /*1480*/  @!P4 IADD3 R5, R0, R7, RZ ;  /* 0x000000070005c210 */ /* 0x000fc40007ffe0ff */
[----:B------:R-:W-:-:S04]  /*1490*/  @!P4 IADD3 R7, R7, 0x80, RZ ;  /* 0x000000800707c810 */ /* 0x000fc80007ffe0ff */
[----:B------:R-:W-:-:S13]  /*14a0*/  ISETP.GE.AND P3, PT, R7, R12, PT ;  /* 0x0000000c0700720c */ /* 0x000fda0003f66270 */
        /* <DEDUP_REMOVED lines=10> */
[----:B------:R-:W-:Y:S02]  /*1550*/  @!P3 MOV R9, 0x2 ;  /* 0x000000020009b802 */ /* 0x000fe40000000f00 */
[----:B------:R-:W-:Y:S02]  /*1560*/  @!P2 MOV R25, 0x2 ;  /* 0x000000020019a802 */ /* 0x000fe40000000f00 */
[----:B------:R-:W-:Y:S01]  /*1570*/  @!P1 MOV R27, 0x2 ;  /* 0x00000002001b9802 */ /* 0x000fe20000000f00 */
[----:B-1----:R-:W-:-:S04]  /*1580*/  @!P4 IMAD.WIDE.U32 R2, R5, R24, c[0x0][0x170] ;  /* 0x00005c000502c625 */ /* 0x002fc800078e0018 */
[----:B0-----:R-:W-:Y:S02]  /*1590*/  @!P6 IADD3 R10, R0, R7, RZ ;  /* 0x00000007000ae210 */ /* 0x001fe40007ffe0ff */
[----:B------:R-:W-:Y:S01]  /*15a0*/  @!P6 MOV R11, 0x2 ;  /* 0x00000002000be802 */ /* 0x000fe20000000f00 */
[----:B------:R-:W-:Y:S01]  /*15b0*/  @!P3 IMAD.WIDE.U32 R4, R4, R9, c[0x0][0x170] ;  /* 0x00005c000404b625 */ /* 0x000fe200078e0009 */
[----:B------:R-:W-:Y:S01]  /*15c0*/  PRMT R14, RZ, 0x7610, R14 ;  /* 0x00007610ff0e7816 */ /* 0x000fe2000000000e */
[----:B------:R2:W5:Y:S02]  /*15d0*/  @!P4 LDG.E.U16 R19, [R2.64] ;  /* 0x000000040213c981 */ /* 0x000564000c1e1500 */
[----:B------:R-:W-:Y:S02]  /*15e0*/  @!P2 IMAD.WIDE.U32 R6, R6, R25, c[0x0][0x170] ;  /* 0x00005c000606a625 */ /* 0x000fe400078e0019 */
[----:B------:R2:W5:Y:S02]  /*15f0*/  @!P3 LDG.E.U16 R17, [R4.64] ;  /* 0x000000040411b981 */ /* 0x000564000c1e1500 */
[----:B------:R-:W-:-:S02]  /*1600*/  @!P1 IMAD.WIDE.U32 R8, R8, R27, c[0x0][0x170] ;  /* 0x00005c0008089625 */ /* 0x000fc400078e001b */
[----:B------:R2:W5:Y:S02]  /*1610*/  @!P2 LDG.E.U16 R16, [R6.64] ;  /* 0x000000040610a981 */ /* 0x000564000c1e1500 */
[----:B------:R-:W-:Y:S02]  /*1620*/  @!P6 IMAD.WIDE.U32 R10, R10, R11, c[0x0][0x170] ;  /* 0x00005c000a0ae625 */ /* 0x000fe400078e000b */
        /* <DEDUP_REMOVED lines=37> */
.L_x_5015:
[----:B------:R-:W-:Y:S05]  /*1880*/  BSYNC B1 ;  /* 0x0000000000017941 */ /* 0x000fea0003800000 */
.L_x_5014:
[----:B------:R-:W0:Y:S02]  /*1890*/  MUFU.TANH R4, R4 ;  /* 0x0000000400047308 */ /* 0x000e240000002400 */
[----:B0-----:R-:W-:-:S05]  /*18a0*/  FMUL.FTZ R2, R21, R4 ;  /* 0x0000000415027220 */ /* 0x001fca0000410000 */
[----:B------:R-:W-:Y:S02]  /*18b0*/  F2FP.BF16.PACK_AB R2, RZ, R2 ;  /* 0x00000002ff02723e */ /* 0x000fe400000010ff */
.L_x_5013:
[----:B------:R-:W-:Y:S05]  /*18c0*/  BSYNC B0 ;  /* 0x0000000000007941 */ /* 0x000fea0003800000 */
.L_x_5012:
        /* <DEDUP_REMOVED lines=37> */
.L_x_5019:
[----:B------:R-:W-:Y:S05]  /*1b20*/  BSYNC B1 ;  /* 0x0000000000017941 */ /* 0x000fea0003800000 */
.L_x_5018:
[----:B------:R-:W0:Y:S02]  /*1b30*/  MUFU.TANH R5, R5 ;  /* 0x0000000500057308 */ /* 0x000e240000002400 */
[----:B0-----:R-:W-:-:S05]  /*1b40*/  FMUL.FTZ R3, R20, R5 ;  /* 0x0000000514037220 */ /* 0x001fca0000410000 */
[----:B------:R-:W-:Y:S02]  /*1b50*/  F2FP.BF16.PACK_AB R3, RZ, R3 ;  /* 0x00000003ff03723e */ /* 0x000fe400000010ff */
.L_x_5017:
[----:B------:R-:W-:Y:S05]  /*1b60*/  BSYNC B0 ;  /* 0x0000000000007941 */ /* 0x000fea0003800000 */
.L_x_5016:
        /* <DEDUP_REMOVED lines=37> */
.L_x_5023:
[----:B------:R-:W-:Y:S05]  /*1dc0*/  BSYNC B1 ;  /* 0x0000000000017941 */ /* 0x000fea0003800000 */
.L_x_5022:
[----:B------:R-:W0:Y:S02]  /*1dd0*/  MUFU.TANH R5, R6 ;  /* 0x0000000600057308 */ /* 0x000e240000002400 */
[----:B0-----:R-:W-:-:S05]  /*1de0*/  FMUL.FTZ R4, R18, R5 ;  /* 0x0000000512047220 */ /* 0x001fca0000410000 */
[----:B------:R-:W-:Y:S02]  /*1df0*/  F2FP.BF16.PACK_AB R4, RZ, R4 ;  /* 0x00000004ff04723e */ /* 0x000fe400000010ff */
.L_x_5021:
[----:B------:R-:W-:Y:S05]  /*1e00*/  BSYNC B0 ;  /* 0x0000000000007941 */ /* 0x000fea0003800000 */
.L_x_5020:
        /* <DEDUP_REMOVED lines=37> */
.L_x_5027:
[----:B------:R-:W-:Y:S05]  /*2060*/  BSYNC B1 ;  /* 0x0000000000017941 */ /* 0x000fea0003800000 */
.L_x_5026:
[----:B------:R-:W0:Y:S02]  /*2070*/  MUFU.TANH R6, R7 ;  /* 0x0000000700067308 */ /* 0x000e240000002400 */
[----:B0-----:R-:W-:-:S05]  /*2080*/  FMUL.FTZ R5, R19, R6 ;  /* 0x0000000613057220 */ /* 0x001fca0000410000 */
[----:B------:R-:W-:Y:S02]  /*2090*/  F2FP.BF16.PACK_AB R5, RZ, R5 ;  /* 0x00000005ff05723e */ /* 0x000fe400000010ff */
.L_x_5025:
[----:B------:R-:W-:Y:S05]  /*20a0*/  BSYNC B0 ;  /* 0x0000000000007941 */ /* 0x000fea0003800000 */
.L_x_5024:
        /* <DEDUP_REMOVED lines=37> */
.L_x_5031:
[----:B------:R-:W-:Y:S05]  /*2300*/  BSYNC B1 ;  /* 0x0000000000017941 */ /* 0x000fea0003800000 */
.L_x_5030:
[----:B------:R-:W0:Y:S02]  /*2310*/  MUFU.TANH R8, R8 ;  /* 0x0000000800087308 */ /* 0x000e240000002400 */
[----:B0-----:R-:W-:-:S05]  /*2320*/  FMUL.FTZ R6, R17, R8 ;  /* 0x0000000811067220 */ /* 0x001fca0000410000 */
[----:B------:R-:W-:Y:S02]  /*2330*/  F2FP.BF16.PACK_AB R6, RZ, R6 ;  /* 0x00000006ff06723e */ /* 0x000fe400000010ff */
.L_x_5029:
[----:B------:R-:W-:Y:S05]  /*2340*/  BSYNC B0 ;  /* 0x0000000000007941 */ /* 0x000fea0003800000 */
.L_x_5028:
        /* <DEDUP_REMOVED lines=37> */
.L_x_5035:
[----:B------:R-:W-:Y:S05]  /*25a0*/  BSYNC B1 ;  /* 0x0000000000017941 */ /* 0x000fea0003800000 */
.L_x_5034:
[----:B------:R-:W0:Y:S02]  /*25b0*/  MUFU.TANH R9, R9 ;  /* 0x0000000900097308 */ /* 0x000e240000002400 */
[----:B0-----:R-:W-:-:S05]  /*25c0*/  FMUL.FTZ R7, R16, R9 ;  /* 0x0000000910077220 */ /* 0x001fca0000410000 */
[----:B------:R-:W-:Y:S02]  /*25d0*/  F2FP.BF16.PACK_AB R7, RZ, R7 ;  /* 0x00000007ff07723e */ /* 0x000fe400000010ff */
.L_x_5033:
[----:B------:R-:W-:Y:S05]  /*25e0*/  BSYNC B0 ;  /* 0x0000000000007941 */ /* 0x000fea0003800000 */
.L_x_5032:
        /* <DEDUP_REMOVED lines=37> */
.L_x_5039:
[----:B------:R-:W-:Y:S05]  /*2840*/  BSYNC B1 ;  /* 0x0000000000017941 */ /* 0x000fea0003800000 */
.L_x_5038:
[----:B------:R-:W0:Y:S02]  /*2850*/  MUFU.TANH R10, R10 ;  /* 0x0000000a000a7308 */ /* 0x000e240000002400 */
[----:B0-----:R-:W-:-:S05]  /*2860*/  FMUL.FTZ R8, R15, R10 ;  /* 0x0000000a0f087220 */ /* 0x001fca0000410000 */
[----:B------:R-:W-:Y:S02]  /*2870*/  F2FP.BF16.PACK_AB R8, RZ, R8 ;  /* 0x00000008ff08723e */ /* 0x000fe400000010ff */
.L_x_5037:
[----:B------:R-:W-:Y:S05]  /*2880*/  BSYNC B0 ;  /* 0x0000000000007941 */ /* 0x000fea0003800000 */
.L_x_5036:
        /* <DEDUP_REMOVED lines=37> */
.L_x_5043:
[----:B------:R-:W-:Y:S05]  /*2ae0*/  BSYNC B1 ;  /* 0x0000000000017941 */ /* 0x000fea0003800000 */
.L_x_5042:
[----:B------:R-:W0:Y:S02]  /*2af0*/  MUFU.TANH R15, R15 ;  /* 0x0000000f000f7308 */ /* 0x000e240000002400 */
[----:B0-----:R-:W-:-:S05]  /*2b00*/  FMUL.FTZ R9, R14, R15 ;  /* 0x0000000f0e097220 */ /* 0x001fca0000410000 */
[----:B------:R-:W-:Y:S02]  /*2b10*/  F2FP.BF16.PACK_AB R9, RZ, R9 ;  /* 0x00000009ff09723e */ /* 0x000fe400000010ff */
.L_x_5041:
[----:B------:R-:W-:Y:S05]  /*2b20*/  BSYNC B0 ;  /* 0x0000000000007941 */ /* 0x000fea0003800000 */
.L_x_5040:
[----:B------:R-:W-:Y:S01]  /*2b30*/  @!P0 IADD3 R10, R0, R13, RZ ;  /* 0x0000000d000a8210 */ /* 0x000fe20007ffe0ff */
[----:B------:R-:W-:Y:S01]  /*2b40*/  BSSY B0, `(.L_x_5044) ;  /* 0x0000032000007945 */ /* 0x000fe20003800000 */
[----:B------:R-:W-:Y:S01]  /*2b50*/  @!P0 MOV R11, 0x2 ;  /* 0x00000002000b8802 */ /* 0x000fe20000000f00 */
[----:B------:R-:W-:Y:S01]  /*2b60*/  BSSY B1, `(.L_x_5045) ;  /* 0x0000029000017945 */ /* 0x000fe20003800000 */
[----:B------:R-:W-:-:S03]  /*2b70*/  @!P0 IADD3 R13, R13, 0x80, RZ ;  /* 0x000000800d0d8810 */ /* 0x000fc60007ffe0ff */
[----:B------:R-:W-:-:S05]  /*2b80*/  @!P0 IMAD.WIDE.U32 R10, R10, R11, c[0x0][0x168] ;  /* 0x00005a000a0a8625 */ /* 0x000fca00078e000b */
[----:B------:R0:W-:Y:S01]  /*2b90*/  @!P0 STG.E.U16 [R10.64], R2 ;  /* 0x000000020a008986 */ /* 0x0001e2000c101504 */
[----:B------:R-:W-:-:S13]  /*2ba0*/  ISETP.GE.AND P0, PT, R13, R12, PT ;  /* 0x0000000c0d00720c */ /* 0x000fda0003f06270 */
[----:B------:R-:W-:Y:S05]  /*2bb0*/  @P0 BRA `(.L_x_5046) ;  /* 0x000000d000000947 */ /* 0x000fea0003800000 */
[----:B0-----:R-:W-:Y:S01]  /*2bc0*/  HFMA2.MMA R11, -RZ, RZ, 0, 1.1920928955078125e-07 ;  /* 0x00000002ff0b7435 */ /* 0x001fe200000001ff */
[----:B------:R-:W-:Y:S02]  /*2bd0*/  IADD3 R2, R0, R13, RZ ;  /* 0x0000000d00027210 */ /* 0x000fe40007ffe0ff */
[----:B------:R-:W-:Y:S02]  /*2be0*/  PRMT R10, R3, 0x7610, R10 ;  /* 0x00007610030a7816 */ /* 0x000fe4000000000a */
[----:B------:R-:W-:-:S04]  /*2bf0*/  IADD3 R13, R13, 0x80, RZ ;  /* 0x000000800d0d7810 */ /* 0x000fc80007ffe0ff */
[----:B------:R-:W-:Y:S01]  /*2c00*/  ISETP.GE.AND P0, PT, R13, R12, PT ;  /* 0x0000000c0d00720c */ /* 0x000fe20003f06270 */
[----:B------:R-:W-:-:S05]  /*2c10*/  IMAD.WIDE.U32 R2, R2, R11, c[0x0][0x168] ;  /* 0x00005a0002027625 */ /* 0x000fca00078e000b */
[----:B------:R0:W-:Y:S07]  /*2c20*/  STG.E.U16 [R2.64], R10 ;  /* 0x0000000a02007986 */ /* 0x0001ee000c101504 */
[----:B------:R-:W-:Y:S05]  /*2c30*/  @P0 BRA `(.L_x_5047) ;  /* 0x000000c000000947 */ /* 0x000fea0003800000 */
[----:B0-----:R-:W-:Y:S02]  /*2c40*/  IADD3 R2, R0, R13, RZ ;  /* 0x0000000d00027210 */ /* 0x001fe40007ffe0ff */
[----:B------:R-:W-:Y:S02]  /*2c50*/  MOV R3, 0x2 ;  /* 0x0000000200037802 */ /* 0x000fe40000000f00 */
[----:B------:R-:W-:-:S03]  /*2c60*/  IADD3 R13, R13, 0x80, RZ ;  /* 0x000000800d0d7810 */ /* 0x000fc60007ffe0ff */
[----:B------:R-:W-:-:S05]  /*2c70*/  IMAD.WIDE.U32 R2, R2, R3, c[0x0][0x168] ;  /* 0x00005a0002027625 */ /* 0x000fca00078e0003 */
[----:B------:R0:W-:Y:S02]  /*2c80*/  STG.E.U16 [R2.64], R4 ;  /* 0x0000000402007986 */ /* 0x0001e4000c101504 */
.L_x_5046:
[----:B0-----:R-:W-:-:S13]  /*2c90*/  ISETP.GE.AND P0, PT, R13, R12, PT ;  /* 0x0000000c0d00720c */ /* 0x001fda0003f06270 */
[----:B------:R-:W-:Y:S05]  /*2ca0*/  @P0 BRA `(.L_x_5048) ;  /* 0x000000c000000947 */ /* 0x000fea0003800000 */
[----:B------:R-:W-:Y:S02]  /*2cb0*/  IADD3 R2, R0, R13, RZ ;  /* 0x0000000d00027210 */ /* 0x000fe40007ffe0ff */
[----:B------:R-:W-:Y:S02]  /*2cc0*/  MOV R3, 0x2 ;  /* 0x0000000200037802 */ /* 0x000fe40000000f00 */
[----:B------:R-:W-:-:S03]  /*2cd0*/  IADD3 R13, R13, 0x80, RZ ;  /* 0x000000800d0d7810 */ /* 0x000fc60007ffe0ff */
[----:B------:R-:W-:-:S05]  /*2ce0*/  IMAD.WIDE.U32 R2, R2, R3, c[0x0][0x168] ;  /* 0x00005a0002027625 */ /* 0x000fca00078e0003 */
[----:B------:R0:W-:Y:S02]  /*2cf0*/  STG.E.U16 [R2.64], R5 ;  /* 0x0000000502007986 */ /* 0x0001e4000c101504 */
.L_x_5047:
[----:B------:R-:W-:-:S13]  /*2d00*/  ISETP.GE.AND P0, PT, R13, R12, PT ;  /* 0x0000000c0d00720c */ /* 0x000fda0003f06270 */
[----:B------:R-:W-:Y:S05]  /*2d10*/  @P0 BRA `(.L_x_5049) ;  /* 0x000000d000000947 */ /* 0x000fea0003800000 */
[----:B0-----:R-:W-:Y:S01]  /*2d20*/  HFMA2.MMA R3, -RZ, RZ, 0, 1.1920928955078125e-07 ;  /* 0x00000002ff037435 */ /* 0x001fe200000001ff */
[----:B------:R-:W-:Y:S02]  /*2d30*/  IADD3 R2, R0, R13, RZ ;  /* 0x0000000d00027210 */ /* 0x000fe40007ffe0ff */
[----:B------:R-:W-:-:S07]  /*2d40*/  IADD3 R13, R13, 0x80, RZ ;  /* 0x000000800d0d7810 */ /* 0x000fce0007ffe0ff */
[----:B------:R-:W-:-:S05]  /*2d50*/  IMAD.WIDE.U32 R2, R2, R3, c[0x0][0x168] ;  /* 0x00005a0002027625 */ /* 0x000fca00078e0003 */
[----:B------:R0:W-:Y:S02]  /*2d60*/  STG.E.U16 [R2.64], R6 ;  /* 0x0000000602007986 */ /* 0x0001e4000c101504 */
.L_x_5048:
        /* <DEDUP_REMOVED lines=8> */
.L_x_5049:
[----:B------:R-:W-:Y:S05]  /*2df0*/  BSYNC B1 ;  /* 0x0000000000017941 */ /* 0x000fea0003800000 */
.L_x_5045:
[----:B------:R-:W-:-:S13]  /*2e00*/  ISETP.GE.AND P0, PT, R13, R12, PT ;  /* 0x0000000c0d00720c */ /* 0x000fda0003f06270 */
[----:B0-----:R-:W-:Y:S02]  /*2e10*/  @!P0 IADD3 R2, R0, R13, RZ ;  /* 0x0000000d00028210 */ /* 0x001fe40007ffe0ff */
[----:B------:R-:W-:Y:S02]  /*2e20*/  @!P0 MOV R3, 0x2 ;  /* 0x0000000200038802 */ /* 0x000fe40000000f00 */
[----:B------:R-:W-:-:S03]  /*2e30*/  @!P0 IADD3 R13, R13, 0x80, RZ ;  /* 0x000000800d0d8810 */ /* 0x000fc60007ffe0ff */
[----:B------:R-:W-:-:S05]  /*2e40*/  @!P0 IMAD.WIDE.U32 R2, R2, R3, c[0x0][0x168] ;  /* 0x00005a0002028625 */ /* 0x000fca00078e0003 */
[----:B------:R0:W-:Y:S02]  /*2e50*/  @!P0 STG.E.U16 [R2.64], R8 ;  /* 0x0000000802008986 */ /* 0x0001e4000c101504 */
.L_x_5050:
[----:B------:R-:W-:Y:S05]  /*2e60*/  BSYNC B0 ;  /* 0x0000000000007941 */ /* 0x000fea0003800000 */
.L_x_5044:
        /* <DEDUP_REMOVED lines=8> */
.L_x_5051:
        /* <DEDUP_REMOVED lines=9> */
.L_x_7642:


//--------------------- .text._ZN2at6native29vectorized_elementwise_kernelILi4EZZZNS0_61_GLOBAL__N__b29612f4_23_ActivationMishKernel_cu_9e10b42f_310811mish_kernelERNS_18TensorIteratorBaseEENKUlvE_clEvENKUlvE2_clEvEUlN3c108BFloat16EE_St5arrayIPcLm2EEEEviT0_T1_ --------------------------
	.section	.text._ZN2at6native29vectorized_elementwise_kernelILi4EZZZNS0_61_GLOBAL__N__b29612f4_23_ActivationMishKernel_cu_9e10b42f_310811mish_kernelERNS_18TensorIteratorBaseEENKUlvE_clEvENKUlvE2_clEvEUlN3c108BFloat16EE_St5arrayIPcLm2EEEEviT0_T1_,"ax",@progbits
	.sectioninfo	@"SHI_REGISTERS=32"
	.align	128
        .global         _ZN2at6native29vectorized_elementwise_kernelILi4EZZZNS0_61_GLOBAL__N__b29612f4_23_ActivationMishKernel_cu_9e10b42f_310811mish_kernelERNS_18TensorIteratorBaseEENKUlvE_clEvENKUlvE2_clEvEUlN3c108BFloat16EE_St5arrayIPcLm2EEEEviT0_T1_
        .type           _ZN2at6native29vectorized_elementwise_kernelILi4EZZZNS0_61_GLOBAL__N__b29612f4_23_ActivationMishKernel_cu_9e10b42f_310811mish_kernelERNS_18TensorIteratorBaseEENKUlvE_clEvENKUlvE2_clEvEUlN3c108BFloat16EE_St5arrayIPcLm2EEEEviT0_T1_,@function
        .size           _ZN2at6native29vectorized_elementwise_kernelILi4EZZZNS0_61_GLOBAL__N__b29612f4_23_ActivationMishKernel_cu_9e10b42f_310811mish_kernelERNS_18TensorIteratorBaseEENKUlvE_clEvENKUlvE2_clEvEUlN3c108BFloat16EE_St5arrayIPcLm2EEEEviT0_T1_,(.L_x_7643 - _ZN2at6native29vectorized_elementwise_kernelILi4EZZZNS0_61_GLOBAL__N__b29612f4_23_ActivationMishKernel_cu_9e10b42f_310811mish_kernelERNS_18TensorIteratorBaseEENKUlvE_clEvENKUlvE2_clEvEUlN3c108BFloat16EE_St5arrayIPcLm2EEEEviT0_T1_)
        .other          _ZN2at6native29vectorized_elementwise_kernelILi4EZZZNS0_61_GLOBAL__N__b29612f4_23_ActivationMishKernel_cu_9e10b42f_310811mish_kernelERNS_18TensorIteratorBaseEENKUlvE_clEvENKUlvE2_clEvEUlN3c108BFloat16EE_St5arrayIPcLm2EEEEviT0_T1_,@"STO_CUDA_ENTRY STV_DEFAULT"
_ZN2at6native29vectorized_elementwise_kernelILi4EZZZNS0_61_GLOBAL__N__b29612f4_23_ActivationMishKernel_cu_9e10b42f_310811mish_kernelERNS_18TensorIteratorBaseEENKUlvE_clEvENKUlvE2_clEvEUlN3c108BFloat16EE_St5arrayIPcLm2EEEEviT0_T1_:
.text._ZN2at6native29vectorized_elementwise_kernelILi4EZZZNS0_61_GLOBAL__N__b29612f4_23_ActivationMishKernel_cu_9e10b42f_310811mish_kernelERNS_18TensorIteratorBaseEENKUlvE_clEvENKUlvE2_clEvEUlN3c108BFloat16EE_St5arrayIPcLm2EEEEviT0_T1_:
        /* <DEDUP_REMOVED lines=11> */
[----:B------:R-:W2:Y:S04]  /*00b0*/  LDG.E.64 R10, [R6.64] ;  /* 0x00000004060a7981 */ /* 0x000ea8000c1e1b00 */
[----:B------:R2:W3:Y:S01]  /*00c0*/  LDG.E.64 R2, [R6.64+0x400] ;  /* 0x0004000406027981 */ /* 0x0004e2000c1e1b00 */
[----:B------:R-:W-:Y:S01]  /*00d0*/  BSSY B0, `(.L_x_5053) ;  /* 0x000007b000007945 */ /* 0x000fe20003800000 */
[--C-:B--2---:R-:W-:Y:S02]  /*00e0*/  PRMT R6, RZ, 0x5410, R10.reuse ;  /* 0x00005410ff067816 */ /* 0x104fe4000000000a */
[----:B------:R-:W-:Y:S01]  /*00f0*/  PRMT R7, RZ, 0x7610, R10 ;  /* 0x00007610ff077816 */ /* 0x000fe2000000000a */
[----:B------:R-:W-:Y:S01]  /*0100*/  HFMA2.MMA R10, -RZ, RZ, 1.3056640625, -1.8671875 ;  /* 0x3d39bf78ff0a7435 */ /* 0x000fe200000001ff */
[--C-:B------:R-:W-:Y:S01]  /*0110*/  PRMT R9, RZ, 0x5410, R11.reuse ;  /* 0x00005410ff097816 */ /* 0x100fe2000000000b */
[----:B------:R-:W-:Y:S01]  /*0120*/  FMUL.FTZ R15, R6, 1.4426950216293334961 ;  /* 0x3fb8aa3b060f7820 */ /* 0x000fe20000410000 */
[----:B------:R-:W-:Y:S01]  /*0130*/  PRMT R14, RZ, 0x7610, R11 ;  /* 0x00007610ff0e7816 */ /* 0x000fe2000000000b */
[----:B------:R-:W-:-:S02]  /*0140*/  FMUL.FTZ R16, R7, 1.4426950216293334961 ;  /* 0x3fb8aa3b07107820 */ /* 0x000fc40000410000 */
[----:B------:R-:W-:Y:S02]  /*0150*/  FMUL.FTZ R17, R9, 1.4426950216293334961 ;  /* 0x3fb8aa3b09117820 */ /* 0x000fe40000410000 */
[----:B------:R-:W0:Y:S01]  /*0160*/  MUFU.EX2 R15, R15 ;  /* 0x0000000f000f7308 */ /* 0x000e220000000800 */
[----:B------:R-:W-:-:S07]  /*0170*/  FMUL.FTZ R20, R14, 1.4426950216293334961 ;  /* 0x3fb8aa3b0e147820 */ /* 0x000fce0000410000 */
[----:B------:R-:W1:Y:S01]  /*0180*/  MUFU.EX2 R16, R16 ;  /* 0x0000001000107308 */ /* 0x000e620000000800 */
[----:B0-----:R-:W-:-:S07]  /*0190*/  FADD.FTZ.RZ R8, R15, 1 ;  /* 0x3f8000000f087421 */ /* 0x001fce000001c000 */
[----:B------:R-:W0:Y:S01]  /*01a0*/  MUFU.EX2 R17, R17 ;  /* 0x0000001100117308 */ /* 0x000e220000000800 */
[----:B------:R-:W-:Y:S02]  /*01b0*/  ISETP.GE.U32.AND P0, PT, R15, 0x7f800000, PT ;  /* 0x7f8000000f00780c */ /* 0x000fe40003f06070 */
[----:B------:R-:W-:Y:S02]  /*01c0*/  IADD3 R8, R8, -0x3f400000, RZ ;  /* 0xc0c0000008087810 */ /* 0x000fe40007ffe0ff */
[----:B-1----:R-:W-:Y:S02]  /*01d0*/  ISETP.GE.U32.AND P1, PT, R16, 0x7f800000, PT ;  /* 0x7f8000001000780c */ /* 0x002fe40003f26070 */
[----:B------:R-:W-:Y:S02]  /*01e0*/  LOP3.LUT R24, R8, 0xff800000, RZ, 0xc0, !PT ;  /* 0xff80000008187812 */ /* 0x000fe400078ec0ff */
[----:B------:R-:W-:Y:S02]  /*01f0*/  MOV R8, 0x3e800000 ;  /* 0x3e80000000087802 */ /* 0x000fe40000000f00 */
[----:B------:R-:W-:-:S02]  /*0200*/  IADD3 R13, -R24, 0x40800000, RZ ;  /* 0x40800000180d7810 */ /* 0x000fc40007ffe1ff */
[----:B------:R-:W-:Y:S01]  /*0210*/  IADD3 R19, R15, -R24, RZ ;  /* 0x800000180f137210 */ /* 0x000fe20007ffe0ff */
[----:B0-----:R-:W-:Y:S01]  /*0220*/  FADD.FTZ.RZ R11, R17, 1 ;  /* 0x3f800000110b7421 */ /* 0x001fe2000001c000 */
[----:B------:R-:W-:Y:S01]  /*0230*/  I2F R24, R24 ;  /* 0x0000001800187306 */ /* 0x000fe20000201400 */
[----:B------:R-:W-:Y:S01]  /*0240*/  FFMA.FTZ R12, R13, R8, -1 ;  /* 0xbf8000000d0c7423 */ /* 0x000fe20000010008 */
[----:B------:R-:W-:Y:S01]  /*0250*/  ISETP.GE.U32.AND P2, PT, R17, 0x7f800000, PT ;  /* 0x7f8000001100780c */ /* 0x000fe20003f46070 */
[----:B------:R-:W-:Y:S01]  /*0260*/  FADD.FTZ.RZ R13, R16, 1 ;  /* 0x3f800000100d7421 */ /* 0x000fe2000001c000 */
[----:B------:R-:W-:Y:S01]  /*0270*/  IADD3 R26, R11, -0x3f400000, RZ ;  /* 0xc0c000000b1a7810 */ /* 0x000fe20007ffe0ff */
[----:B------:R-:W-:-:S03]  /*0280*/  FADD.FTZ R19, R19, R12 ;  /* 0x0000000c13137221 */ /* 0x000fc60000010000 */
[----:B------:R-:W-:Y:S01]  /*0290*/  IADD3 R13, R13, -0x3f400000, RZ ;  /* 0xc0c000000d0d7810 */ /* 0x000fe20007ffe0ff */
[----:B------:R-:W-:Y:S01]  /*02a0*/  FFMA.FTZ R12, R19, -R10, 0.10546888411045074463 ;  /* 0x3dd80012130c7423 */ /* 0x000fe2000001080a */
[----:B------:R-:W-:Y:S02]  /*02b0*/  LOP3.LUT R26, R26, 0xff800000, RZ, 0xc0, !PT ;  /* 0xff8000001a1a7812 */ /* 0x000fe400078ec0ff */
[----:B------:R-:W-:Y:S01]  /*02c0*/  LOP3.LUT R23, R13, 0xff800000, RZ, 0xc0, !PT ;  /* 0xff8000000d177812 */ /* 0x000fe200078ec0ff */
[----:B------:R-:W-:Y:S01]  /*02d0*/  FFMA.FTZ R12, R19, R12, -0.13229703903198242188 ;  /* 0xbe0778e0130c7423 */ /* 0x000fe2000001000c */
[----:B------:R-:W-:Y:S01]  /*02e0*/  IADD3 R25, -R26, 0x40800000, RZ ;  /* 0x408000001a197810 */ /* 0x000fe20007ffe1ff */
[----:B------:R0:W1:Y:S01]  /*02f0*/  MUFU.EX2 R13, R20 ;  /* 0x00000014000d7308 */ /* 0x0000620000000800 */
[----:B------:R-:W-:Y:S01]  /*0300*/  IADD3 R21, -R23, 0x40800000, RZ ;  /* 0x4080000017157810 */ /* 0x000fe20007ffe1ff */
[----:B------:R-:W-:Y:S01]  /*0310*/  FFMA.FTZ R12, R19, R12, 0.14491446316242218018 ;  /* 0x3e146475130c7423 */ /* 0x000fe2000001000c */
[----:B------:R-:W-:Y:S01]  /*0320*/  IADD3 R11, R16, -R23, RZ ;  /* 0x80000017100b7210 */ /* 0x000fe20007ffe0ff */
[----:B------:R-:W-:-:S02]  /*0330*/  FFMA.FTZ R22, R25, R8, -1 ;  /* 0xbf80000019167423 */ /* 0x000fc40000010008 */
[----:B------:R-:W-:Y:S02]  /*0340*/  FFMA.FTZ R12, R19, R12, -0.16641564667224884033 ;  /* 0xbe2a68dd130c7423 */ /* 0x000fe4000001000c */
[----:B------:R-:W-:Y:S01]  /*0350*/  FFMA.FTZ R18, R21, R8, -1 ;  /* 0xbf80000015127423 */ /* 0x000fe20000010008 */
[----:B------:R-:W-:Y:S01]  /*0360*/  IADD3 R21, R17, -R26, RZ ;  /* 0x8000001a11157210 */ /* 0x000fe20007ffe0ff */
[----:B------:R-:W-:Y:S01]  /*0370*/  FFMA.FTZ R12, R19, R12, 0.19988867640495300293 ;  /* 0x3e4caf9e130c7423 */ /* 0x000fe2000001000c */
[----:B------:R-:W2:Y:S01]  /*0380*/  I2F R23, R23 ;  /* 0x0000001700177306 */ /* 0x000ea20000201400 */
[----:B------:R-:W-:Y:S02]  /*0390*/  FADD.FTZ R11, R11, R18 ;  /* 0x000000120b0b7221 */ /* 0x000fe40000010000 */
[----:B------:R-:W-:Y:S02]  /*03a0*/  FFMA.FTZ R12, R19, R12, -0.25000196695327758789 ;  /* 0xbe800042130c7423 */ /* 0x000fe4000001000c */
[----:B------:R-:W-:-:S02]  /*03b0*/  FFMA.FTZ R18, R11, -R10, 0.10546888411045074463 ;  /* 0x3dd800120b127423 */ /* 0x000fc4000001080a */
[----:B------:R-:W-:Y:S01]  /*03c0*/  FFMA.FTZ R12, R19, R12, 0.33333510160446166992 ;  /* 0x3eaaaae6130c7423 */ /* 0x000fe2000001000c */
[----:B------:R-:W4:Y:S01]  /*03d0*/  I2F R26, R26 ;  /* 0x0000001a001a7306 */ /* 0x000f220000201400 */
[----:B------:R-:W-:Y:S02]  /*03e0*/  FFMA.FTZ R18, R11, R18, -0.13229703903198242188 ;  /* 0xbe0778e00b127423 */ /* 0x000fe40000010012 */
[----:B------:R-:W-:Y:S02]  /*03f0*/  FFMA.FTZ R12, R19, R12, -0.5 ;  /* 0xbf000000130c7423 */ /* 0x000fe4000001000c */
[----:B------:R-:W-:Y:S02]  /*0400*/  FADD.FTZ R21, R21, R22 ;  /* 0x0000001615157221 */ /* 0x000fe40000010000 */
[----:B------:R-:W-:Y:S02]  /*0410*/  FMUL.FTZ R12, R19, R12 ;  /* 0x0000000c130c7220 */ /* 0x000fe40000410000 */
[----:B0-----:R-:W-:-:S02]  /*0420*/  FFMA.FTZ R20, R11, R18, 0.14491446316242218018 ;  /* 0x3e1464750b147423 */ /* 0x001fc40000010012 */
[----:B------:R-:W-:Y:S02]  /*0430*/  FFMA.FTZ R18, R19, R12, R19 ;  /* 0x0000000c13127223 */ /* 0x000fe40000010013 */
[----:B------:R-:W-:Y:S02]  /*0440*/  FFMA.FTZ R12, R21, -R10, 0.10546888411045074463 ;  /* 0x3dd80012150c7423 */ /* 0x000fe4000001080a */
[----:B-1----:R-:W-:Y:S02]  /*0450*/  FADD.FTZ.RZ R25, R13, 1 ;  /* 0x3f8000000d197421 */ /* 0x002fe4000001c000 */
[----:B------:R-:W-:Y:S02]  /*0460*/  FFMA.FTZ R12, R21, R12, -0.13229703903198242188 ;  /* 0xbe0778e0150c7423 */ /* 0x000fe4000001000c */
[----:B------:R-:W-:Y:S01]  /*0470*/  FFMA.FTZ R20, R11, R20, -0.16641564667224884033 ;  /* 0xbe2a68dd0b147423 */ /* 0x000fe20000010014 */
[----:B------:R-:W-:Y:S01]  /*0480*/  IADD3 R22, R25, -0x3f400000, RZ ;  /* 0xc0c0000019167810 */ /* 0x000fe20007ffe0ff */
[----:B------:R-:W-:-:S02]  /*0490*/  FFMA.FTZ R12, R21, R12, 0.14491446316242218018 ;  /* 0x3e146475150c7423 */ /* 0x000fc4000001000c */
[----:B------:R-:W-:Y:S01]  /*04a0*/  FFMA.FTZ R20, R11, R20, 0.19988867640495300293 ;  /* 0x3e4caf9e0b147423 */ /* 0x000fe20000010014 */
[----:B------:R-:W-:Y:S01]  /*04b0*/  LOP3.LUT R22, R22, 0xff800000, RZ, 0xc0, !PT ;  /* 0xff80000016167812 */ /* 0x000fe200078ec0ff */
[----:B------:R-:W-:Y:S02]  /*04c0*/  FFMA.FTZ R12, R21, R12, -0.16641564667224884033 ;  /* 0xbe2a68dd150c7423 */ /* 0x000fe4000001000c */
[----:B------:R-:W-:Y:S01]  /*04d0*/  FFMA.FTZ R20, R11, R20, -0.25000196695327758789 ;  /* 0xbe8000420b147423 */ /* 0x000fe20000010014 */
[----:B------:R-:W-:Y:S01]  /*04e0*/  IADD3 R25, -R22, 0x40800000, RZ ;  /* 0x4080000016197810 */ /* 0x000fe20007ffe1ff */
[----:B------:R-:W-:Y:S01]  /*04f0*/  FFMA.FTZ R12, R21, R12, 0.19988867640495300293 ;  /* 0x3e4caf9e150c7423 */ /* 0x000fe2000001000c */
[----:B------:R-:W-:Y:S01]  /*0500*/  IADD3 R28, R13, -R22, RZ ;  /* 0x800000160d1c7210 */ /* 0x000fe20007ffe0ff */
[----:B------:R-:W-:Y:S02]  /*0510*/  FFMA.FTZ R20, R11, R20, 0.33333510160446166992 ;  /* 0x3eaaaae60b147423 */ /* 0x000fe40000010014 */
[----:B------:R-:W-:-:S02]  /*0520*/  FFMA.FTZ R12, R21, R12, -0.25000196695327758789 ;  /* 0xbe800042150c7423 */ /* 0x000fc4000001000c */
[----:B------:R-:W-:Y:S02]  /*0530*/  FFMA.FTZ R20, R11, R20, -0.5 ;  /* 0xbf0000000b147423 */ /* 0x000fe40000010014 */
[----:B------:R-:W-:Y:S02]  /*0540*/  FFMA.FTZ R12, R21, R12, 0.33333510160446166992 ;  /* 0x3eaaaae6150c7423 */ /* 0x000fe4000001000c */
[----:B------:R-:W-:Y:S02]  /*0550*/  FFMA.FTZ R25, R25, R8, -1 ;  /* 0xbf80000019197423 */ /* 0x000fe40000010008 */
[----:B------:R-:W-:Y:S02]  /*0560*/  FFMA.FTZ R12, R21, R12, -0.5 ;  /* 0xbf000000150c7423 */ /* 0x000fe4000001000c */
[----:B------:R-:W-:Y:S02]  /*0570*/  FMUL.FTZ R20, R11, R20 ;  /* 0x000000140b147220 */ /* 0x000fe40000410000 */
[----:B------:R-:W-:-:S02]  /*0580*/  FADD.FTZ R25, R28, R25 ;  /* 0x000000191c197221 */ /* 0x000fc40000010000 */
[----:B------:R-:W-:Y:S02]  /*0590*/  FMUL.FTZ R12, R21, R12 ;  /* 0x0000000c150c7220 */ /* 0x000fe40000410000 */
[----:B------:R-:W-:Y:S02]  /*05a0*/  FFMA.FTZ R19, R11, R20, R11 ;  /* 0x000000140b137223 */ /* 0x000fe4000001000b */
[----:B------:R-:W-:Y:S02]  /*05b0*/  FFMA.FTZ R20, R25, -R10, 0.10546888411045074463 ;  /* 0x3dd8001219147423 */ /* 0x000fe4000001080a */
[----:B------:R-:W-:Y:S01]  /*05c0*/  FFMA.FTZ R21, R21, R12, R21 ;  /* 0x0000000c15157223 */ /* 0x000fe20000010015 */
[----:B---3--:R-:W-:Y:S01]  /*05d0*/  PRMT R12, RZ, 0x5410, R2 ;  /* 0x00005410ff0c7816 */ /* 0x008fe20000000002 */
[----:B------:R-:W-:Y:S02]  /*05e0*/  FFMA.FTZ R20, R25, R20, -0.13229703903198242188 ;  /* 0xbe0778e019147423 */ /* 0x000fe40000010014 */
[----:B--2---:R-:W-:-:S02]  /*05f0*/  FMUL.FTZ R28, R23, 1.1920928955078125e-07 ;  /* 0x34000000171c7820 */ /* 0x004fc40000410000 */
[----:B------:R-:W-:Y:S02]  /*0600*/  FMUL.FTZ R11, R12, 1.4426950216293334961 ;  /* 0x3fb8aa3b0c0b7820 */ /* 0x000fe40000410000 */
[C---:B------:R-:W-:Y:S02]  /*0610*/  FFMA.FTZ R20, R25.reuse, R20, 0.14491446316242218018 ;  /* 0x3e14647519147423 */ /* 0x040fe40000010014 */
[----:B------:R-:W-:Y:S02]  /*0620*/  FFMA.FTZ R19, R28, 0.69314718246459960938, R19 ;  /* 0x3f3172181c137823 */ /* 0x000fe40000010013 */
[C---:B------:R-:W-:Y:S01]  /*0630*/  FFMA.FTZ R20, R25.reuse, R20, -0.16641564667224884033 ;  /* 0xbe2a68dd19147423 */ /* 0x040fe20000010014 */
[----:B------:R-:W0:Y:S01]  /*0640*/  MUFU.EX2 R11, R11 ;  /* 0x0000000b000b7308 */ /* 0x000e220000000800 */
[----:B----4-:R-:W-:Y:S02]  /*0650*/  FMUL.FTZ R28, R26, 1.1920928955078125e-07 ;  /* 0x340000001a1c7820 */ /* 0x010fe40000410000 */
[----:B------:R-:W-:-:S02]  /*0660*/  FFMA.FTZ R20, R25, R20, 0.19988867640495300293 ;  /* 0x3e4caf9e19147423 */ /* 0x000fc40000010014 */
[----:B------:R-:W-:Y:S02]  /*0670*/  FFMA.FTZ R21, R28, 0.69314718246459960938, R21 ;  /* 0x3f3172181c157823 */ /* 0x000fe40000010015 */
[----:B------:R-:W-:-:S04]  /*0680*/  FFMA.FTZ R20, R25, R20, -0.25000196695327758789 ;  /* 0xbe80004219147423 */ /* 0x000fc80000010014 */
[----:B------:R-:W-:-:S04]  /*0690*/  FFMA.FTZ R20, R25, R20, 0.33333510160446166992 ;  /* 0x3eaaaae619147423 */ /* 0x000fc80000010014 */
[----:B------:R-:W-:Y:S02]  /*06a0*/  FFMA.FTZ R20, R25, R20, -0.5 ;  /* 0xbf00000019147423 */ /* 0x000fe40000010014 */
[----:B0-----:R-:W-:Y:S02]  /*06b0*/  FADD.FTZ.RZ R27, R11, 1 ;  /* 0x3f8000000b1b7421 */ /* 0x001fe4000001c000 */
[----:B------:R-:W-:-:S03]  /*06c0*/  FMUL.FTZ R20, R25, R20 ;  /* 0x0000001419147220 */ /* 0x000fc60000410000 */
[----:B------:R-:W-:Y:S01]  /*06d0*/  IADD3 R27, R27, -0x3f400000, RZ ;  /* 0xc0c000001b1b7810 */ /* 0x000fe20007ffe0ff */
[----:B------:R-:W-:Y:S02]  /*06e0*/  FFMA.FTZ R20, R25, R20, R25 ;  /* 0x0000001419147223 */ /* 0x000fe40000010019 */
[----:B------:R-:W-:Y:S01]  /*06f0*/  FMUL.FTZ R25, R24, 1.1920928955078125e-07 ;  /* 0x3400000018197820 */ /* 0x000fe20000410000 */
[----:B------:R-:W-:-:S03]  /*0700*/  LOP3.LUT R24, R27, 0xff800000, RZ, 0xc0, !PT ;  /* 0xff8000001b187812 */ /* 0x000fc600078ec0ff */
[----:B------:R-:W-:Y:S01]  /*0710*/  FFMA.FTZ R18, R25, 0.69314718246459960938, R18 ;  /* 0x3f31721819127823 */ /* 0x000fe20000010012 */
[----:B------:R-:W-:Y:S02]  /*0720*/  IADD3 R25, -R24, 0x40800000, RZ ;  /* 0x4080000018197810 */ /* 0x000fe40007ffe1ff */
[----:B------:R-:W-:Y:S02]  /*0730*/  IADD3 R23, R11, -R24, RZ ;  /* 0x800000180b177210 */ /* 0x000fe40007ffe0ff */
[----:B------:R-:W-:Y:S01]  /*0740*/  I2F R24, R24 ;  /* 0x0000001800187306 */ /* 0x000fe20000201400 */
[----:B------:R-:W-:-:S04]  /*0750*/  FFMA.FTZ R26, R25, R8, -1 ;  /* 0xbf800000191a7423 */ /* 0x000fc80000010008 */
[----:B------:R-:W-:-:S03]  /*0760*/  FADD.FTZ R23, R23, R26 ;  /* 0x0000001a17177221 */ /* 0x000fc60000010000 */
[----:B------:R0:W1:Y:S01]  /*0770*/  I2F R25, R22 ;  /* 0x0000001600197306 */ /* 0x0000620000201400 */
[----:B------:R-:W-:-:S04]  /*0780*/  FFMA.FTZ R26, R23, -R10, 0.10546888411045074463 ;  /* 0x3dd80012171a7423 */ /* 0x000fc8000001080a */
[----:B------:R-:W-:Y:S01]  /*0790*/  FFMA.FTZ R26, R23, R26, -0.13229703903198242188 ;  /* 0xbe0778e0171a7423 */ /* 0x000fe2000001001a */
[----:B0-----:R-:W-:-:S03]  /*07a0*/  PRMT R22, RZ, 0x7610, R2 ;  /* 0x00007610ff167816 */ /* 0x001fc60000000002 */
[----:B------:R-:W-:Y:S02]  /*07b0*/  FFMA.FTZ R26, R23, R26, 0.14491446316242218018 ;  /* 0x3e146475171a7423 */ /* 0x000fe4000001001a */
[----:B------:R-:W-:Y:S02]  /*07c0*/  FMUL.FTZ R2, R22, 1.4426950216293334961 ;  /* 0x3fb8aa3b16027820 */ /* 0x000fe40000410000 */
[----:B-1----:R-:W-:Y:S02]  /*07d0*/  FMUL.FTZ R25, R25, 1.1920928955078125e-07 ;  /* 0x3400000019197820 */ /* 0x002fe40000410000 */
[----:B------:R-:W-:Y:S02]  /*07e0*/  FFMA.FTZ R26, R23, R26, -0.16641564667224884033 ;  /* 0xbe2a68dd171a7423 */ /* 0x000fe4000001001a */
[----:B------:R-:W0:Y:S01]  /*07f0*/  MUFU.EX2 R2, R2 ;  /* 0x0000000200027308 */ /* 0x000e220000000800 */
[----:B------:R-:W-:Y:S02]  /*0800*/  FFMA.FTZ R20, R25, 0.69314718246459960938, R20 ;  /* 0x3f31721819147823 */ /* 0x000fe40000010014 */
[----:B------:R-:W-:Y:S01]  /*0810*/  FFMA.FTZ R26, R23, R26, 0.19988867640495300293 ;  /* 0x3e4caf9e171a7423 */ /* 0x000fe2000001001a */
[----:B------:R-:W-:Y:S05]  /*0820*/  @!P0 BRA `(.L_x_5054) ;  /* 0x0000005000008947 */ /* 0x000fea0003800000 */
[----:B------:R-:W-:-:S13]  /*0830*/  ISETP.GE.AND P0, PT, R15, -0x407fffff, PT ;  /* 0xbf8000010f00780c */ /* 0x000fda0003f06270 */
[----:B------:R-:W-:-:S05]  /*0840*/  @P0 MOV R28, 0x7f800000 ;  /* 0x7f800000001c0802 */ /* 0x000fca0000000f00 */
[C---:B------:R-:W-:Y:S01]  /*0850*/  @P0 FFMA.FTZ R18, R15.reuse, R28, +INF ;  /* 0x7f8000000f120423 */ /* 0x040fe2000001001c */
[----:B------:R-:W-:-:S04]  /*0860*/  FSETP.NEU.FTZ.AND P0, PT, R15, RZ, PT ;  /* 0x000000ff0f00720b */ /* 0x000fc80003f1d000 */
[----:B------:R-:W-:-:S04]  /*0870*/  FSEL R18, R18, -RZ, P0 ;  /* 0x800000ff12127208 */ /* 0x000fc80000000000 */
.L_x_5054:
[----:B------:R-:W-:Y:S05]  /*0880*/  BSYNC B0 ;  /* 0x0000000000007941 */ /* 0x000fea0003800000 */
.L_x_5053:
[----:B------:R-:W-:Y:S01]  /*0890*/  BSSY B0, `(.L_x_5055) ;  /* 0x0000008000007945 */ /* 0x000fe20003800000 */
[----:B------:R-:W-:Y:S01]  /*08a0*/  FFMA.FTZ R26, R23, R26, -0.25000196695327758789 ;  /* 0xbe800042171a7423 */ /* 0x000fe2000001001a */
[----:B------:R-:W-:Y:S05]  /*08b0*/  @!P1 BRA `(.L_x_5056) ;  /* 0x0000005000009947 */ /* 0x000fea0003800000 */
[----:B------:R-:W-:-:S13]  /*08c0*/  ISETP.GE.AND P0, PT, R16, -0x407fffff, PT ;  /* 0xbf8000011000780c */ /* 0x000fda0003f06270 */
[----:B------:R-:W-:-:S05]  /*08d0*/  @P0 MOV R15, 0x7f800000 ;  /* 0x7f800000000f0802 */ /* 0x000fca0000000f00 */
[C---:B------:R-:W-:Y:S01]  /*08e0*/  @P0 FFMA.FTZ R19, R16.reuse, R15, +INF ;  /* 0x7f80000010130423 */ /* 0x040fe2000001000f */
[----:B------:R-:W-:-:S04]  /*08f0*/  FSETP.NEU.FTZ.AND P0, PT, R16, RZ, PT ;  /* 0x000000ff1000720b */ /* 0x000fc80003f1d000 */
[----:B------:R-:W-:-:S04]  /*0900*/  FSEL R19, R19, -RZ, P0 ;  /* 0x800000ff13137208 */ /* 0x000fc80000000000 */
.L_x_5056:
[----:B------:R-:W-:Y:S05]  /*0910*/  BSYNC B0 ;  /* 0x0000000000007941 */ /* 0x000fea0003800000 */
.L_x_5055:
[----:B------:R-:W-:Y:S01]  /*0920*/  BSSY B0, `(.L_x_5057) ;  /* 0x0000007000007945 */ /* 0x000fe20003800000 */
[----:B------:R-:W-:Y:S05]  /*0930*/  @!P2 BRA `(.L_x_5058) ;  /* 0x000000500000a947 */ /* 0x000fea0003800000 */
[C---:B------:R-:W-:Y:S02]  /*0940*/  ISETP.GE.AND P0, PT, R17.reuse, -0x407fffff, PT ;  /* 0xbf8000011100780c */ /* 0x040fe40003f06270 */
[----:B------:R-:W-:-:S11]  /*0950*/  FSETP.NEU.FTZ.AND P1, PT, R17, RZ, PT ;  /* 0x000000ff1100720b */ /* 0x000fd60003f3d000 */
[----:B------:R-:W-:-:S05]  /*0960*/  @P0 MOV R16, 0x7f800000 ;  /* 0x7f80000000100802 */ /* 0x000fca0000000f00 */
[----:B------:R-:W-:-:S05]  /*0970*/  @P0 FFMA.FTZ R21, R17, R16, +INF ;  /* 0x7f80000011150423 */ /* 0x000fca0000010010 */
[----:B------:R-:W-:Y:S02]  /*0980*/  FSEL R21, R21, -RZ, P1 ;  /* 0x800000ff15157208 */ /* 0x000fe40000800000 */
.L_x_5058:
[----:B------:R-:W-:Y:S05]  /*0990*/  BSYNC B0 ;  /* 0x0000000000007941 */ /* 0x000fea0003800000 */
.L_x_5057:
[----:B------:R-:W-:Y:S01]  /*09a0*/  PRMT R16, RZ, 0x5410, R3 ;  /* 0x00005410ff107816 */ /* 0x000fe20000000003 */
[----:B------:R-:W-:Y:S01]  /*09b0*/  FFMA.FTZ R26, R23, R26, 0.33333510160446166992 ;  /* 0x3eaaaae6171a7423 */ /* 0x000fe2000001001a */
[----:B------:R-:W-:Y:S01]  /*09c0*/  ISETP.GE.U32.AND P0, PT, R13, 0x7f800000, PT ;  /* 0x7f8000000d00780c */ /* 0x000fe20003f06070 */
[----:B0-----:R-:W-:Y:S01]  /*09d0*/  FADD.FTZ.RZ R17, R2, 1 ;  /* 0x3f80000002117421 */ /* 0x001fe2000001c000 */
[----:B------:R-:W-:Y:S01]  /*09e0*/  BSSY B0, `(.L_x_5059) ;  /* 0x000000f000007945 */ /* 0x000fe20003800000 */
[----:B------:R-:W-:Y:S02]  /*09f0*/  FMUL.FTZ R15, R16, 1.4426950216293334961 ;  /* 0x3fb8aa3b100f7820 */ /* 0x000fe40000410000 */
[----:B------:R-:W-:Y:S01]  /*0a00*/  FFMA.FTZ R26, R23, R26, -0.5 ;  /* 0xbf000000171a7423 */ /* 0x000fe2000001001a */
[----:B------:R-:W-:Y:S01]  /*0a10*/  IADD3 R17, R17, -0x3f400000, RZ ;  /* 0xc0c0000011117810 */ /* 0x000fe20007ffe0ff */
[----:B------:R-:W-:Y:S02]  /*0a20*/  FMUL.FTZ R24, R24, 1.1920928955078125e-07 ;  /* 0x3400000018187820 */ /* 0x000fe40000410000 */
[----:B------:R-:W0:Y:S01]  /*0a30*/  MUFU.EX2 R15, R15 ;  /* 0x0000000f000f7308 */ /* 0x000e220000000800 */
[----:B------:R-:W-:Y:S01]  /*0a40*/  FMUL.FTZ R26, R23, R26 ;  /* 0x0000001a171a7220 */ /* 0x000fe20000410000 */
[----:B------:R-:W-:-:S03]  /*0a50*/  LOP3.LUT R27, R17, 0xff800000, RZ, 0xc0, !PT ;  /* 0xff800000111b7812 */ /* 0x000fc600078ec0ff */
[----:B------:R-:W-:Y:S01]  /*0a60*/  FFMA.FTZ R23, R23, R26, R23 ;  /* 0x0000001a17177223 */ /* 0x000fe20000010017 */
[----:B------:R-:W-:Y:S05]  /*0a70*/  @!P0 BRA `(.L_x_5060) ;  /* 0x0000005000008947 */ /* 0x000fea0003800000 */
[----:B------:R-:W-:-:S13]  /*0a80*/  ISETP.GE.AND P0, PT, R13, -0x407fffff, PT ;  /* 0xbf8000010d00780c */ /* 0x000fda0003f06270 */
[----:B------:R-:W-:-:S05]  /*0a90*/  @P0 MOV R26, 0x7f800000 ;  /* 0x7f800000001a0802 */ /* 0x000fca0000000f00 */
[C---:B------:R-:W-:Y:S01]  /*0aa0*/  @P0 FFMA.FTZ R20, R13.reuse, R26, +INF ;  /* 0x7f8000000d140423 */ /* 0x040fe2000001001a */
[----:B------:R-:W-:-:S04]  /*0ab0*/  FSETP.NEU.FTZ.AND P0, PT, R13, RZ, PT ;  /* 0x000000ff0d00720b */ /* 0x000fc80003f1d000 */
[----:B------:R-:W-:-:S04]  /*0ac0*/  FSEL R20, R20, -RZ, P0 ;  /* 0x800000ff14147208 */ /* 0x000fc80000000000 */
.L_x_5060:
[----:B------:R-:W-:Y:S05]  /*0ad0*/  BSYNC B0 ;  /* 0x0000000000007941 */ /* 0x000fea0003800000 */
.L_x_5059:
[----:B------:R-:W-:Y:S01]  /*0ae0*/  ISETP.GE.U32.AND P0, PT, R11, 0x7f800000, PT ;  /* 0x7f8000000b00780c */ /* 0x000fe20003f06070 */
[----:B------:R-:W-:Y:S01]  /*0af0*/  FFMA.FTZ R13, R24, 0.69314718246459960938, R23 ;  /* 0x3f317218180d7823 */ /* 0x000fe20000010017 */
[----:B------:R-:W-:Y:S01]  /*0b00*/  IADD3 R17, -R27, 0x40800000, RZ ;  /* 0x408000001b117810 */ /* 0x000fe20007ffe1ff */
[----:B0-----:R-:W-:Y:S01]  /*0b10*/  FADD.FTZ.RZ R23, R15, 1 ;  /* 0x3f8000000f177421 */ /* 0x001fe2000001c000 */
[----:B------:R-:W-:Y:S01]  /*0b20*/  IADD3 R25, R2, -R27, RZ ;  /* 0x8000001b02197210 */ /* 0x000fe20007ffe0ff */
[----:B------:R-:W-:Y:S02]  /*0b30*/  BSSY B0, `(.L_x_5061) ;  /* 0x000000b000007945 */ /* 0x000fe40003800000 */
[----:B------:R-:W-:Y:S01]  /*0b40*/  FFMA.FTZ R24, R17, R8, -1 ;  /* 0xbf80000011187423 */ /* 0x000fe20000010008 */
[----:B------:R-:W-:-:S03]  /*0b50*/  IADD3 R23, R23, -0x3f400000, RZ ;  /* 0xc0c0000017177810 */ /* 0x000fc60007ffe0ff */
[----:B------:R-:W-:Y:S01]  /*0b60*/  FADD.FTZ R25, R25, R24 ;  /* 0x0000001819197221 */ /* 0x000fe20000010000 */
[----:B------:R-:W-:Y:S01]  /*0b70*/  LOP3.LUT R26, R23, 0xff800000, RZ, 0xc0, !PT ;  /* 0xff800000171a7812 */ /* 0x000fe200078ec0ff */
[----:B------:R-:W-:Y:S05]  /*0b80*/  @!P0 BRA `(.L_x_5062) ;  /* 0x0000005000008947 */ /* 0x000fea0003800000 */
[----:B------:R-:W-:-:S13]  /*0b90*/  ISETP.GE.AND P0, PT, R11, -0x407fffff, PT ;  /* 0xbf8000010b00780c */ /* 0x000fda0003f06270 */
[----:B------:R-:W-:-:S05]  /*0ba0*/  @P0 MOV R24, 0x7f800000 ;  /* 0x7f80000000180802 */ /* 0x000fca0000000f00 */
[C---:B------:R-:W-:Y:S01]  /*0bb0*/  @P0 FFMA.FTZ R13, R11.reuse, R24, +INF ;  /* 0x7f8000000b0d0423 */ /* 0x040fe20000010018 */
[----:B------:R-:W-:-:S04]  /*0bc0*/  FSETP.NEU.FTZ.AND P0, PT, R11, RZ, PT ;  /* 0x000000ff0b00720b */ /* 0x000fc80003f1d000 */
[----:B------:R-:W-:-:S04]  /*0bd0*/  FSEL R13, R13, -RZ, P0 ;  /* 0x800000ff0d0d7208 */ /* 0x000fc80000000000 */
.L_x_5062:
[----:B------:R-:W-:Y:S05]  /*0be0*/  BSYNC B0 ;  /* 0x0000000000007941 */ /* 0x000fea0003800000 */
.L_x_5061:
[C---:B------:R-:W-:Y:S01]  /*0bf0*/  FFMA.FTZ R24, R25.reuse, -R10, 0.10546888411045074463 ;  /* 0x3dd8001219187423 */ /* 0x040fe2000001080a */
[----:B------:R-:W-:Y:S01]  /*0c00*/  PRMT R3, RZ, 0x7610, R3 ;  /* 0x00007610ff037816 */ /* 0x000fe20000000003 */
[----:B------:R-:W-:Y:S01]  /*0c10*/  I2F R27, R27 ;  /* 0x0000001b001b7306 */ /* 0x000fe20000201400 */
[----:B------:R-:W-:Y:S01]  /*0c20*/  IADD3 R11, -R26, 0x40800000, RZ ;  /* 0x408000001a0b7810 */ /* 0x000fe20007ffe1ff */
[----:B------:R-:W-:Y:S01]  /*0c30*/  FFMA.FTZ R24, R25, R24, -0.13229703903198242188 ;  /* 0xbe0778e019187423 */ /* 0x000fe20000010018 */
[----:B------:R-:W-:Y:S01]  /*0c40*/  ISETP.GE.U32.AND P0, PT, R2, 0x7f800000, PT ;  /* 0x7f8000000200780c */ /* 0x000fe20003f06070 */
[----:B------:R-:W-:Y:S01]  /*0c50*/  FMUL.FTZ R17, R3, 1.4426950216293334961 ;  /* 0x3fb8aa3b03117820 */ /* 0x000fe20000410000 */
[----:B------:R-:W-:Y:S01]  /*0c60*/  BSSY B0, `(.L_x_5063) ;  /* 0x000001a000007945 */ /* 0x000fe20003800000 */
[----:B------:R-:W-:Y:S02]  /*0c70*/  FFMA.FTZ R24, R25, R24, 0.14491446316242218018 ;  /* 0x3e14647519187423 */ /* 0x000fe40000010018 */
[----:B------:R-:W-:Y:S01]  /*0c80*/  FFMA.FTZ R28, R11, R8, -1 ;  /* 0xbf8000000b1c7423 */ /* 0x000fe20000010008 */
[----:B------:R-:W-:Y:S01]  /*0c90*/  IADD3 R11, R15, -R26, RZ ;  /* 0x8000001a0f0b7210 */ /* 0x000fe20007ffe0ff */
[C---:B------:R-:W-:Y:S01]  /*0ca0*/  FFMA.FTZ R24, R25.reuse, R24, -0.16641564667224884033 ;  /* 0xbe2a68dd19187423 */ /* 0x040fe20000010018 */
[----:B------:R-:W0:Y:S03]  /*0cb0*/  MUFU.EX2 R17, R17 ;  /* 0x0000001100117308 */ /* 0x000e260000000800 */
[----:B------:R-:W-:-:S02]  /*0cc0*/  FFMA.FTZ R24, R25, R24, 0.19988867640495300293 ;  /* 0x3e4caf9e19187423 */ /* 0x000fc40000010018 */
[----:B------:R-:W-:Y:S02]  /*0cd0*/  FADD.FTZ R11, R11, R28 ;  /* 0x0000001c0b0b7221 */ /* 0x000fe40000010000 */
[C---:B------:R-:W-:Y:S01]  /*0ce0*/  FFMA.FTZ R24, R25.reuse, R24, -0.25000196695327758789 ;  /* 0xbe80004219187423 */ /* 0x040fe20000010018 */
[----:B------:R1:W2:Y:S03]  /*0cf0*/  I2F R23, R26 ;  /* 0x0000001a00177306 */ /* 0x0002a60000201400 */
[----:B------:R-:W-:-:S04]  /*0d00*/  FFMA.FTZ R24, R25, R24, 0.33333510160446166992 ;  /* 0x3eaaaae619187423 */ /* 0x000fc80000010018 */
[----:B------:R-:W-:Y:S02]  /*0d10*/  FFMA.FTZ R24, R25, R24, -0.5 ;  /* 0xbf00000019187423 */ /* 0x000fe40000010018 */
[----:B0-----:R-:W-:Y:S02]  /*0d20*/  FADD.FTZ.RZ R28, R17, 1 ;  /* 0x3f800000111c7421 */ /* 0x001fe4000001c000 */
[----:B------:R-:W-:-:S03]  /*0d30*/  FMUL.FTZ R24, R25, R24 ;  /* 0x0000001819187220 */ /* 0x000fc60000410000 */
[----:B------:R-:W-:Y:S01]  /*0d40*/  IADD3 R28, R28, -0x3f400000, RZ ;  /* 0xc0c000001c1c7810 */ /* 0x000fe20007ffe0ff */
[----:B------:R-:W-:Y:S02]  /*0d50*/  FFMA.FTZ R29, R25, R24, R25 ;  /* 0x00000018191d7223 */ /* 0x000fe40000010019 */
[----:B------:R1:W0:Y:S01]  /*0d60*/  MUFU.TANH R25, R18 ;  /* 0x0000001200197308 */ /* 0x0002220000002400 */
[----:B------:R-:W-:Y:S01]  /*0d70*/  FMUL.FTZ R24, R27, 1.1920928955078125e-07 ;  /* 0x340000001b187820 */ /* 0x000fe20000410000 */
[----:B------:R-:W-:-:S03]  /*0d80*/  LOP3.LUT R28, R28, 0xff800000, RZ, 0xc0, !PT ;  /* 0xff8000001c1c7812 */ /* 0x000fc600078ec0ff */
[----:B------:R-:W-:Y:S01]  /*0d90*/  FFMA.FTZ R24, R24, 0.69314718246459960938, R29 ;  /* 0x3f31721818187823 */ /* 0x000fe2000001001d */
[----:B------:R-:W-:Y:S05]  /*0da0*/  @!P0 BRA `(.L_x_5064) ;  /* 0x0000005000008947 */ /* 0x000fea0003800000 */
[----:B--2---:R-:W-:-:S13]  /*0db0*/  ISETP.GE.AND P0, PT, R2, -0x407fffff, PT ;  /* 0xbf8000010200780c */ /* 0x004fda0003f06270 */
[----:B------:R-:W-:-:S05]  /*0dc0*/  @P0 MOV R27, 0x7f800000 ;  /* 0x7f800000001b0802 */ /* 0x000fca0000000f00 */
[C---:B------:R-:W-:Y:S01]  /*0dd0*/  @P0 FFMA.FTZ R24, R2.reuse, R27, +INF ;  /* 0x7f80000002180423 */ /* 0x040fe2000001001b */
[----:B------:R-:W-:-:S04]  /*0de0*/  FSETP.NEU.FTZ.AND P0, PT, R2, RZ, PT ;  /* 0x000000ff0200720b */ /* 0x000fc80003f1d000 */
[----:B------:R-:W-:-:S04]  /*0df0*/  FSEL R24, R24, -RZ, P0 ;  /* 0x800000ff18187208 */ /* 0x000fc80000000000 */
.L_x_5064:
[----:B--2---:R-:W-:Y:S05]  /*0e00*/  BSYNC B0 ;  /* 0x0000000000007941 */ /* 0x004fea0003800000 */
.L_x_5063:
[----:B------:R-:W-:Y:S01]  /*0e10*/  IADD3 R27, -R28, 0x40800000, RZ ;  /* 0x408000001c1b7810 */ /* 0x000fe20007ffe1ff */
[----:B-1----:R-:W-:Y:S01]  /*0e20*/  FFMA.FTZ R18, R11, -R10, 0.10546888411045074463 ;  /* 0x3dd800120b127423 */ /* 0x002fe2000001080a */
[----:B------:R-:W-:Y:S01]  /*0e30*/  ISETP.GE.U32.AND P0, PT, R15, 0x7f800000, PT ;  /* 0x7f8000000f00780c */ /* 0x000fe20003f06070 */
[----:B------:R1:W2:Y:S01]  /*0e40*/  I2F R2, R28 ;  /* 0x0000001c00027306 */ /* 0x0002a20000201400 */
[----:B------:R-:W-:Y:S01]  /*0e50*/  FMUL.FTZ R23, R23, 1.1920928955078125e-07 ;  /* 0x3400000017177820 */ /* 0x000fe20000410000 */
[----:B------:R-:W-:Y:S01]  /*0e60*/  BSSY B0, `(.L_x_5065) ;  /* 0x0000021000007945 */ /* 0x000fe20003800000 */
[----:B------:R-:W-:Y:S01]  /*0e70*/  FFMA.FTZ R26, R27, R8, -1 ;  /* 0xbf8000001b1a7423 */ /* 0x000fe20000010008 */
[----:B------:R-:W-:Y:S01]  /*0e80*/  IADD3 R27, R17, -R28, RZ ;  /* 0x8000001c111b7210 */ /* 0x000fe20007ffe0ff */
[----:B------:R-:W-:-:S03]  /*0e90*/  FFMA.FTZ R18, R11, R18, -0.13229703903198242188 ;  /* 0xbe0778e00b127423 */ /* 0x000fc60000010012 */
[----:B------:R1:W3:Y:S01]  /*0ea0*/  MUFU.TANH R8, R19 ;  /* 0x0000001300087308 */ /* 0x0002e20000002400 */
[----:B------:R-:W-:Y:S02]  /*0eb0*/  FADD.FTZ R27, R27, R26 ;  /* 0x0000001a1b1b7221 */ /* 0x000fe40000010000 */
[----:B------:R-:W-:Y:S02]  /*0ec0*/  FFMA.FTZ R26, R11, R18, 0.14491446316242218018 ;  /* 0x3e1464750b1a7423 */ /* 0x000fe40000010012 */
[----:B------:R-:W-:Y:S02]  /*0ed0*/  FFMA.FTZ R10, R27, -R10, 0.10546888411045074463 ;  /* 0x3dd800121b0a7423 */ /* 0x000fe4000001080a */
[----:B------:R-:W-:Y:S01]  /*0ee0*/  FFMA.FTZ R26, R11, R26, -0.16641564667224884033 ;  /* 0xbe2a68dd0b1a7423 */ /* 0x000fe2000001001a */
[----:B------:R1:W4:Y:S01]  /*0ef0*/  MUFU.TANH R18, R21 ;  /* 0x0000001500127308 */ /* 0x0003220000002400 */
[----:B------:R-:W-:Y:S02]  /*0f00*/  FFMA.FTZ R10, R27, R10, -0.13229703903198242188 ;  /* 0xbe0778e01b0a7423 */ /* 0x000fe4000001000a */
[----:B------:R-:W-:-:S02]  /*0f10*/  FFMA.FTZ R26, R11, R26, 0.19988867640495300293 ;  /* 0x3e4caf9e0b1a7423 */ /* 0x000fc4000001001a */
[----:B------:R-:W-:Y:S02]  /*0f20*/  FFMA.FTZ R10, R27, R10, 0.14491446316242218018 ;  /* 0x3e1464751b0a7423 */ /* 0x000fe4000001000a */
[----:B------:R-:W-:Y:S01]  /*0f30*/  FFMA.FTZ R26, R11, R26, -0.25000196695327758789 ;  /* 0xbe8000420b1a7423 */ /* 0x000fe2000001001a */
[----:B------:R1:W0:Y:S01]  /*0f40*/  MUFU.TANH R29, R20 ;  /* 0x00000014001d7308 */ /* 0x0002220000002400 */
[----:B------:R-:W-:Y:S02]  /*0f50*/  FFMA.FTZ R10, R27, R10, -0.16641564667224884033 ;  /* 0xbe2a68dd1b0a7423 */ /* 0x000fe4000001000a */
[----:B------:R-:W-:Y:S02]  /*0f60*/  FFMA.FTZ R26, R11, R26, 0.33333510160446166992 ;  /* 0x3eaaaae60b1a7423 */ /* 0x000fe4000001001a */
[----:B------:R-:W-:Y:S02]  /*0f70*/  FFMA.FTZ R10, R27, R10, 0.19988867640495300293 ;  /* 0x3e4caf9e1b0a7423 */ /* 0x000fe4000001000a */
[----:B------:R-:W-:Y:S01]  /*0f80*/  FFMA.FTZ R26, R11, R26, -0.5 ;  /* 0xbf0000000b1a7423 */ /* 0x000fe2000001001a */
[----:B------:R-:W0:Y:S01]  /*0f90*/  MUFU.TANH R13, R13 ;  /* 0x0000000d000d7308 */ /* 0x000e220000002400 */
[----:B------:R-:W-:-:S02]  /*0fa0*/  FFMA.FTZ R10, R27, R10, -0.25000196695327758789 ;  /* 0xbe8000421b0a7423 */ /* 0x000fc4000001000a */
[----:B------:R-:W-:Y:S02]  /*0fb0*/  FMUL.FTZ R26, R11, R26 ;  /* 0x0000001a0b1a7220 */ /* 0x000fe40000410000 */
[----:B------:R-:W-:Y:S02]  /*0fc0*/  FFMA.FTZ R10, R27, R10, 0.33333510160446166992 ;  /* 0x3eaaaae61b0a7423 */ /* 0x000fe4000001000a */
[----:B------:R-:W-:Y:S01]  /*0fd0*/  FFMA.FTZ R26, R11, R26, R11 ;  /* 0x0000001a0b1a7223 */ /* 0x000fe2000001000b */
[----:B------:R1:W0:Y:S01]  /*0fe0*/  MUFU.TANH R19, R24 ;  /* 0x0000001800137308 */ /* 0x0002220000002400 */
[----:B------:R-:W-:Y:S02]  /*0ff0*/  FFMA.FTZ R10, R27, R10, -0.5 ;  /* 0xbf0000001b0a7423 */ /* 0x000fe4000001000a */
[----:B------:R-:W-:Y:S01]  /*1000*/  FFMA.FTZ R11, R23, 0.69314718246459960938, R26 ;  /* 0x3f317218170b7823 */ /* 0x000fe2000001001a */
[----:B------:R-:W-:Y:S05]  /*1010*/  @!P0 BRA `(.L_x_5066) ;  /* 0x0000005000008947 */ /* 0x000fea0003800000 */
[C---:B--234-:R-:W-:Y:S02]  /*1020*/  ISETP.GE.AND P0, PT, R15.reuse, -0x407fffff, PT ;  /* 0xbf8000010f00780c */ /* 0x05cfe40003f06270 */
[----:B------:R-:W-:-:S11]  /*1030*/  FSETP.NEU.FTZ.AND P1, PT, R15, RZ, PT ;  /* 0x000000ff0f00720b */ /* 0x000fd60003f3d000 */
[----:B-1----:R-:W-:-:S05]  /*1040*/  @P0 MOV R20, 0x7f800000 ;  /* 0x7f80000000140802 */ /* 0x002fca0000000f00 */
[----:B------:R-:W-:-:S05]  /*1050*/  @P0 FFMA.FTZ R11, R15, R20, +INF ;  /* 0x7f8000000f0b0423 */ /* 0x000fca0000010014 */
[----:B------:R-:W-:Y:S02]  /*1060*/  FSEL R11, R11, -RZ, P1 ;  /* 0x800000ff0b0b7208 */ /* 0x000fe40000800000 */
.L_x_5066:
[----:B--234-:R-:W-:Y:S05]  /*1070*/  BSYNC B0 ;  /* 0x0000000000007941 */ /* 0x01cfea0003800000 */
.L_x_5065:
[----:B------:R-:W-:Y:S01]  /*1080*/  ISETP.GE.U32.AND P0, PT, R17, 0x7f800000, PT ;  /* 0x7f8000001100780c */ /* 0x000fe20003f06070 */
[----:B------:R-:W2:Y:S01]  /*1090*/  MUFU.TANH R11, R11 ;  /* 0x0000000b000b7308 */ /* 0x000ea20000002400 */
        /* <DEDUP_REMOVED lines=11> */
.L_x_5068:
[----:B------:R-:W-:Y:S05]  /*1150*/  BSYNC B0 ;  /* 0x0000000000007941 */ /* 0x000fea0003800000 */
.L_x_5067:
[----:B------:R-:W3:Y:S01]  /*1160*/  MUFU.TANH R2, R2 ;  /* 0x0000000200027308 */ /* 0x000ee20000002400 */
[----:B0-----:R-:W-:Y:S02]  /*1170*/  FMUL.FTZ R25, R6, R25 ;  /* 0x0000001906197220 */ /* 0x001fe40000410000 */
[----:B------:R-:W-:Y:S02]  /*1180*/  FMUL.FTZ R8, R7, R8 ;  /* 0x0000000807087220 */ /* 0x000fe40000410000 */
[----:B------:R-:W-:-:S04]  /*1190*/  IMAD.WIDE.U32 R6, R0, R5, c[0x0][0x168] ;  /* 0x00005a0000067625 */ /* 0x000fc800078e0005 */
[----:B------:R-:W-:Y:S02]  /*11a0*/  FMUL.FTZ R18, R9, R18 ;  /* 0x0000001209127220 */ /* 0x000fe40000410000 */
[----:B------:R-:W-:Y:S02]  /*11b0*/  FMUL.FTZ R5, R14, R29 ;  /* 0x0000001d0e057220 */ /* 0x000fe40000410000 */
[----:B------:R-:W-:Y:S02]  /*11c0*/  FMUL.FTZ R13, R12, R13 ;  /* 0x0000000d0c0d7220 */ /* 0x000fe40000410000 */
[----:B------:R-:W-:Y:S01]  /*11d0*/  FMUL.FTZ R22, R22, R19 ;  /* 0x0000001316167220 */ /* 0x000fe20000410000 */
[----:B------:R-:W-:Y:S01]  /*11e0*/  F2FP.BF16.PACK_AB R5, R5, R18 ;  /* 0x000000120505723e */ /* 0x000fe200000010ff */
[----:B--2---:R-:W-:Y:S02]  /*11f0*/  FMUL.FTZ R16, R16, R11 ;  /* 0x0000000b10107220 */ /* 0x004fe40000410000 */
[----:B---3--:R-:W-:Y:S01]  /*1200*/  FMUL.FTZ R3, R3, R2 ;  /* 0x0000000203037220 */ /* 0x008fe20000410000 */
[----:B------:R-:W-:Y:S01]  /*1210*/  F2FP.BF16.PACK_AB R2, R22, R13 ;  /* 0x0000000d1602723e */ /* 0x000fe200000010ff */
[----:B------:R-:W-:Y:S01]  /*1220*/  IMAD.WIDE R6, R4, 0x8, R6 ;  /* 0x0000000804067825 */ /* 0x000fe200078e0206 */
[----:B------:R-:W-:-:S02]  /*1230*/  F2FP.BF16.PACK_AB R4, R8, R25 ;  /* 0x000000190804723e */ /* 0x000fc400000010ff */
[----:B------:R-:W-:-:S03]  /*1240*/  F2FP.BF16.PACK_AB R3, R3, R16 ;  /* 0x000000100303723e */ /* 0x000fc600000010ff */
[----:B------:R-:W-:Y:S04]  /*1250*/  STG.E.64 [R6.64], R4 ;  /* 0x0000000406007986 */ /* 0x000fe8000c101b04 */
[----:B------:R-:W-:Y:S01]  /*1260*/  STG.E.64 [R6.64+0x400], R2 ;  /* 0x0004000206007986 */ /* 0x000fe2000c101b04 */
[----:B------:R-:W-:Y:S05]  /*1270*/  EXIT ;  /* 0x000000000000794d */ /* 0x000fea0003800000 */
.L_x_5052:
[----:B------:R-:W0:Y:S01]  /*1280*/  S2R R13, SR_TID.X ;  /* 0x00000000000d7919 */ /* 0x000e220000002100 */
[----:B------:R-:W-:Y:S02]  /*1290*/  PRMT R20, RZ, 0x7610, R20 ;  /* 0x00007610ff147816 */ /* 0x000fe40000000014 */
[----:B------:R-:W-:Y:S02]  /*12a0*/  PRMT R21, RZ, 0x7610, R21 ;  /* 0x00007610ff157816 */ /* 0x000fe40000000015 */
[----:B------:R-:W-:-:S02]  /*12b0*/  PRMT R18, RZ, 0x7610, R18 ;  /* 0x00007610ff127816 */ /* 0x000fc40000000012 */
        /* <DEDUP_REMOVED lines=88> */
.L_x_5072:
[----:B------:R-:W-:Y:S05]  /*1840*/  BSYNC B1 ;  /* 0x0000000000017941 */ /* 0x000fea0003800000 */
.L_x_5071:
[----:B------:R-:W0:Y:S02]  /*1850*/  MUFU.TANH R4, R4 ;  /* 0x0000000400047308 */ /* 0x000e240000002400 */
[----:B0-----:R-:W-:-:S05]  /*1860*/  FMUL.FTZ R2, R21, R4 ;  /* 0x0000000415027220 */ /* 0x001fca0000410000 */
[----:B------:R-:W-:Y:S02]  /*1870*/  F2FP.BF16.PACK_AB R2, RZ, R2 ;  /* 0x00000002ff02723e */ /* 0x000fe400000010ff */
.L_x_5070:
[----:B------:R-:W-:Y:S05]  /*1880*/  BSYNC B0 ;  /* 0x0000000000007941 */ /* 0x000fea0003800000 */
.L_x_5069:
        /* <DEDUP_REMOVED lines=37> */
.L_x_5076:
[----:B------:R-:W-:Y:S05]  /*1ae0*/  BSYNC B1 ;  /* 0x0000000000017941 */ /* 0x000fea0003800000 */
.L_x_5075:
[----:B------:R-:W0:Y:S02]  /*1af0*/  MUFU.TANH R5, R5 ;  /* 0x0000000500057308 */ /* 0x000e240000002400 */
[----:B0-----:R-:W-:-:S05]  /*1b00*/  FMUL.FTZ R3, R20, R5 ;  /* 0x0000000514037220 */ /* 0x001fca0000410000 */
[----:B------:R-:W-:Y:S02]  /*1b10*/  F2FP.BF16.PACK_AB R3, RZ, R3 ;  /* 0x00000003ff03723e */ /* 0x000fe400000010ff */
.L_x_5074:
[----:B------:R-:W-:Y:S05]  /*1b20*/  BSYNC B0 ;  /* 0x0000000000007941 */ /* 0x000fea0003800000 */
.L_x_5073:
        /* <DEDUP_REMOVED lines=37> */
.L_x_5080:
[----:B------:R-:W-:Y:S05]  /*1d80*/  BSYNC B1 ;  /* 0x0000000000017941 */ /* 0x000fea0003800000 */
.L_x_5079:
[----:B------:R-:W0:Y:S02]  /*1d90*/  MUFU.TANH R5, R6 ;  /* 0x0000000600057308 */ /* 0x000e240000002400 */
[----:B0-----:R-:W-:-:S05]  /*1da0*/  FMUL.FTZ R4, R18, R5 ;  /* 0x0000000512047220 */ /* 0x001fca0000410000 */
[----:B------:R-:W-:Y:S02]  /*1db0*/  F2FP.BF16.PACK_AB R4, RZ, R4 ;  /* 0x00000004ff04723e */ /* 0x000fe400000010ff */
.L_x_5078:
[----:B------:R-:W-:Y:S05]  /*1dc0*/  BSYNC B0 ;  /* 0x0000000000007941 */ /* 0x000fea0003800000 */
.L_x_5077:
        /* <DEDUP_REMOVED lines=37> */
.L_x_5084:
[----:B------:R-:W-:Y:S05]  /*2020*/  BSYNC B1 ;  /* 0x0000000000017941 */ /* 0x000fea0003800000 */
.L_x_5083:
[----:B------:R-:W0:Y:S02]  /*2030*/  MUFU.TANH R6, R7 ;  /* 0x0000000700067308 */ /* 0x000e240000002400 */
[----:B0-----:R-:W-:-:S05]  /*2040*/  FMUL.FTZ R5, R19, R6 ;  /* 0x0000000613057220 */ /* 0x001fca0000410000 */
[----:B------:R-:W-:Y:S02]  /*2050*/  F2FP.BF16.PACK_AB R5, RZ, R5 ;  /* 0x00000005ff05723e */ /* 0x000fe400000010ff */
.L_x_5082:
[----:B------:R-:W-:Y:S05]  /*2060*/  BSYNC B0 ;  /* 0x0000000000007941 */ /* 0x000fea0003800000 */
.L_x_5081:
        /* <DEDUP_REMOVED lines=37> */
.L_x_5088:
[----:B------:R-:W-:Y:S05]  /*22c0*/  BSYNC B1 ;  /* 0x0000000000017941 */ /* 0x000fea0003800000 */
.L_x_5087:
[----:B------:R-:W0:Y:S02]  /*22d0*/  MUFU.TANH R8, R8 ;  /* 0x0000000800087308 */ /* 0x000e240000002400 */
[----:B0-----:R-:W-:-:S05]  /*22e0*/  FMUL.FTZ R6, R17, R8 ;  /* 0x0000000811067220 */ /* 0x001fca0000410000 */
[----:B------:R-:W-:Y:S02]  /*22f0*/  F2FP.BF16.PACK_AB R6, RZ, R6 ;  /* 0x00000006ff06723e */ /* 0x000fe400000010ff */
.L_x_5086:
[----:B------:R-:W-:Y:S05]  /*2300*/  BSYNC B0 ;  /* 0x0000000000007941 */ /* 0x000fea0003800000 */
.L_x_5085:
        /* <DEDUP_REMOVED lines=37> */
.L_x_5092:
[----:B------:R-:W-:Y:S05]  /*2560*/  BSYNC B1 ;  /* 0x0000000000017941 */ /* 0x000fea0003800000 */
.L_x_5091:
[----:B------:R-:W0:Y:S02]  /*2570*/  MUFU.TANH R9, R9 ;  /* 0x0000000900097308 */ /* 0x000e240000002400 */
[----:B0-----:R-:W-:-:S05]  /*2580*/  FMUL.FTZ R7, R16, R9 ;  /* 0x0000000910077220 */ /* 0x001fca0000410000 */
[----:B------:R-:W-:Y:S02]  /*2590*/  F2FP.BF16.PACK_AB R7, RZ, R7 ;  /* 0x00000007ff07723e */ /* 0x000fe400000010ff */
.L_x_5090:
[----:B------:R-:W-:Y:S05]  /*25a0*/  BSYNC B0 ;  /* 0x0000000000007941 */ /* 0x000fea0003800000 */
.L_x_5089:
        /* <DEDUP_REMOVED lines=37> */
.L_x_5096:
[----:B------:R-:W-:Y:S05]  /*2800*/  BSYNC B1 ;  /* 0x0000000000017941 */ /* 0x000fea0003800000 */
.L_x_5095:
[----:B------:R-:W0:Y:S02]  /*2810*/  MUFU.TANH R10, R10 ;  /* 0x0000000a000a7308 */ /* 0x000e240000002400 */
[----:B0-----:R-:W-:-:S05]  /*2820*/  FMUL.FTZ R8, R15, R10 ;  /* 0x0000000a0f087220 */ /* 0x001fca0000410000 */
[----:B------:R-:W-:Y:S02]  /*2830*/  F2FP.BF16.PACK_AB R8, RZ, R8 ;  /* 0x00000008ff08723e */ /* 0x000fe400000010ff */
.L_x_5094:
[----:B------:R-:W-:Y:S05]  /*2840*/  BSYNC B0 ;  /* 0x0000000000007941 */ /* 0x000fea0003800000 */
.L_x_5093:
        /* <DEDUP_REMOVED lines=37> */
.L_x_5100:
[----:B------:R-:W-:Y:S05]  /*2aa0*/  BSYNC B1 ;  /* 0x0000000000017941 */ /* 0x000fea0003800000 */
.L_x_5099:
[----:B------:R-:W0:Y:S02]  /*2ab0*/  MUFU.TANH R15, R15 ;  /* 0x0000000f000f7308 */ /* 0x000e240000002400 */
[----:B0-----:R-:W-:-:S05]  /*2ac0*/  FMUL.FTZ R9, R14, R15 ;  /* 0x0000000f0e097220 */ /* 0x001fca0000410000 */
[----:B------:R-:W-:Y:S02]  /*2ad0*/  F2FP.BF16.PACK_AB R9, RZ, R9 ;  /* 0x00000009ff09723e */ /* 0x000fe400000010ff */
.L_x_5098:
[----:B------:R-:W-:Y:S05]  /*2ae0*/  BSYNC B0 ;  /* 0x0000000000007941 */ /* 0x000fea0003800000 */
.L_x_5097:
        /* <DEDUP_REMOVED lines=22> */
.L_x_5103:
[----:B0-----:R-:W-:-:S13]  /*2c50*/  ISETP.GE.AND P0, PT, R13, R12, PT ;  /* 0x0000000c0d00720c */ /* 0x001fda0003f06270 */
[----:B------:R-:W-:Y:S05]  /*2c60*/  @P0 BRA `(.L_x_5105) ;  /* 0x000000c000000947 */ /* 0x000fea0003800000 */
[----:B------:R-:W-:Y:S02]  /*2c70*/  IADD3 R2, R0, R13, RZ ;  /* 0x0000000d00027210 */ /* 0x000fe40007ffe0ff */
[----:B------:R-:W-:Y:S02]  /*2c80*/  MOV R3, 0x2 ;  /* 0x0000000200037802 */ /* 0x000fe40000000f00 */
[----:B------:R-:W-:-:S03]  /*2c90*/  IADD3 R13, R13, 0x80, RZ ;  /* 0x000000800d0d7810 */ /* 0x000fc60007ffe0ff */
[----:B------:R-:W-:-:S05]  /*2ca0*/  IMAD.WIDE.U32 R2, R2, R3, c[0x0][0x168] ;  /* 0x00005a0002027625 */ /* 0x000fca00078e0003 */
[----:B------:R0:W-:Y:S02]  /*2cb0*/  STG.E.U16 [R2.64], R5 ;  /* 0x0000000502007986 */ /* 0x0001e4000c101504 */
.L_x_5104:
[----:B------:R-:W-:-:S13]  /*2cc0*/  ISETP.GE.AND P0, PT, R13, R12, PT ;  /* 0x0000000c0d00720c */ /* 0x000fda0003f06270 */
[----:B------:R-:W-:Y:S05]  /*2cd0*/  @P0 BRA `(.L_x_5106) ;  /* 0x000000d000000947 */ /* 0x000fea0003800000 */
[----:B0-----:R-:W-:Y:S01]  /*2ce0*/  HFMA2.MMA R3, -RZ, RZ, 0, 1.1920928955078125e-07 ;  /* 0x00000002ff037435 */ /* 0x001fe200000001ff */
[----:B------:R-:W-:Y:S02]  /*2cf0*/  IADD3 R2, R0, R13, RZ ;  /* 0x0000000d00027210 */ /* 0x000fe40007ffe0ff */
[----:B------:R-:W-:-:S07]  /*2d00*/  IADD3 R13, R13, 0x80, RZ ;  /* 0x000000800d0d7810 */ /* 0x000fce0007ffe0ff */
[----:B------:R-:W-:-:S05]  /*2d10*/  IMAD.WIDE.U32 R2, R2, R3, c[0x0][0x168] ;  /* 0x00005a0002027625 */ /* 0x000fca00078e0003 */
[----:B------:R0:W-:Y:S02]  /*2d20*/  STG.E.U16 [R2.64], R6 ;  /* 0x0000000602007986 */ /* 0x0001e4000c101504 */
.L_x_5105:
        /* <DEDUP_REMOVED lines=8> */
.L_x_5106:
[----:B------:R-:W-:Y:S05]  /*2db0*/  BSYNC B1 ;  /* 0x0000000000017941 */ /* 0x000fea0003800000 */
.L_x_5102:
[----:B------:R-:W-:-:S13]  /*2dc0*/  ISETP.GE.AND P0, PT, R13, R12, PT ;  /* 0x0000000c0d00720c */ /* 0x000fda0003f06270 */
[----:B0-----:R-:W-:Y:S02]  /*2dd0*/  @!P0 IADD3 R2, R0, R13, RZ ;  /* 0x0000000d00028210 */ /* 0x001fe40007ffe0ff */
[----:B------:R-:W-:Y:S02]  /*2de0*/  @!P0 MOV R3, 0x2 ;  /* 0x0000000200038802 */ /* 0x000fe40000000f00 */
[----:B------:R-:W-:-:S03]  /*2df0*/  @!P0 IADD3 R13, R13, 0x80, RZ ;  /* 0x000000800d0d8810 */ /* 0x000fc60007ffe0ff */
[----:B------:R-:W-:-:S05]  /*2e00*/  @!P0 IMAD.WIDE.U32 R2, R2, R3, c[0x0][0x168] ;  /* 0x00005a0002028625 */ /* 0x000fca00078e0003 */
[----:B------:R0:W-:Y:S02]  /*2e10*/  @!P0 STG.E.U16 [R2.64], R8 ;  /* 0x0000000802008986 */ /* 0x0001e4000c101504 */
.L_x_5107:
[----:B------:R-:W-:Y:S05]  /*2e20*/  BSYNC B0 ;  /* 0x0000000000007941 */ /* 0x000fea0003800000 */
.L_x_5101:
        /* <DEDUP_REMOVED lines=8> */
.L_x_5108:
        /* <DEDUP_REMOVED lines=13> */
.L_x_7643:


//--------------------- .text._ZN2at6native29vectorized_elementwise_kernelILi8EZZZNS0_61_GLOBAL__N__b29612f4_23_ActivationMishKernel_cu_9e10b42f_310811mish_kernelERNS_18TensorIteratorBaseEENKUlvE_clEvENKUlvE2_clEvEUlN3c108BFloat16EE_St5arrayIPcLm2EEEEviT0_T1_ --------------------------
	.section	.text._ZN2at6native29vectorized_elementwise_kernelILi8EZZZNS0_61_GLOBAL__N__b29612f4_23_ActivationMishKernel_cu_9e10b42f_310811mish_kernelERNS_18TensorIteratorBaseEENKUlvE_clEvENKUlvE2_clEvEUlN3c108BFloat16EE_St5arrayIPcLm2EEEEviT0_T1_,"ax",@progbits
	.sectioninfo	@"SHI_REGISTERS=4"
	.align	128
        .global         _ZN2at6native29vectorized_elementwise_kernelILi8EZZZNS0_61_GLOBAL__N__b29612f4_23_ActivationMishKernel_cu_9e10b42f_310811mish_kernelERNS_18TensorIteratorBaseEENKUlvE_clEvENKUlvE2_clEvEUlN3c108BFloat16EE_St5arrayIPcLm2EEEEviT0_T1_
        .type           _ZN2at6native29vectorized_elementwise_kernelILi8EZZZNS0_61_GLOBAL__N__b29612f4_23_ActivationMishKernel_cu_9e10b42f_310811mish_kernelERNS_18TensorIteratorBaseEENKUlvE_clEvENKUlvE2_clEvEUlN3c108BFloat16EE_St5arrayIPcLm2EEEEviT0_T1_,@function
        .size           _ZN2at6native29vectorized_elementwise_kernelILi8EZZZNS0_61_GLOBAL__N__b29612f4_23_ActivationMishKernel_cu_9e10b42f_310811mish_kernelERNS_18TensorIteratorBaseEENKUlvE_clEvENKUlvE2_clEvEUlN3c108BFloat16EE_St5arrayIPcLm2EEEEviT0_T1_,(.L_x_7644 - _ZN2at6native29vectorized_elementwise_kernelILi8EZZZNS0_61_GLOBAL__N__b29612f4_23_ActivationMishKernel_cu_9e10b42f_310811mish_kernelERNS_18TensorIteratorBaseEENKUlvE_clEvENKUlvE2_clEvEUlN3c108BFloat16EE_St5arrayIPcLm2EEEEviT0_T1_)
        .other          _ZN2at6native29vectorized_elementwise_kernelILi8EZZZNS0_61_GLOBAL__N__b29612f4_23_ActivationMishKernel_cu_9e10b42f_310811mish_kernelERNS_18TensorIteratorBaseEENKUlvE_clEvENKUlvE2_clEvEUlN3c108BFloat16EE_St5arrayIPcLm2EEEEviT0_T1_,@"STO_CUDA_ENTRY STV_DEFAULT"
_ZN2at6native29vectorized_elementwise_kernelILi8EZZZNS0_61_GLOBAL__N__b29612f4_23_ActivationMishKernel_cu_9e10b42f_310811mish_kernelERNS_18TensorIteratorBaseEENKUlvE_clEvENKUlvE2_clEvEUlN3c108BFloat16EE_St5arrayIPcLm2EEEEviT0_T1_:
.text._ZN2at6native29vectorized_elementwise_kernelILi8EZZZNS0_61_GLOBAL__N__b29612f4_23_ActivationMishKernel_cu_9e10b42f_310811mish_kernelERNS_18TensorIteratorBaseEENKUlvE_clEvENKUlvE2_clEvEUlN3c108BFloat16EE_St5arrayIPcLm2EEEEviT0_T1_:
[----:B------:R-:W-:Y:S02]  /*0000*/  MOV R1, c[0x0][0x28] ;  /* 0x00000a0000017a02 */ /* 0x000fe40000000f00 */
[----:B------:R-:W-:Y:S05]  /*0010*/  EXIT ;  /* 0x000000000000794d */ /* 0x000fea0003800000 */
.L_x_5109:
        /* <DEDUP_REMOVED lines=14> */
.L_x_7644:


//--------------------- .text._ZN2at6native18elementwise_kernelILi128ELi4EZNS0_15gpu_kernel_implIZZZNS0_61_GLOBAL__N__b29612f4_23_ActivationMishKernel_cu_9e10b42f_310811mish_kernelERNS_18TensorIteratorBaseEENKUlvE_clEvENKUlvE1_clEvEUlN3c104HalfEE_EEvS5_RKT_EUliE_EEviT1_ --------------------------
	.section	.text._ZN2at6native18elementwise_kernelILi128ELi4EZNS0_15gpu_kernel_implIZZZNS0_61_GLOBAL__N__b29612f4_23_ActivationMishKernel_cu_9e10b42f_310811mish_kernelERNS_18TensorIteratorBaseEENKUlvE_clEvENKUlvE1_clEvEUlN3c104HalfEE_EEvS5_RKT_EUliE_EEviT1_,"ax",@progbits
	.sectioninfo	@"SHI_REGISTERS=26"
	.align	128
        .global         _ZN2at6native18elementwise_kernelILi128ELi4EZNS0_15gpu_kernel_implIZZZNS0_61_GLOBAL__N__b29612f4_23_ActivationMishKernel_cu_9e10b42f_310811mish_kernelERNS_18TensorIteratorBaseEENKUlvE_clEvENKUlvE1_clEvEUlN3c104HalfEE_EEvS5_RKT_EUliE_EEviT1_
        .type           _ZN2at6native18elementwise_kernelILi128ELi4EZNS0_15gpu_kernel_implIZZZNS0_61_GLOBAL__N__b29612f4_23_ActivationMishKernel_cu_9e10b42f_310811mish_kernelERNS_18TensorIteratorBaseEENKUlvE_clEvENKUlvE1_clEvEUlN3c104HalfEE_EEvS5_RKT_EUliE_EEviT1_,@function
        .size           _ZN2at6native18elementwise_kernelILi128ELi4EZNS0_15gpu_kernel_implIZZZNS0_61_GLOBAL__N__b29612f4_23_ActivationMishKernel_cu_9e10b42f_310811mish_kernelERNS_18TensorIteratorBaseEENKUlvE_clEvENKUlvE1_clEvEUlN3c104HalfEE_EEvS5_RKT_EUliE_EEviT1_,(.L_x_7645 - _ZN2at6native18elementwise_kernelILi128ELi4EZNS0_15gpu_kernel_implIZZZNS0_61_GLOBAL__N__b29612f4_23_ActivationMishKernel_cu_9e10b42f_310811mish_kernelERNS_18TensorIteratorBaseEENKUlvE_clEvENKUlvE1_clEvEUlN3c104HalfEE_EEvS5_RKT_EUliE_EEviT1_)
        .other          _ZN2at6native18elementwise_kernelILi128ELi4EZNS0_15gpu_kernel_implIZZZNS0_61_GLOBAL__N__b29612f4_23_ActivationMishKernel_cu_9e10b42f_310811mish_kernelERNS_18TensorIteratorBaseEENKUlvE_clEvENKUlvE1_clEvEUlN3c104HalfEE_EEvS5_RKT_EUliE_EEviT1_,@"STO_CUDA_ENTRY STV_DEFAULT"
_ZN2at6native18elementwise_kernelILi128ELi4EZNS0_15gpu_kernel_implIZZZNS0_61_GLOBAL__N__b29612f4_23_ActivationMishKernel_cu_9e10b42f_310811mish_kernelERNS_18TensorIteratorBaseEENKUlvE_clEvENKUlvE1_clEvEUlN3c104HalfEE_EEvS5_RKT_EUliE_EEviT1_:
.text._ZN2at6native18elementwise_kernelILi128ELi4EZNS0_15gpu_kernel_implIZZZNS0_61_GLOBAL__N__b29612f4_23_ActivationMishKernel_cu_9e10b42f_310811mish_kernelERNS_18TensorIteratorBaseEENKUlvE_clEvENKUlvE1_clEvEUlN3c104HalfEE_EEvS5_RKT_EUliE_EEviT1_:
        /* <DEDUP_REMOVED lines=238> */
.L_x_5112:
        /* <DEDUP_REMOVED lines=20> */
.L_x_5116:
[----:B------:R-:W2:Y:S02]  /*1020*/  LDG.E.U8 R2, [R2.64] ;  /* 0x0000002402027981 */ /* 0x000ea4000c1e1100 */
[----:B--2---:R-:W0:Y:S02]  /*1030*/  I2F.U16 R0, R2 ;  /* 0x0000000200007306 */ /* 0x004e240000101000 */
[----:B0-----:R-:W-:Y:S01]  /*1040*/  F2FP.PACK_AB R0, RZ, R0 ;  /* 0x00000000ff00723e */ /* 0x001fe200000000ff */
[----:B------:R-:W-:Y:S05]  /*1050*/  BRA `(.L_x_5118) ;  /* 0x00000e1000007947 */ /* 0x000fea0003800000 */
.L_x_5115:
        /* <DEDUP_REMOVED lines=10> */
.L_x_5120:
[----:B------:R-:W2:Y:S02]  /*1100*/  LDG.E R2, [R2.64] ;  /* 0x0000002402027981 */ /* 0x000ea4000c1e1900 */
[----:B--2---:R-:W0:Y:S02]  /*1110*/  I2F R0, R2 ;  /* 0x0000000200007306 */ /* 0x004e240000201400 */
[----:B0-----:R-:W-:Y:S01]  /*1120*/  F2FP.PACK_AB R0, RZ, R0 ;  /* 0x00000000ff00723e */ /* 0x001fe200000000ff */
[----:B------:R-:W-:Y:S05]  /*1130*/  BRA `(.L_x_5118) ;  /* 0x00000d3000007947 */ /* 0x000fea0003800000 */
.L_x_5119:
[----:B------:R-:W2:Y:S02]  /*1140*/  LDG.E.U16 R2, [R2.64] ;  /* 0x0000002402027981 */ /* 0x000ea4000c1e1500 */
[----:B--2---:R-:W0:Y:S02]  /*1150*/  I2F.S16 R0, R2 ;  /* 0x0000000200007306 */ /* 0x004e240000101400 */
[----:B0-----:R-:W-:Y:S01]  /*1160*/  F2FP.PACK_AB R0, RZ, R0 ;  /* 0x00000000ff00723e */ /* 0x001fe200000000ff */
[----:B------:R-:W-:Y:S05]  /*1170*/  BRA `(.L_x_5118) ;  /* 0x00000cf000007947 */ /* 0x000fea0003800000 */
.L_x_5114:
        /* <DEDUP_REMOVED lines=9> */
.L_x_5122:
[----:B------:R0:W5:Y:S01]  /*1210*/  LDG.E.U16 R0, [R2.64] ;  /* 0x0000002402007981 */ /* 0x000162000c1e1500 */
[----:B------:R-:W-:Y:S05]  /*1220*/  BRA `(.L_x_5118) ;  /* 0x00000c4000007947 */ /* 0x000fea0003800000 */
.L_x_5121:
        /* <DEDUP_REMOVED lines=9> */
.L_x_5124:
[----:B------:R0:W5:Y:S01]  /*12c0*/  LDG.E.U16 R0, [R2.64] ;  /* 0x0000002402007981 */ /* 0x000162000c1e1500 */
[----:B------:R-:W-:Y:S05]  /*12d0*/  BRA `(.L_x_5118) ;  /* 0x00000b9000007947 */ /* 0x000fea0003800000 */
.L_x_5123:
[----:B------:R-:W2:Y:S02]  /*12e0*/  LDG.E.64 R2, [R2.64] ;  /* 0x0000002402027981 */ /* 0x000ea4000c1e1b00 */
[----:B--2---:R-:W0:Y:S01]  /*12f0*/  F2F.F32.F64 R0, R2 ;  /* 0x0000000200007310 */ /* 0x004e220000301000 */
[----:B------:R-:W0:-:S14]  /*1300*/  DSETP.GEU.AND P0, PT, |R2|, c[0x2][0x0], PT ;  /* 0x008000000200762a */ /* 0x000e1c0003f0e200 */
[----:B0-----:R-:W-:-:S05]  /*1310*/  @!P0 FMUL R0, R0, 1.175494350822287508e-38 ;  /* 0x0080000000008820 */ /* 0x001fca0000400000 */
[----:B------:R-:W-:Y:S01]  /*1320*/  F2FP.PACK_AB R0, RZ, R0 ;  /* 0x00000000ff00723e */ /* 0x000fe200000000ff */
[----:B------:R-:W-:Y:S05]  /*1330*/  BRA `(.L_x_5118) ;  /* 0x00000b3000007947 */ /* 0x000fea0003800000 */
.L_x_5113:
        /* <DEDUP_REMOVED lines=13> */
.L_x_5127:
[----:B------:R-:W2:Y:S02]  /*1410*/  LDG.E.64 R2, [R2.64] ;  /* 0x0000002402027981 */ /* 0x000ea4000c1e1b00 */
[----:B--2---:R-:W0:Y:S01]  /*1420*/  F2F.F32.F64 R0, R2 ;  /* 0x0000000200007310 */ /* 0x004e220000301000 */
[----:B------:R-:W0:-:S14]  /*1430*/  DSETP.GEU.AND P0, PT, |R2|, c[0x2][0x0], PT ;  /* 0x008000000200762a */ /* 0x000e1c0003f0e200 */
[----:B0-----:R-:W-:-:S05]  /*1440*/  @!P0 FMUL R0, R0, 1.175494350822287508e-38 ;  /* 0x0080000000008820 */ /* 0x001fca0000400000 */
[----:B------:R-:W-:Y:S01]  /*1450*/  F2FP.PACK_AB R0, RZ, R0 ;  /* 0x00000000ff00723e */ /* 0x000fe200000000ff */
[----:B------:R-:W-:Y:S05]  /*1460*/  BRA `(.L_x_5118) ;  /* 0x00000a0000007947 */ /* 0x000fea0003800000 */
.L_x_5126:
        /* <DEDUP_REMOVED lines=28> */
.L_x_5129:
        /* <DEDUP_REMOVED lines=15> */
.L_x_5128:
[----:B------:R-:W2:Y:S02]  /*1720*/  LDG.E.U16 R0, [R2.64] ;  /* 0x0000002402007981 */ /* 0x000ea4000c1e1500 */
[----:B--2---:R-:W-:-:S04]  /*1730*/  PRMT R0, RZ, 0x5410, R0 ;  /* 0x00005410ff007816 */ /* 0x004fc80000000000 */
[----:B------:R-:W-:Y:S01]  /*1740*/  F2FP.PACK_AB R0, RZ, R0 ;  /* 0x00000000ff00723e */ /* 0x000fe200000000ff */
[----:B------:R-:W-:Y:S05]  /*1750*/  BRA `(.L_x_5118) ;  /* 0x0000071000007947 */ /* 0x000fea0003800000 */
.L_x_5125:
        /* <DEDUP_REMOVED lines=12> */
.L_x_5132:
        /* <DEDUP_REMOVED lines=21> */
.L_x_5136:
[----:B------:R-:W-:Y:S05]  /*1970*/  BSYNC B1 ;  /* 0x0000000000017941 */ /* 0x000fea0003800000 */
.L_x_5135:
[----:B------:R-:W-:Y:S01]  /*1980*/  LEA R3, R0, 0x3b800000, 0x17 ;  /* 0x3b80000000037811 */ /* 0x000fe200078eb8ff */
[----:B------:R-:W-:-:S05]  /*1990*/  IMAD.SHL.U32 R0, R2, 0x100000, RZ ;  /* 0x0010000002007824 */ /* 0x000fca00078e00ff */
[----:B------:R-:W-:Y:S02]  /*19a0*/  LOP3.LUT R0, R3, R0, R4, 0xfe, !PT ;  /* 0x0000000003007212 */ /* 0x000fe400078efe04 */
.L_x_5134:
[----:B------:R-:W-:Y:S05]  /*19b0*/  BSYNC B0 ;  /* 0x0000000000007941 */ /* 0x000fea0003800000 */
.L_x_5133:
[----:B------:R-:W-:Y:S01]  /*19c0*/  F2FP.PACK_AB R0, RZ, R0 ;  /* 0x00000000ff00723e */ /* 0x000fe200000000ff */
[----:B------:R-:W-:Y:S05]  /*19d0*/  BRA `(.L_x_5118) ;  /* 0x0000049000007947 */ /* 0x000fea0003800000 */
.L_x_5131:
        /* <DEDUP_REMOVED lines=21> */
.L_x_5140:
[----:B------:R-:W-:Y:S05]  /*1b30*/  BSYNC B1 ;  /* 0x0000000000017941 */ /* 0x000fea0003800000 */
.L_x_5139:
[----:B------:R-:W-:Y:S01]  /*1b40*/  LEA R3, R0, 0x37800000, 0x17 ;  /* 0x3780000000037811 */ /* 0x000fe200078eb8ff */
[----:B------:R-:W-:-:S05]  /*1b50*/  IMAD.SHL.U32 R0, R2, 0x200000, RZ ;  /* 0x0020000002007824 */ /* 0x000fca00078e00ff */
[----:B------:R-:W-:Y:S02]  /*1b60*/  LOP3.LUT R0, R3, R0, R4, 0xfe, !PT ;  /* 0x0000000003007212 */ /* 0x000fe400078efe04 */
.L_x_5138:
[----:B------:R-:W-:Y:S05]  /*1b70*/  BSYNC B0 ;  /* 0x0000000000007941 */ /* 0x000fea0003800000 */
.L_x_5137:
[----:B------:R-:W-:Y:S01]  /*1b80*/  F2FP.PACK_AB R0, RZ, R0 ;  /* 0x00000000ff00723e */ /* 0x000fe200000000ff */
[----:B------:R-:W-:Y:S05]  /*1b90*/  BRA `(.L_x_5118) ;  /* 0x000002d000007947 */ /* 0x000fea0003800000 */
.L_x_5130:
        /* <DEDUP_REMOVED lines=14> */
.L_x_5144:
[----:B------:R-:W-:Y:S05]  /*1c80*/  BSYNC B0 ;  /* 0x0000000000007941 */ /* 0x000fea0003800000 */
.L_x_5143:
[----:B------:R-:W-:Y:S01]  /*1c90*/  F2FP.PACK_AB R0, RZ, R0 ;  /* 0x00000000ff00723e */ /* 0x000fe200000000ff */
[----:B------:R-:W-:Y:S05]  /*1ca0*/  BRA `(.L_x_5118) ;  /* 0x000001c000007947 */ /* 0x000fea0003800000 */
.L_x_5117:
        /* <DEDUP_REMOVED lines=21> */
.L_x_5142:
[----:B------:R-:W2:Y:S02]  /*1e00*/  LDG.E.64 R2, [R2.64] ;  /* 0x0000002402027981 */ /* 0x000ea4000c1e1b00 */
[----:B--2---:R-:W0:Y:S02]  /*1e10*/  I2F.U64 R0, R2 ;  /* 0x0000000200007312 */ /* 0x004e240000301000 */
[----:B0-----:R-:W-:Y:S01]  /*1e20*/  F2FP.PACK_AB R0, RZ, R0 ;  /* 0x00000000ff00723e */ /* 0x001fe200000000ff */
[----:B------:R-:W-:Y:S05]  /*1e30*/  BRA `(.L_x_5118) ;  /* 0x0000003000007947 */ /* 0x000fea0003800000 */
.L_x_5141:
[----:B------:R-:W2:Y:S02]  /*1e40*/  LDG.E R2, [R2.64] ;  /* 0x0000002402027981 */ /* 0x000ea4000c1e1900 */
[----:B--2---:R-:W0:Y:S02]  /*1e50*/  I2F.U32 R0, R2 ;  /* 0x0000000200007306 */ /* 0x004e240000201000 */
[----:B0-----:R-:W-:-:S06]  /*1e60*/  F2FP.PACK_AB R0, RZ, R0 ;  /* 0x00000000ff00723e */ /* 0x001fcc00000000ff */
.L_x_5118:
[----:B-----5:R-:W-:Y:S01]  /*1e70*/  HADD2.F32 R0, -RZ, R0.H0_H0 ;  /* 0x20000000ff007230 */ /* 0x020fe20000004100 */
        /* <DEDUP_REMOVED lines=33> */
.L_x_5146:
[----:B-1----:R-:W-:Y:S05]  /*2090*/  BSYNC B0 ;  /* 0x0000000000007941 */ /* 0x002fea0003800000 */
.L_x_5145:
[----:B------:R-:W0:Y:S01]  /*20a0*/  MUFU.TANH R3, R4 ;  /* 0x0000000400037308 */ /* 0x000e220000002400 */
[----:B------:R-:W-:-:S04]  /*20b0*/  PRMT R2, R6, 0x9910, RZ ;  /* 0x0000991006027816 */ /* 0x000fc800000000ff */
[----:B------:R-:W-:Y:S01]  /*20c0*/  ISETP.GT.AND P0, PT, R2, 0x9, PT ;  /* 0x000000090200780c */ /* 0x000fe20003f04270 */
[----:B0-----:R-:W-:-:S05]  /*20d0*/  FMUL.FTZ R3, R0, R3 ;  /* 0x0000000300037220 */ /* 0x001fca0000410000 */
[----:B------:R-:W-:-:S07]  /*20e0*/  F2FP.PACK_AB R3, RZ, R3 ;  /* 0x00000003ff03723e */ /* 0x000fce00000000ff */
        /* <DEDUP_REMOVED lines=13> */
.L_x_5150:
[----:B------:R-:W-:-:S06]  /*21c0*/  HADD2.F32 R3, -RZ, R3.H0_H0 ;  /* 0x20000003ff037230 */ /* 0x000fcc0000004100 */
[----:B------:R-:W0:Y:S02]  /*21d0*/  F2I.S64.TRUNC R2, R3 ;  /* 0x0000000300027311 */ /* 0x000e24000020d900 */
[----:B0-----:R0:W-:Y:S01]  /*21e0*/  STG.E.U8 [R16.64], R2 ;  /* 0x0000000210007986 */ /* 0x0011e2000c101124 */
[----:B------:R-:W-:Y:S05]  /*21f0*/  BRA `(.L_x_5152) ;  /* 0x00000e4000007947 */ /* 0x000fea0003800000 */
.L_x_5149:
        /* <DEDUP_REMOVED lines=10> */
.L_x_5154:
[----:B------:R-:W-:-:S06]  /*22a0*/  HADD2.F32 R3, -RZ, R3.H0_H0 ;  /* 0x20000003ff037230 */ /* 0x000fcc0000004100 */
[----:B------:R-:W0:Y:S02]  /*22b0*/  F2I.FTZ.TRUNC.NTZ R3, R3 ;  /* 0x0000000300037305 */ /* 0x000e24000021f100 */
[----:B0-----:R0:W-:Y:S01]  /*22c0*/  STG.E [R16.64], R3 ;  /* 0x0000000310007986 */ /* 0x0011e2000c101924 */
[----:B------:R-:W-:Y:S05]  /*22d0*/  BRA `(.L_x_5152) ;  /* 0x00000d6000007947 */ /* 0x000fea0003800000 */
.L_x_5153:
[----:B------:R-:W-:-:S06]  /*22e0*/  HADD2.F32 R3, -RZ, R3.H0_H0 ;  /* 0x20000003ff037230 */ /* 0x000fcc0000004100 */
[----:B------:R-:W0:Y:S02]  /*22f0*/  F2I.FTZ.TRUNC.NTZ R3, R3 ;  /* 0x0000000300037305 */ /* 0x000e24000021f100 */
[----:B0-----:R0:W-:Y:S01]  /*2300*/  STG.E.U16 [R16.64], R3 ;  /* 0x0000000310007986 */ /* 0x0011e2000c101524 */
[----:B------:R-:W-:Y:S05]  /*2310*/  BRA `(.L_x_5152) ;  /* 0x00000d2000007947 */ /* 0x000fea0003800000 */
.L_x_5148:
        /* <DEDUP_REMOVED lines=9> */
.L_x_5156:
[----:B------:R0:W-:Y:S01]  /*23b0*/  STG.E.U16 [R16.64], R3 ;  /* 0x0000000310007986 */ /* 0x0001e2000c101524 */
[----:B------:R-:W-:Y:S05]  /*23c0*/  BRA `(.L_x_5152) ;  /* 0x00000c7000007947 */ /* 0x000fea0003800000 */
.L_x_5155:
        /* <DEDUP_REMOVED lines=10> */
.L_x_5158:
[----:B------:R-:W-:-:S05]  /*2470*/  HADD2.F32 R0, -RZ, R3.H0_H0 ;  /* 0x20000003ff007230 */ /* 0x000fca0000004100 */
[----:B------:R-:W-:-:S04]  /*2480*/  F2FP.PACK_AB R0, RZ, R0 ;  /* 0x00000000ff00723e */ /* 0x000fc800000000ff */
[----:B------:R-:W-:-:S05]  /*2490*/  PRMT R0, R0, 0x5410, RZ ;  /* 0x0000541000007816 */ /* 0x000fca00000000ff */
[----:B------:R0:W-:Y:S01]  /*24a0*/  STG.E [R16.64], R0 ;  /* 0x0000000010007986 */ /* 0x0001e2000c101924 */
[----:B------:R-:W-:Y:S05]  /*24b0*/  BRA `(.L_x_5152) ;  /* 0x00000b8000007947 */ /* 0x000fea0003800000 */
.L_x_5157:
[----:B------:R-:W-:-:S05]  /*24c0*/  HADD2.F32 R2, -RZ, R3.H0_H0 ;  /* 0x20000003ff027230 */ /* 0x000fca0000004100 */
[----:B------:R-:W-:-:S06]  /*24d0*/  FMUL.FTZ R2, R2, 1 ;  /* 0x3f80000002027820 */ /* 0x000fcc0000410000 */
[----:B------:R-:W0:Y:S02]  /*24e0*/  F2F.F64.F32 R2, R2 ;  /* 0x0000000200027310 */ /* 0x000e240000201800 */
[----:B0-----:R0:W-:Y:S01]  /*24f0*/  STG.E.64 [R16.64], R2 ;  /* 0x0000000210007986 */ /* 0x0011e2000c101b24 */
[----:B------:R-:W-:Y:S05]  /*2500*/  BRA `(.L_x_5152) ;  /* 0x00000b3000007947 */ /* 0x000fea0003800000 */
.L_x_5147:
        /* <DEDUP_REMOVED lines=13> */
.L_x_5161:
[----:B------:R-:W-:Y:S01]  /*25e0*/  HADD2.F32 R3, -RZ, R3.H0_H0 ;  /* 0x20000003ff037230 */ /* 0x000fe20000004100 */
[----:B------:R-:W-:-:S04]  /*25f0*/  CS2R R6, SRZ ;  /* 0x0000000000067805 */ /* 0x000fc8000001ff00 */
[----:B------:R-:W-:-:S04]  /*2600*/  FMUL.FTZ R3, R3, 1 ;  /* 0x3f80000003037820 */ /* 0x000fc80000410000 */
[----:B------:R-:W0:Y:S02]  /*2610*/  F2F.F64.F32 R4, R3 ;  /* 0x0000000300047310 */ /* 0x000e240000201800 */
[----:B0-----:R0:W-:Y:S01]  /*2620*/  STG.E.128 [R16.64], R4 ;  /* 0x0000000410007986 */ /* 0x0011e2000c101d24 */
[----:B------:R-:W-:Y:S05]  /*2630*/  BRA `(.L_x_5152) ;  /* 0x00000a0000007947 */ /* 0x000fea0003800000 */
.L_x_5160:
        /* <DEDUP_REMOVED lines=21> */
.L_x_5165:
[----:B------:R-:W-:Y:S05]  /*2790*/  BSYNC B0 ;  /* 0x0000000000007941 */ /* 0x000fea0003800000 */
.L_x_5164:
[----:B------:R-:W-:-:S05]  /*27a0*/  LOP3.LUT R3, R0, R3, RZ, 0xfc, !PT ;  /* 0x0000000300037212 */ /* 0x000fca00078efcff */
[----:B------:R0:W-:Y:S01]  /*27b0*/  STG.E.U8 [R16.64], R3 ;  /* 0x0000000310007986 */ /* 0x0001e2000c101124 */
[----:B------:R-:W-:Y:S05]  /*27c0*/  BRA `(.L_x_5152) ;  /* 0x0000087000007947 */ /* 0x000fea0003800000 */
.L_x_5163:
        /* <DEDUP_REMOVED lines=13> */
.L_x_5167:
[----:B------:R-:W-:Y:S01]  /*28a0*/  IMAD.MOV.U32 R0, RZ, RZ, 0x7f ;  /* 0x0000007fff007424 */ /* 0x000fe200078e00ff */
[----:B------:R-:W-:-:S04]  /*28b0*/  ISETP.GT.U32.AND P0, PT, R2, 0x7f800000, PT ;  /* 0x7f8000000200780c */ /* 0x000fc80003f04070 */
[----:B------:R-:W-:-:S04]  /*28c0*/  SEL R0, R0, 0x7c, P0 ;  /* 0x0000007c00007807 */ /* 0x000fc80000000000 */
.L_x_5168:
[----:B------:R-:W-:Y:S05]  /*28d0*/  BSYNC B0 ;  /* 0x0000000000007941 */ /* 0x000fea0003800000 */
.L_x_5166:
[----:B------:R-:W-:-:S04]  /*28e0*/  LOP3.LUT R2, R3, 0x80000000, RZ, 0xc0, !PT ;  /* 0x8000000003027812 */ /* 0x000fc800078ec0ff */
[----:B------:R-:W-:-:S04]  /*28f0*/  SHF.R.U32.HI R3, RZ, 0x18, R2 ;  /* 0x00000018ff037819 */ /* 0x000fc80000011602 */
[----:B------:R-:W-:-:S05]  /*2900*/  LOP3.LUT R3, R0, R3, RZ, 0xfc, !PT ;  /* 0x0000000300037212 */ /* 0x000fca00078efcff */
[----:B------:R0:W-:Y:S01]  /*2910*/  STG.E.U8 [R16.64], R3 ;  /* 0x0000000310007986 */ /* 0x0001e2000c101124 */
[----:B------:R-:W-:Y:S05]  /*2920*/  BRA `(.L_x_5152) ;  /* 0x0000071000007947 */ /* 0x000fea0003800000 */
.L_x_5162:
[----:B------:R-:W-:-:S05]  /*2930*/  HADD2.F32 R0, -RZ, R3.H0_H0 ;  /* 0x20000003ff007230 */ /* 0x000fca0000004100 */
[----:B------:R-:W-:-:S05]  /*2940*/  F2FP.BF16.PACK_AB R0, RZ, R0 ;  /* 0x00000000ff00723e */ /* 0x000fca00000010ff */
[----:B------:R0:W-:Y:S01]  /*2950*/  STG.E.U16 [R16.64], R0 ;  /* 0x0000000010007986 */ /* 0x0001e2000c101524 */
[----:B------:R-:W-:Y:S05]  /*2960*/  BRA `(.L_x_5152) ;  /* 0x000006d000007947 */ /* 0x000fea0003800000 */
.L_x_5159:
        /* <DEDUP_REMOVED lines=12> */
.L_x_5171:
        /* <DEDUP_REMOVED lines=17> */
.L_x_5174:
[----:B------:R-:W-:-:S04]  /*2b40*/  LOP3.LUT R2, R3, 0x80000000, RZ, 0xc0, !PT ;  /* 0x8000000003027812 */ /* 0x000fc800078ec0ff */
[----:B------:R-:W-:-:S04]  /*2b50*/  SHF.R.U32.HI R3, RZ, 0x18, R2 ;  /* 0x00000018ff037819 */ /* 0x000fc80000011602 */
[----:B------:R-:W-:-:S04]  /*2b60*/  LOP3.LUT R0, R0, R3, RZ, 0xfc, !PT ;  /* 0x0000000300007212 */ /* 0x000fc800078efcff */
[----:B------:R-:W-:Y:S02]  /*2b70*/  PRMT R8, R0, 0x7610, R8 ;  /* 0x0000761000087816 */ /* 0x000fe40000000008 */
.L_x_5173:
[----:B------:R-:W-:Y:S05]  /*2b80*/  BSYNC B0 ;  /* 0x0000000000007941 */ /* 0x000fea0003800000 */
.L_x_5172:
[----:B------:R0:W-:Y:S01]  /*2b90*/  STG.E.U8 [R16.64], R8 ;  /* 0x0000000810007986 */ /* 0x0001e2000c101124 */
[----:B------:R-:W-:Y:S05]  /*2ba0*/  BRA `(.L_x_5152) ;  /* 0x0000049000007947 */ /* 0x000fea0003800000 */
.L_x_5170:
        /* <DEDUP_REMOVED lines=17> */
.L_x_5177:
[----:B------:R-:W-:-:S04]  /*2cc0*/  LOP3.LUT R2, R3, 0x80000000, RZ, 0xc0, !PT ;  /* 0x8000000003027812 */ /* 0x000fc800078ec0ff */
[----:B------:R-:W-:-:S04]  /*2cd0*/  SHF.R.U32.HI R3, RZ, 0x18, R2 ;  /* 0x00000018ff037819 */ /* 0x000fc80000011602 */
[----:B------:R-:W-:-:S04]  /*2ce0*/  LOP3.LUT R0, R0, R3, RZ, 0xfc, !PT ;  /* 0x0000000300007212 */ /* 0x000fc800078efcff */
[----:B------:R-:W-:Y:S02]  /*2cf0*/  PRMT R8, R0, 0x7610, R8 ;  /* 0x0000761000087816 */ /* 0x000fe40000000008 */
.L_x_5176:
[----:B------:R-:W-:Y:S05]  /*2d00*/  BSYNC B0 ;  /* 0x0000000000007941 */ /* 0x000fea0003800000 */
.L_x_5175:
[----:B------:R0:W-:Y:S01]  /*2d10*/  STG.E.U8 [R16.64], R8 ;  /* 0x0000000810007986 */ /* 0x0001e2000c101124 */
[----:B------:R-:W-:Y:S05]  /*2d20*/  BRA `(.L_x_5152) ;  /* 0x0000031000007947 */ /* 0x000fea0003800000 */
.L_x_5169:
        /* <DEDUP_REMOVED lines=22> */
.L_x_5151:
        /* <DEDUP_REMOVED lines=20> */
.L_x_5179:
[----:B------:R-:W-:-:S06]  /*2fd0*/  HADD2.F32 R3, -RZ, R3.H0_H0 ;  /* 0x20000003ff037230 */ /* 0x000fcc0000004100 */
[----:B------:R-:W0:Y:S02]  /*2fe0*/  F2I.U64.TRUNC R2, R3 ;  /* 0x0000000300027311 */ /* 0x000e24000020d800 */
[----:B0-----:R0:W-:Y:S01]  /*2ff0*/  STG.E.64 [R16.64], R2 ;  /* 0x0000000210007986 */ /* 0x0011e2000c101b24 */
[----:B------:R-:W-:Y:S05]  /*3000*/  BRA `(.L_x_5152) ;  /* 0x0000003000007947 */ /* 0x000fea0003800000 */
.L_x_5178:
[----:B------:R-:W-:-:S06]  /*3010*/  HADD2.F32 R3, -RZ, R3.H0_H0 ;  /* 0x20000003ff037230 */ /* 0x000fcc0000004100 */
[----:B------:R-:W0:Y:S02]  /*3020*/  F2I.FTZ.U32.TRUNC.NTZ R3, R3 ;  /* 0x0000000300037305 */ /* 0x000e24000021f000 */
[----:B0-----:R0:W-:Y:S02]  /*3030*/  STG.E [R16.64], R3 ;  /* 0x0000000310007986 */ /* 0x0011e4000c101924 */
.L_x_5152:
[----:B------:R-:W-:-:S05]  /*3040*/  IMAD R18, R18, 0x200, R23 ;  /* 0x0000020012127824 */ /* 0x000fca00078e0217 */
[----:B------:R-:W-:Y:S02]  /*3050*/  IADD3 R19, R18, 0x80, RZ ;  /* 0x0000008012137810 */ /* 0x000fe40007ffe0ff */
.L_x_5111:
[----:B------:R-:W-:Y:S05]  /*3060*/  BSYNC B6 ;  /* 0x0000000000067941 */ /* 0x000fea0003800000 */
.L_x_5110:
        /* <DEDUP_REMOVED lines=231> */
.L_x_5182:
        /* <DEDUP_REMOVED lines=20> */
.L_x_5186:
[----:B------:R-:W2:Y:S02]  /*4020*/  LDG.E.U8 R2, [R2.64] ;  /* 0x0000002402027981 */ /* 0x000ea4000c1e1100 */
[----:B--2---:R-:W0:Y:S02]  /*4030*/  I2F.U16 R0, R2 ;  /* 0x0000000200007306 */ /* 0x004e240000101000 */
[----:B0-----:R-:W-:Y:S01]  /*4040*/  F2FP.PACK_AB R0, RZ, R0 ;  /* 0x00000000ff00723e */ /* 0x001fe200000000ff */
[----:B------:R-:W-:Y:S05]  /*4050*/  BRA `(.L_x_5188) ;  /* 0x00000e1000007947 */ /* 0x000fea0003800000 */
.L_x_5185:
        /* <DEDUP_REMOVED lines=10> */
.L_x_5190:
[----:B------:R-:W2:Y:S02]  /*4100*/  LDG.E R2, [R2.64] ;  /* 0x0000002402027981 */ /* 0x000ea4000c1e1900 */
[----:B--2---:R-:W0:Y:S02]  /*4110*/  I2F R0, R2 ;  /* 0x0000000200007306 */ /* 0x004e240000201400 */
[----:B0-----:R-:W-:Y:S01]  /*4120*/  F2FP.PACK_AB R0, RZ, R0 ;  /* 0x00000000ff00723e */ /* 0x001fe200000000ff */
[----:B------:R-:W-:Y:S05]  /*4130*/  BRA `(.L_x_5188) ;  /* 0x00000d3000007947 */ /* 0x000fea0003800000 */
.L_x_5189:
[----:B------:R-:W2:Y:S02]  /*4140*/  LDG.E.U16 R2, [R2.64] ;  /* 0x0000002402027981 */ /* 0x000ea4000c1e1500 */
[----:B--2---:R-:W0:Y:S02]  /*4150*/  I2F.S16 R0, R2 ;  /* 0x0000000200007306 */ /* 0x004e240000101400 */
[----:B0-----:R-:W-:Y:S01]  /*4160*/  F2FP.PACK_AB R0, RZ, R0 ;  /* 0x00000000ff00723e */ /* 0x001fe200000000ff */
[----:B------:R-:W-:Y:S05]  /*4170*/  BRA `(.L_x_5188) ;  /* 0x00000cf000007947 */ /* 0x000fea0003800000 */
.L_x_5184:
        /* <DEDUP_REMOVED lines=9> */
.L_x_5192:
[----:B------:R0:W5:Y:S01]  /*4210*/  LDG.E.U16 R0, [R2.64] ;  /* 0x0000002402007981 */ /* 0x000162000c1e1500 */
[----:B------:R-:W-:Y:S05]  /*4220*/  BRA `(.L_x_5188) ;  /* 0x00000c4000007947 */ /* 0x000fea0003800000 */
.L_x_5191:
        /* <DEDUP_REMOVED lines=9> */
.L_x_5194:
[----:B------:R0:W5:Y:S01]  /*42c0*/  LDG.E.U16 R0, [R2.64] ;  /* 0x0000002402007981 */ /* 0x000162000c1e1500 */
[----:B------:R-:W-:Y:S05]  /*42d0*/  BRA `(.L_x_5188) ;  /* 0x00000b9000007947 */ /* 0x000fea0003800000 */
.L_x_5193:
[----:B------:R-:W2:Y:S02]  /*42e0*/  LDG.E.64 R2, [R2.64] ;  /* 0x0000002402027981 */ /* 0x000ea4000c1e1b00 */
[----:B--2---:R-:W0:Y:S01]  /*42f0*/  F2F.F32.F64 R0, R2 ;  /* 0x0000000200007310 */ /* 0x004e220000301000 */
[----:B------:R-:W0:-:S14]  /*4300*/  DSETP.GEU.AND P0, PT, |R2|, c[0x2][0x0], PT ;  /* 0x008000000200762a */ /* 0x000e1c0003f0e200 */
[----:B0-----:R-:W-:-:S05]  /*4310*/  @!P0 FMUL R0, R0, 1.175494350822287508e-38 ;  /* 0x0080000000008820 */ /* 0x001fca0000400000 */
[----:B------:R-:W-:Y:S01]  /*4320*/  F2FP.PACK_AB R0, RZ, R0 ;  /* 0x00000000ff00723e */ /* 0x000fe200000000ff */
[----:B------:R-:W-:Y:S05]  /*4330*/  BRA `(.L_x_5188) ;  /* 0x00000b3000007947 */ /* 0x000fea0003800000 */
.L_x_5183:
        /* <DEDUP_REMOVED lines=13> */
.L_x_5197:
[----:B------:R-:W2:Y:S02]  /*4410*/  LDG.E.64 R2, [R2.64] ;  /* 0x0000002402027981 */ /* 0x000ea4000c1e1b00 */
[----:B--2---:R-:W0:Y:S01]  /*4420*/  F2F.F32.F64 R0, R2 ;  /* 0x0000000200007310 */ /* 0x004e220000301000 */
[----:B------:R-:W0:-:S14]  /*4430*/  DSETP.GEU.AND P0, PT, |R2|, c[0x2][0x0], PT ;  /* 0x008000000200762a */ /* 0x000e1c0003f0e200 */
[----:B0-----:R-:W-:-:S05]  /*4440*/  @!P0 FMUL R0, R0, 1.175494350822287508e-38 ;  /* 0x0080000000008820 */ /* 0x001fca0000400000 */
[----:B------:R-:W-:Y:S01]  /*4450*/  F2FP.PACK_AB R0, RZ, R0 ;  /* 0x00000000ff00723e */ /* 0x000fe200000000ff */
[----:B------:R-:W-:Y:S05]  /*4460*/  BRA `(.L_x_5188) ;  /* 0x00000a0000007947 */ /* 0x000fea0003800000 */
.L_x_5196:
        /* <DEDUP_REMOVED lines=28> */
.L_x_5199:
        /* <DEDUP_REMOVED lines=15> */
.L_x_5198:
[----:B------:R-:W2:Y:S02]  /*4720*/  LDG.E.U16 R0, [R2.64] ;  /* 0x0000002402007981 */ /* 0x000ea4000c1e1500 */
[----:B--2---:R-:W-:-:S04]  /*4730*/  PRMT R0, RZ, 0x5410, R0 ;  /* 0x00005410ff007816 */ /* 0x004fc80000000000 */
[----:B------:R-:W-:Y:S01]  /*4740*/  F2FP.PACK_AB R0, RZ, R0 ;  /* 0x00000000ff00723e */ /* 0x000fe200000000ff */
[----:B------:R-:W-:Y:S05]  /*4750*/  BRA `(.L_x_5188) ;  /* 0x0000071000007947 */ /* 0x000fea0003800000 */
.L_x_5195:
        /* <DEDUP_REMOVED lines=12> */
.L_x_5202:
        /* <DEDUP_REMOVED lines=21> */
.L_x_5206:
[----:B------:R-:W-:Y:S05]  /*4970*/  BSYNC B1 ;  /* 0x0000000000017941 */ /* 0x000fea0003800000 */
.L_x_5205:
[----:B------:R-:W-:Y:S01]  /*4980*/  LEA R3, R0, 0x3b800000, 0x17 ;  /* 0x3b80000000037811 */ /* 0x000fe200078eb8ff */
[----:B------:R-:W-:-:S05]  /*4990*/  IMAD.SHL.U32 R0, R2, 0x100000, RZ ;  /* 0x0010000002007824 */ /* 0x000fca00078e00ff */
[----:B------:R-:W-:Y:S02]  /*49a0*/  LOP3.LUT R0, R3, R0, R4, 0xfe, !PT ;  /* 0x0000000003007212 */ /* 0x000fe400078efe04 */
.L_x_5204:
[----:B------:R-:W-:Y:S05]  /*49b0*/  BSYNC B0 ;  /* 0x0000000000007941 */ /* 0x000fea0003800000 */
.L_x_5203:
[----:B------:R-:W-:Y:S01]  /*49c0*/  F2FP.PACK_AB R0, RZ, R0 ;  /* 0x00000000ff00723e */ /* 0x000fe200000000ff */
[----:B------:R-:W-:Y:S05]  /*49d0*/  BRA `(.L_x_5188) ;  /* 0x0000049000007947 */ /* 0x000fea0003800000 */
.L_x_5201:
        /* <DEDUP_REMOVED lines=21> */
.L_x_5210:
[----:B------:R-:W-:Y:S05]  /*4b30*/  BSYNC B1 ;  /* 0x0000000000017941 */ /* 0x000fea0003800000 */
.L_x_5209:
[----:B------:R-:W-:Y:S01]  /*4b40*/  LEA R3, R0, 0x37800000, 0x17 ;  /* 0x3780000000037811 */ /* 0x000fe200078eb8ff */
[----:B------:R-:W-:-:S05]  /*4b50*/  IMAD.SHL.U32 R0, R2, 0x200000, RZ ;  /* 0x0020000002007824 */ /* 0x000fca00078e00ff */
[----:B------:R-:W-:Y:S02]  /*4b60*/  LOP3.LUT R0, R3, R0, R4, 0xfe, !PT ;  /* 0x0000000003007212 */ /* 0x000fe400078efe04 */
.L_x_5208:
[----:B------:R-:W-:Y:S05]  /*4b70*/  BSYNC B0 ;  /* 0x0000000000007941 */ /* 0x000fea0003800000 */
.L_x_5207:
[----:B------:R-:W-:Y:S01]  /*4b80*/  F2FP.PACK_AB R0, RZ, R0 ;  /* 0x00000000ff00723e */ /* 0x000fe200000000ff */
[----:B------:R-:W-:Y:S05]  /*4b90*/  BRA `(.L_x_5188) ;  /* 0x000002d000007947 */ /* 0x000fea0003800000 */
.L_x_5200:
        /* <DEDUP_REMOVED lines=14> */
.L_x_5214:
[----:B------:R-:W-:Y:S05]  /*4c80*/  BSYNC B0 ;  /* 0x0000000000007941 */ /* 0x000fea0003800000 */
.L_x_5213:
[----:B------:R-:W-:Y:S01]  /*4c90*/  F2FP.PACK_AB R0, RZ, R0 ;  /* 0x00000000ff00723e */ /* 0x000fe200000000ff */
[----:B------:R-:W-:Y:S05]  /*4ca0*/  BRA `(.L_x_5188) ;  /* 0x000001c000007947 */ /* 0x000fea0003800000 */
.L_x_5187:
        /* <DEDUP_REMOVED lines=21> */
.L_x_5212:
[----:B------:R-:W2:Y:S02]  /*4e00*/  LDG.E.64 R2, [R2.64] ;  /* 0x0000002402027981 */ /* 0x000ea4000c1e1b00 */
[----:B--2---:R-:W0:Y:S02]  /*4e10*/  I2F.U64 R0, R2 ;  /* 0x0000000200007312 */ /* 0x004e240000301000 */
[----:B0-----:R-:W-:Y:S01]  /*4e20*/  F2FP.PACK_AB R0, RZ, R0 ;  /* 0x00000000ff00723e */ /* 0x001fe200000000ff */
[----:B------:R-:W-:Y:S05]  /*4e30*/  BRA `(.L_x_5188) ;  /* 0x0000003000007947 */ /* 0x000fea0003800000 */
.L_x_5211:
[----:B------:R-:W2:Y:S02]  /*4e40*/  LDG.E R2, [R2.64] ;  /* 0x0000002402027981 */ /* 0x000ea4000c1e1900 */
[----:B--2---:R-:W0:Y:S02]  /*4e50*/  I2F.U32 R0, R2 ;  /* 0x0000000200007306 */ /* 0x004e240000201000 */
[----:B0-----:R-:W-:-:S06]  /*4e60*/  F2FP.PACK_AB R0, RZ, R0 ;  /* 0x00000000ff00723e */ /* 0x001fcc00000000ff */
.L_x_5188:
[----:B-----5:R-:W-:Y:S01]  /*4e70*/  HADD2.F32 R0, -RZ, R0.H0_H0 ;  /* 0x20000000ff007230 */ /* 0x020fe20000004100 */
        /* <DEDUP_REMOVED lines=33> */
.L_x_5216:
[----:B-1----:R-:W-:Y:S05]  /*5090*/  BSYNC B0 ;  /* 0x0000000000007941 */ /* 0x002fea0003800000 */
.L_x_5215:
        /* <DEDUP_REMOVED lines=18> */
.L_x_5220:
[----:B------:R-:W-:-:S06]  /*51c0*/  HADD2.F32 R3, -RZ, R3.H0_H0 ;  /* 0x20000003ff037230 */ /* 0x000fcc0000004100 */
[----:B------:R-:W0:Y:S02]  /*51d0*/  F2I.S64.TRUNC R2, R3 ;  /* 0x0000000300027311 */ /* 0x000e24000020d900 */
[----:B0-----:R0:W-:Y:S01]  /*51e0*/  STG.E.U8 [R16.64], R2 ;  /* 0x0000000210007986 */ /* 0x0011e2000c101124 */
[----:B------:R-:W-:Y:S05]  /*51f0*/  BRA `(.L_x_5222) ;  /* 0x00000e4000007947 */ /* 0x000fea0003800000 */
.L_x_5219:
        /* <DEDUP_REMOVED lines=10> */
.L_x_5224:
[----:B------:R-:W-:-:S06]  /*52a0*/  HADD2.F32 R3, -RZ, R3.H0_H0 ;  /* 0x20000003ff037230 */ /* 0x000fcc0000004100 */
[----:B------:R-:W0:Y:S02]  /*52b0*/  F2I.FTZ.TRUNC.NTZ R3, R3 ;  /* 0x0000000300037305 */ /* 0x000e24000021f100 */
[----:B0-----:R0:W-:Y:S01]  /*52c0*/  STG.E [R16.64], R3 ;  /* 0x0000000310007986 */ /* 0x0011e2000c101924 */
[----:B------:R-:W-:Y:S05]  /*52d0*/  BRA `(.L_x_5222) ;  /* 0x00000d6000007947 */ /* 0x000fea0003800000 */
.L_x_5223:
[----:B------:R-:W-:-:S06]  /*52e0*/  HADD2.F32 R3, -RZ, R3.H0_H0 ;  /* 0x20000003ff037230 */ /* 0x000fcc0000004100 */
[----:B------:R-:W0:Y:S02]  /*52f0*/  F2I.FTZ.TRUNC.NTZ R3, R3 ;  /* 0x0000000300037305 */ /* 0x000e24000021f100 */
[----:B0-----:R0:W-:Y:S01]  /*5300*/  STG.E.U16 [R16.64], R3 ;  /* 0x0000000310007986 */ /* 0x0011e2000c101524 */
[----:B------:R-:W-:Y:S05]  /*5310*/  BRA `(.L_x_5222) ;  /* 0x00000d2000007947 */ /* 0x000fea0003800000 */
.L_x_5218:
        /* <DEDUP_REMOVED lines=9> */
.L_x_5226:
[----:B------:R0:W-:Y:S01]  /*53b0*/  STG.E.U16 [R16.64], R3 ;  /* 0x0000000310007986 */ /* 0x0001e2000c101524 */
[----:B------:R-:W-:Y:S05]  /*53c0*/  BRA `(.L_x_5222) ;  /* 0x00000c7000007947 */ /* 0x000fea0003800000 */
.L_x_5225:
        /* <DEDUP_REMOVED lines=10> */
.L_x_5228:
[----:B------:R-:W-:-:S05]  /*5470*/  HADD2.F32 R0, -RZ, R3.H0_H0 ;  /* 0x20000003ff007230 */ /* 0x000fca0000004100 */
[----:B------:R-:W-:-:S04]  /*5480*/  F2FP.PACK_AB R0, RZ, R0 ;  /* 0x00000000ff00723e */ /* 0x000fc800000000ff */
[----:B------:R-:W-:-:S05]  /*5490*/  PRMT R0, R0, 0x5410, RZ ;  /* 0x0000541000007816 */ /* 0x000fca00000000ff */
[----:B------:R0:W-:Y:S01]  /*54a0*/  STG.E [R16.64], R0 ;  /* 0x0000000010007986 */ /* 0x0001e2000c101924 */
[----:B------:R-:W-:Y:S05]  /*54b0*/  BRA `(.L_x_5222) ;  /* 0x00000b8000007947 */ /* 0x000fea0003800000 */
.L_x_5227:
[----:B------:R-:W-:-:S05]  /*54c0*/  HADD2.F32 R2, -RZ, R3.H0_H0 ;  /* 0x20000003ff027230 */ /* 0x000fca0000004100 */
[----:B------:R-:W-:-:S06]  /*54d0*/  FMUL.FTZ R2, R2, 1 ;  /* 0x3f80000002027820 */ /* 0x000fcc0000410000 */
[----:B------:R-:W0:Y:S02]  /*54e0*/  F2F.F64.F32 R2, R2 ;  /* 0x0000000200027310 */ /* 0x000e240000201800 */
[----:B0-----:R0:W-:Y:S01]  /*54f0*/  STG.E.64 [R16.64], R2 ;  /* 0x0000000210007986 */ /* 0x0011e2000c101b24 */
[----:B------:R-:W-:Y:S05]  /*5500*/  BRA `(.L_x_5222) ;  /* 0x00000b3000007947 */ /* 0x000fea0003800000 */
.L_x_5217:
        /* <DEDUP_REMOVED lines=13> */
.L_x_5231:
[----:B------:R-:W-:Y:S01]  /*55e0*/  HADD2.F32 R3, -RZ, R3.H0_H0 ;  /* 0x20000003ff037230 */ /* 0x000fe20000004100 */
[----:B------:R-:W-:-:S04]  /*55f0*/  CS2R R6, SRZ ;  /* 0x0000000000067805 */ /* 0x000fc8000001ff00 */
[----:B------:R-:W-:-:S04]  /*5600*/  FMUL.FTZ R3, R3, 1 ;  /* 0x3f80000003037820 */ /* 0x000fc80000410000 */
[----:B------:R-:W0:Y:S02]  /*5610*/  F2F.F64.F32 R4, R3 ;  /* 0x0000000300047310 */ /* 0x000e240000201800 */
[----:B0-----:R0:W-:Y:S01]  /*5620*/  STG.E.128 [R16.64], R4 ;  /* 0x0000000410007986 */ /* 0x0011e2000c101d24 */
[----:B------:R-:W-:Y:S05]  /*5630*/  BRA `(.L_x_5222) ;  /* 0x00000a0000007947 */ /* 0x000fea0003800000 */
.L_x_5230:
        /* <DEDUP_REMOVED lines=21> */
.L_x_5235:
[----:B------:R-:W-:Y:S05]  /*5790*/  BSYNC B0 ;  /* 0x0000000000007941 */ /* 0x000fea0003800000 */
.L_x_5234:
[----:B------:R-:W-:-:S05]  /*57a0*/  LOP3.LUT R3, R0, R3, RZ, 0xfc, !PT ;  /* 0x0000000300037212 */ /* 0x000fca00078efcff */
[----:B------:R0:W-:Y:S01]  /*57b0*/  STG.E.U8 [R16.64], R3 ;  /* 0x0000000310007986 */ /* 0x0001e2000c101124 */
[----:B------:R-:W-:Y:S05]  /*57c0*/  BRA `(.L_x_5222) ;  /* 0x0000087000007947 */ /* 0x000fea0003800000 */
.L_x_5233:
        /* <DEDUP_REMOVED lines=13> */
.L_x_5237:
[----:B------:R-:W-:Y:S01]  /*58a0*/  IMAD.MOV.U32 R0, RZ, RZ, 0x7f ;  /* 0x0000007fff007424 */ /* 0x000fe200078e00ff */
[----:B------:R-:W-:-:S04]  /*58b0*/  ISETP.GT.U32.AND P0, PT, R2, 0x7f800000, PT ;  /* 0x7f8000000200780c */ /* 0x000fc80003f04070 */
[----:B------:R-:W-:-:S04]  /*58c0*/  SEL R0, R0, 0x7c, P0 ;  /* 0x0000007c00007807 */ /* 0x000fc80000000000 */
.L_x_5238:
[----:B------:R-:W-:Y:S05]  /*58d0*/  BSYNC B0 ;  /* 0x0000000000007941 */ /* 0x000fea0003800000 */
.L_x_5236:
[----:B------:R-:W-:-:S04]  /*58e0*/  LOP3.LUT R2, R3, 0x80000000, RZ, 0xc0, !PT ;  /* 0x8000000003027812 */ /* 0x000fc800078ec0ff */
[----:B------:R-:W-:-:S04]  /*58f0*/  SHF.R.U32.HI R3, RZ, 0x18, R2 ;  /* 0x00000018ff037819 */ /* 0x000fc80000011602 */
[----:B------:R-:W-:-:S05]  /*5900*/  LOP3.LUT R3, R0, R3, RZ, 0xfc, !PT ;  /* 0x0000000300037212 */ /* 0x000fca00078efcff */
[----:B------:R0:W-:Y:S01]  /*5910*/  STG.E.U8 [R16.64], R3 ;  /* 0x0000000310007986 */ /* 0x0001e2000c101124 */
[----:B------:R-:W-:Y:S05]  /*5920*/  BRA `(.L_x_5222) ;  /* 0x0000071000007947 */ /* 0x000fea0003800000 */
.L_x_5232:
[----:B------:R-:W-:-:S05]  /*5930*/  HADD2.F32 R0, -RZ, R3.H0_H0 ;  /* 0x20000003ff007230 */ /* 0x000fca0000004100 */
[----:B------:R-:W-:-:S05]  /*5940*/  F2FP.BF16.PACK_AB R0, RZ, R0 ;  /* 0x00000000ff00723e */ /* 0x000fca00000010ff */
[----:B------:R0:W-:Y:S01]  /*5950*/  STG.E.U16 [R16.64], R0 ;  /* 0x0000000010007986 */ /* 0x0001e2000c101524 */
[----:B------:R-:W-:Y:S05]  /*5960*/  BRA `(.L_x_5222) ;  /* 0x000006d000007947 */ /* 0x000fea0003800000 */
.L_x_5229:
        /* <DEDUP_REMOVED lines=12> */
.L_x_5241:
        /* <DEDUP_REMOVED lines=17> */
.L_x_5244:
[----:B------:R-:W-:-:S04]  /*5b40*/  LOP3.LUT R2, R3, 0x80000000, RZ, 0xc0, !PT ;  /* 0x8000000003027812 */ /* 0x000fc800078ec0ff */
[----:B------:R-:W-:-:S04]  /*5b50*/  SHF.R.U32.HI R3, RZ, 0x18, R2 ;  /* 0x00000018ff037819 */ /* 0x000fc80000011602 */
[----:B------:R-:W-:-:S04]  /*5b60*/  LOP3.LUT R0, R0, R3, RZ, 0xfc, !PT ;  /* 0x0000000300007212 */ /* 0x000fc800078efcff */
[----:B------:R-:W-:Y:S02]  /*5b70*/  PRMT R8, R0, 0x7610, R8 ;  /* 0x0000761000087816 */ /* 0x000fe40000000008 */
.L_x_5243:
[----:B------:R-:W-:Y:S05]  /*5b80*/  BSYNC B0 ;  /* 0x0000000000007941 */ /* 0x000fea0003800000 */
.L_x_5242:
[----:B------:R0:W-:Y:S01]  /*5b90*/  STG.E.U8 [R16.64], R8 ;  /* 0x0000000810007986 */ /* 0x0001e2000c101124 */
[----:B------:R-:W-:Y:S05]  /*5ba0*/  BRA `(.L_x_5222) ;  /* 0x0000049000007947 */ /* 0x000fea0003800000 */
.L_x_5240:
        /* <DEDUP_REMOVED lines=17> */
.L_x_5247:
[----:B------:R-:W-:-:S04]  /*5cc0*/  LOP3.LUT R2, R3, 0x80000000, RZ, 0xc0, !PT ;  /* 0x8000000003027812 */ /* 0x000fc800078ec0ff */
[----:B------:R-:W-:-:S04]  /*5cd0*/  SHF.R.U32.HI R3, RZ, 0x18, R2 ;  /* 0x00000018ff037819 */ /* 0x000fc80000011602 */
[----:B------:R-:W-:-:S04]  /*5ce0*/  LOP3.LUT R0, R0, R3, RZ, 0xfc, !PT ;  /* 0x0000000300007212 */ /* 0x000fc800078efcff */
[----:B------:R-:W-:Y:S02]  /*5cf0*/  PRMT R8, R0, 0x7610, R8 ;  /* 0x0000761000087816 */ /* 0x000fe40000000008 */
.L_x_5246:
[----:B------:R-:W-:Y:S05]  /*5d00*/  BSYNC B0 ;  /* 0x0000000000007941 */ /* 0x000fea0003800000 */
.L_x_5245:
[----:B------:R0:W-:Y:S01]  /*5d10*/  STG.E.U8 [R16.64], R8 ;  /* 0x0000000810007986 */ /* 0x0001e2000c101124 */
[----:B------:R-:W-:Y:S05]  /*5d20*/  BRA `(.L_x_5222) ;  /* 0x0000031000007947 */ /* 0x000fea0003800000 */
.L_x_5239:
        /* <DEDUP_REMOVED lines=22> */
.L_x_5221:
        /* <DEDUP_REMOVED lines=20> */
.L_x_5249:
[----:B------:R-:W-:-:S06]  /*5fd0*/  HADD2.F32 R3, -RZ, R3.H0_H0 ;  /* 0x20000003ff037230 */ /* 0x000fcc0000004100 */
[----:B------:R-:W0:Y:S02]  /*5fe0*/  F2I.U64.TRUNC R2, R3 ;  /* 0x0000000300027311 */ /* 0x000e24000020d800 */
[----:B0-----:R0:W-:Y:S01]  /*5ff0*/  STG.E.64 [R16.64], R2 ;  /* 0x0000000210007986 */ /* 0x0011e2000c101b24 */
[----:B------:R-:W-:Y:S05]  /*6000*/  BRA `(.L_x_5222) ;  /* 0x0000003000007947 */ /* 0x000fea0003800000 */
.L_x_5248:
[----:B------:R-:W-:-:S06]  /*6010*/  HADD2.F32 R3, -RZ, R3.H0_H0 ;  /* 0x20000003ff037230 */ /* 0x000fcc0000004100 */
[----:B------:R-:W0:Y:S02]  /*6020*/  F2I.FTZ.U32.TRUNC.NTZ R3, R3 ;  /* 0x0000000300037305 */ /* 0x000e24000021f000 */
[----:B0-----:R0:W-:Y:S02]  /*6030*/  STG.E [R16.64], R3 ;  /* 0x0000000310007986 */ /* 0x0011e4000c101924 */
.L_x_5222:
        /* <DEDUP_REMOVED lines=231> */
.L_x_5250:
        /* <DEDUP_REMOVED lines=20> */
.L_x_5254:
[----:B------:R-:W2:Y:S02]  /*6ff0*/  LDG.E.U8 R2, [R2.64] ;  /* 0x0000002402027981 */ /* 0x000ea4000c1e1100 */
[----:B--2---:R-:W0:Y:S02]  /*7000*/  I2F.U16 R0, R2 ;  /* 0x0000000200007306 */ /* 0x004e240000101000 */
[----:B0-----:R-:W-:Y:S01]  /*7010*/  F2FP.PACK_AB R0, RZ, R0 ;  /* 0x00000000ff00723e */ /* 0x001fe200000000ff */
[----:B------:R-:W-:Y:S05]  /*7020*/  BRA `(.L_x_5256) ;  /* 0x00000e1000007947 */ /* 0x000fea0003800000 */
.L_x_5253:
        /* <DEDUP_REMOVED lines=10> */
.L_x_5258:
[----:B------:R-:W2:Y:S02]  /*70d0*/  LDG.E R2, [R2.64] ;  /* 0x0000002402027981 */ /* 0x000ea4000c1e1900 */
[----:B--2---:R-:W0:Y:S02]  /*70e0*/  I2F R0, R2 ;  /* 0x0000000200007306 */ /* 0x004e240000201400 */
[----:B0-----:R-:W-:Y:S01]  /*70f0*/  F2FP.PACK_AB R0, RZ, R0 ;  /* 0x00000000ff00723e */ /* 0x001fe200000000ff */
[----:B------:R-:W-:Y:S05]  /*7100*/  BRA `(.L_x_5256) ;  /* 0x00000d3000007947 */ /* 0x000fea0003800000 */
.L_x_5257:
[----:B------:R-:W2:Y:S02]  /*7110*/  LDG.E.U16 R2, [R2.64] ;  /* 0x0000002402027981 */ /* 0x000ea4000c1e1500 */
[----:B--2---:R-:W0:Y:S02]  /*7120*/  I2F.S16 R0, R2 ;  /* 0x0000000200007306 */ /* 0x004e240000101400 */
[----:B0-----:R-:W-:Y:S01]  /*7130*/  F2FP.PACK_AB R0, RZ, R0 ;  /* 0x00000000ff00723e */ /* 0x001fe200000000ff */
[----:B------:R-:W-:Y:S05]  /*7140*/  BRA `(.L_x_5256) ;  /* 0x00000cf000007947 */ /* 0x000fea0003800000 */
.L_x_5252:
        /* <DEDUP_REMOVED lines=9> */
.L_x_5260:
[----:B------:R0:W5:Y:S01]  /*71e0*/  LDG.E.U16 R0, [R2.64] ;  /* 0x0000002402007981 */ /* 0x000162000c1e1500 */
[----:B------:R-:W-:Y:S05]  /*71f0*/  BRA `(.L_x_5256) ;  /* 0x00000c4000007947 */ /* 0x000fea0003800000 */
.L_x_5259:
        /* <DEDUP_REMOVED lines=9> */
.L_x_5262:
[----:B------:R0:W5:Y:S01]  /*7290*/  LDG.E.U16 R0, [R2.64] ;  /* 0x0000002402007981 */ /* 0x000162000c1e1500 */
[----:B------:R-:W-:Y:S05]  /*72a0*/  BRA `(.L_x_5256) ;  /* 0x00000b9000007947 */ /* 0x000fea0003800000 */
.L_x_5261:
[----:B------:R-:W2:Y:S02]  /*72b0*/  LDG.E.64 R2, [R2.64] ;  /* 0x0000002402027981 */ /* 0x000ea4000c1e1b00 */
[----:B--2---:R-:W0:Y:S01]  /*72c0*/  F2F.F32.F64 R0, R2 ;  /* 0x0000000200007310 */ /* 0x004e220000301000 */
[----:B------:R-:W0:-:S14]  /*72d0*/  DSETP.GEU.AND P0, PT, |R2|, c[0x2][0x0], PT ;  /* 0x008000000200762a */ /* 0x000e1c0003f0e200 */
[----:B0-----:R-:W-:-:S05]  /*72e0*/  @!P0 FMUL R0, R0, 1.175494350822287508e-38 ;  /* 0x0080000000008820 */ /* 0x001fca0000400000 */
[----:B------:R-:W-:Y:S01]  /*72f0*/  F2FP.PACK_AB R0, RZ, R0 ;  /* 0x00000000ff00723e */ /* 0x000fe200000000ff */
[----:B------:R-:W-:Y:S05]  /*7300*/  BRA `(.L_x_5256) ;  /* 0x00000b3000007947 */ /* 0x000fea0003800000 */
.L_x_5251:
        /* <DEDUP_REMOVED lines=13> */
.L_x_5265:
[----:B------:R-:W2:Y:S02]  /*73e0*/  LDG.E.64 R2, [R2.64] ;  /* 0x0000002402027981 */ /* 0x000ea4000c1e1b00 */
[----:B--2---:R-:W0:Y:S01]  /*73f0*/  F2F.F32.F64 R0, R2 ;  /* 0x0000000200007310 */ /* 0x004e220000301000 */
[----:B------:R-:W0:-:S14]  /*7400*/  DSETP.GEU.AND P0, PT, |R2|, c[0x2][0x0], PT ;  /* 0x008000000200762a */ /* 0x000e1c0003f0e200 */
[----:B0-----:R-:W-:-:S05]  /*7410*/  @!P0 FMUL R0, R0, 1.175494350822287508e-38 ;  /* 0x0080000000008820 */ /* 0x001fca0000400000 */
[----:B------:R-:W-:Y:S01]  /*7420*/  F2FP.PACK_AB R0, RZ, R0 ;  /* 0x00000000ff00723e */ /* 0x000fe200000000ff */
[----:B------:R-:W-:Y:S05]  /*7430*/  BRA `(.L_x_5256) ;  /* 0x00000a0000007947 */ /* 0x000fea0003800000 */
.L_x_5264:
        /* <DEDUP_REMOVED lines=28> */
.L_x_5267:
        /* <DEDUP_REMOVED lines=15> */
.L_x_5266:
[----:B------:R-:W2:Y:S02]  /*76f0*/  LDG.E.U16 R0, [R2.64] ;  /* 0x0000002402007981 */ /* 0x000ea4000c1e1500 */
[----:B--2---:R-:W-:-:S04]  /*7700*/  PRMT R0, RZ, 0x5410, R0 ;  /* 0x00005410ff007816 */ /* 0x004fc80000000000 */
[----:B------:R-:W-:Y:S01]  /*7710*/  F2FP.PACK_AB R0, RZ, R0 ;  /* 0x00000000ff00723e */ /* 0x000fe200000000ff */
[----:B------:R-:W-:Y:S05]  /*7720*/  BRA `(.L_x_5256) ;  /* 0x0000071000007947 */ /* 0x000fea0003800000 */
.L_x_5263:
        /* <DEDUP_REMOVED lines=12> */
.L_x_5270:
        /* <DEDUP_REMOVED lines=21> */
.L_x_5274:
[----:B------:R-:W-:Y:S05]  /*7940*/  BSYNC B1 ;  /* 0x0000000000017941 */ /* 0x000fea0003800000 */
.L_x_5273:
[----:B------:R-:W-:Y:S01]  /*7950*/  LEA R3, R0, 0x3b800000, 0x17 ;  /* 0x3b80000000037811 */ /* 0x000fe200078eb8ff */
[----:B------:R-:W-:-:S05]  /*7960*/  IMAD.SHL.U32 R0, R2, 0x100000, RZ ;  /* 0x0010000002007824 */ /* 0x000fca00078e00ff */
[----:B------:R-:W-:Y:S02]  /*7970*/  LOP3.LUT R0, R3, R0, R4, 0xfe, !PT ;  /* 0x0000000003007212 */ /* 0x000fe400078efe04 */
.L_x_5272:
[----:B------:R-:W-:Y:S05]  /*7980*/  BSYNC B0 ;  /* 0x0000000000007941 */ /* 0x000fea0003800000 */
.L_x_5271:
[----:B------:R-:W-:Y:S01]  /*7990*/  F2FP.PACK_AB R0, RZ, R0 ;  /* 0x00000000ff00723e */ /* 0x000fe200000000ff */
[----:B------:R-:W-:Y:S05]  /*79a0*/  BRA `(.L_x_5256) ;  /* 0x0000049000007947 */ /* 0x000fea0003800000 */
.L_x_5269:
        /* <DEDUP_REMOVED lines=21> */
.L_x_5278:
[----:B------:R-:W-:Y:S05]  /*7b00*/  BSYNC B1 ;  /* 0x0000000000017941 */ /* 0x000fea0003800000 */
.L_x_5277:
[----:B------:R-:W-:Y:S01]  /*7b10*/  LEA R3, R0, 0x37800000, 0x17 ;  /* 0x3780000000037811 */ /* 0x000fe200078eb8ff */
[----:B------:R-:W-:-:S05]  /*7b20*/  IMAD.SHL.U32 R0, R2, 0x200000, RZ ;  /* 0x0020000002007824 */ /* 0x000fca00078e00ff */
[----:B------:R-:W-:Y:S02]  /*7b30*/  LOP3.LUT R0, R3, R0, R4, 0xfe, !PT ;  /* 0x0000000003007212 */ /* 0x000fe400078efe04 */
.L_x_5276:
[----:B------:R-:W-:Y:S05]  /*7b40*/  BSYNC B0 ;  /* 0x0000000000007941 */ /* 0x000fea0003800000 */
.L_x_5275:
[----:B------:R-:W-:Y:S01]  /*7b50*/  F2FP.PACK_AB R0, RZ, R0 ;  /* 0x00000000ff00723e */ /* 0x000fe200000000ff */
[----:B------:R-:W-:Y:S05]  /*7b60*/  BRA `(.L_x_5256) ;  /* 0x000002d000007947 */ /* 0x000fea0003800000 */
.L_x_5268:
        /* <DEDUP_REMOVED lines=14> */
.L_x_5282:
[----:B------:R-:W-:Y:S05]  /*7c50*/  BSYNC B0 ;  /* 0x0000000000007941 */ /* 0x000fea0003800000 */
.L_x_5281:
[----:B------:R-:W-:Y:S01]  /*7c60*/  F2FP.PACK_AB R0, RZ, R0 ;  /* 0x00000000ff00723e */ /* 0x000fe200000000ff */
[----:B------:R-:W-:Y:S05]  /*7c70*/  BRA `(.L_x_5256) ;  /* 0x000001c000007947 */ /* 0x000fea0003800000 */
.L_x_5255:
        /* <DEDUP_REMOVED lines=21> */
.L_x_5280:
[----:B------:R-:W2:Y:S02]  /*7dd0*/  LDG.E.64 R2, [R2.64] ;  /* 0x0000002402027981 */ /* 0x000ea4000c1e1b00 */
[----:B--2---:R-:W0:Y:S02]  /*7de0*/  I2F.U64 R0, R2 ;  /* 0x0000000200007312 */ /* 0x004e240000301000 */
[----:B0-----:R-:W-:Y:S01]  /*7df0*/  F2FP.PACK_AB R0, RZ, R0 ;  /* 0x00000000ff00723e */ /* 0x001fe200000000ff */
[----:B------:R-:W-:Y:S05]  /*7e00*/  BRA `(.L_x_5256) ;  /* 0x0000003000007947 */ /* 0x000fea0003800000 */
.L_x_5279:
[----:B------:R-:W2:Y:S02]  /*7e10*/  LDG.E R2, [R2.64] ;  /* 0x0000002402027981 */ /* 0x000ea4000c1e1900 */
[----:B--2---:R-:W0:Y:S02]  /*7e20*/  I2F.U32 R0, R2 ;  /* 0x0000000200007306 */ /* 0x004e240000201000 */
[----:B0-----:R-:W-:-:S06]  /*7e30*/  F2FP.PACK_AB R0, RZ, R0 ;  /* 0x00000000ff00723e */ /* 0x001fcc00000000ff */
.L_x_5256:
        /* <DEDUP_REMOVED lines=34> */
.L_x_5284:
[----:B-1----:R-:W-:Y:S05]  /*8060*/  BSYNC B0 ;  /* 0x0000000000007941 */ /* 0x002fea0003800000 */
.L_x_5283:
        /* <DEDUP_REMOVED lines=18> */
.L_x_5288:
[----:B------:R-:W-:-:S06]  /*8190*/  HADD2.F32 R3, -RZ, R3.H0_H0 ;  /* 0x20000003ff037230 */ /* 0x000fcc0000004100 */
[----:B------:R-:W0:Y:S02]  /*81a0*/  F2I.S64.TRUNC R2, R3 ;  /* 0x0000000300027311 */ /* 0x000e24000020d900 */
[----:B0-----:R0:W-:Y:S01]  /*81b0*/  STG.E.U8 [R16.64], R2 ;  /* 0x0000000210007986 */ /* 0x0011e2000c101124 */
[----:B------:R-:W-:Y:S05]  /*81c0*/  BRA `(.L_x_5290) ;  /* 0x00000e4000007947 */ /* 0x000fea0003800000 */
.L_x_5287:
        /* <DEDUP_REMOVED lines=10> */
.L_x_5292:
[----:B------:R-:W-:-:S06]  /*8270*/  HADD2.F32 R3, -RZ, R3.H0_H0 ;  /* 0x20000003ff037230 */ /* 0x000fcc0000004100 */
[----:B------:R-:W0:Y:S02]  /*8280*/  F2I.FTZ.TRUNC.NTZ R3, R3 ;  /* 0x0000000300037305 */ /* 0x000e24000021f100 */
[----:B0-----:R0:W-:Y:S01]  /*8290*/  STG.E [R16.64], R3 ;  /* 0x0000000310007986 */ /* 0x0011e2000c101924 */
[----:B------:R-:W-:Y:S05]  /*82a0*/  BRA `(.L_x_5290) ;  /* 0x00000d6000007947 */ /* 0x000fea0003800000 */
.L_x_5291:
[----:B------:R-:W-:-:S06]  /*82b0*/  HADD2.F32 R3, -RZ, R3.H0_H0 ;  /* 0x20000003ff037230 */ /* 0x000fcc0000004100 */
[----:B------:R-:W0:Y:S02]  /*82c0*/  F2I.FTZ.TRUNC.NTZ R3, R3 ;  /* 0x0000000300037305 */ /* 0x000e24000021f100 */
[----:B0-----:R0:W-:Y:S01]  /*82d0*/  STG.E.U16 [R16.64], R3 ;  /* 0x0000000310007986 */ /* 0x0011e2000c101524 */
[----:B------:R-:W-:Y:S05]  /*82e0*/  BRA `(.L_x_5290) ;  /* 0x00000d2000007947 */ /* 0x000fea0003800000 */
.L_x_5286:
        /* <DEDUP_REMOVED lines=9> */
.L_x_5294:
[----:B------:R0:W-:Y:S01]  /*8380*/  STG.E.U16 [R16.64], R3 ;  /* 0x0000000310007986 */ /* 0x0001e2000c101524 */
[----:B------:R-:W-:Y:S05]  /*8390*/  BRA `(.L_x_5290) ;  /* 0x00000c7000007947 */ /* 0x000fea0003800000 */
.L_x_5293:
        /* <DEDUP_REMOVED lines=10> */
.L_x_5296:
[----:B------:R-:W-:-:S05]  /*8440*/  HADD2.F32 R0, -RZ, R3.H0_H0 ;  /* 0x20000003ff007230 */ /* 0x000fca0000004100 */
[----:B------:R-:W-:-:S04]  /*8450*/  F2FP.PACK_AB R0, RZ, R0 ;  /* 0x00000000ff00723e */ /* 0x000fc800000000ff */
[----:B------:R-:W-:-:S05]  /*8460*/  PRMT R0, R0, 0x5410, RZ ;  /* 0x0000541000007816 */ /* 0x000fca00000000ff */
[----:B------:R0:W-:Y:S01]  /*8470*/  STG.E [R16.64], R0 ;  /* 0x0000000010007986 */ /* 0x0001e2000c101924 */
[----:B------:R-:W-:Y:S05]  /*8480*/  BRA `(.L_x_5290) ;  /* 0x00000b8000007947 */ /* 0x000fea0003800000 */
.L_x_5295:
[----:B------:R-:W-:-:S05]  /*8490*/  HADD2.F32 R2, -RZ, R3.H0_H0 ;  /* 0x20000003ff027230 */ /* 0x000fca0000004100 */
[----:B------:R-:W-:-:S06]  /*84a0*/  FMUL.FTZ R2, R2, 1 ;  /* 0x3f80000002027820 */ /* 0x000fcc0000410000 */
[----:B------:R-:W0:Y:S02]  /*84b0*/  F2F.F64.F32 R2, R2 ;  /* 0x0000000200027310 */ /* 0x000e240000201800 */
[----:B0-----:R0:W-:Y:S01]  /*84c0*/  STG.E.64 [R16.64], R2 ;  /* 0x0000000210007986 */ /* 0x0011e2000c101b24 */
[----:B------:R-:W-:Y:S05]  /*84d0*/  BRA `(.L_x_5290) ;  /* 0x00000b3000007947 */ /* 0x000fea0003800000 */
.L_x_5285:
        /* <DEDUP_REMOVED lines=13> */
.L_x_5299:
[----:B------:R-:W-:Y:S01]  /*85b0*/  HADD2.F32 R3, -RZ, R3.H0_H0 ;  /* 0x20000003ff037230 */ /* 0x000fe20000004100 */
[----:B------:R-:W-:-:S04]  /*85c0*/  CS2R R6, SRZ ;  /* 0x0000000000067805 */ /* 0x000fc8000001ff00 */
[----:B------:R-:W-:-:S04]  /*85d0*/  FMUL.FTZ R3, R3, 1 ;  /* 0x3f80000003037820 */ /* 0x000fc80000410000 */
[----:B------:R-:W0:Y:S02]  /*85e0*/  F2F.F64.F32 R4, R3 ;  /* 0x0000000300047310 */ /* 0x000e240000201800 */
[----:B0-----:R0:W-:Y:S01]  /*85f0*/  STG.E.128 [R16.64], R4 ;  /* 0x0000000410007986 */ /* 0x0011e2000c101d24 */
[----:B------:R-:W-:Y:S05]  /*8600*/  BRA `(.L_x_5290) ;  /* 0x00000a0000007947 */ /* 0x000fea0003800000 */
.L_x_5298:
        /* <DEDUP_REMOVED lines=21> */
.L_x_5303:
[----:B------:R-:W-:Y:S05]  /*8760*/  BSYNC B0 ;  /* 0x0000000000007941 */ /* 0x000fea0003800000 */
.L_x_5302:
[----:B------:R-:W-:-:S05]  /*8770*/  LOP3.LUT R3, R0, R3, RZ, 0xfc, !PT ;  /* 0x0000000300037212 */ /* 0x000fca00078efcff */
[----:B------:R0:W-:Y:S01]  /*8780*/  STG.E.U8 [R16.64], R3 ;  /* 0x0000000310007986 */ /* 0x0001e2000c101124 */
[----:B------:R-:W-:Y:S05]  /*8790*/  BRA `(.L_x_5290) ;  /* 0x0000087000007947 */ /* 0x000fea0003800000 */
.L_x_5301:
        /* <DEDUP_REMOVED lines=13> */
.L_x_5305:
[----:B------:R-:W-:Y:S01]  /*8870*/  IMAD.MOV.U32 R0, RZ, RZ, 0x7f ;  /* 0x0000007fff007424 */ /* 0x000fe200078e00ff */
[----:B------:R-:W-:-:S04]  /*8880*/  ISETP.GT.U32.AND P0, PT, R2, 0x7f800000, PT ;  /* 0x7f8000000200780c */ /* 0x000fc80003f04070 */
[----:B------:R-:W-:-:S04]  /*8890*/  SEL R0, R0, 0x7c, P0 ;  /* 0x0000007c00007807 */ /* 0x000fc80000000000 */
.L_x_5306:
[----:B------:R-:W-:Y:S05]  /*88a0*/  BSYNC B0 ;  /* 0x0000000000007941 */ /* 0x000fea0003800000 */
.L_x_5304:
[----:B------:R-:W-:-:S04]  /*88b0*/  LOP3.LUT R2, R3, 0x80000000, RZ, 0xc0, !PT ;  /* 0x8000000003027812 */ /* 0x000fc800078ec0ff */
[----:B------:R-:W-:-:S04]  /*88c0*/  SHF.R.U32.HI R3, RZ, 0x18, R2 ;  /* 0x00000018ff037819 */ /* 0x000fc80000011602 */
[----:B------:R-:W-:-:S05]  /*88d0*/  LOP3.LUT R3, R0, R3, RZ, 0xfc, !PT ;  /* 0x0000000300037212 */ /* 0x000fca00078efcff */
[----:B------:R0:W-:Y:S01]  /*88e0*/  STG.E.U8 [R16.64], R3 ;  /* 0x0000000310007986 */ /* 0x0001e2000c101124 */
[----:B------:R-:W-:Y:S05]  /*88f0*/  BRA `(.L_x_5290) ;  /* 0x0000071000007947 */ /* 0x000fea0003800000 */
.L_x_5300:
[----:B------:R-:W-:-:S05]  /*8900*/  HADD2.F32 R0, -RZ, R3.H0_H0 ;  /* 0x20000003ff007230 */ /* 0x000fca0000004100 */
[----:B------:R-:W-:-:S05]  /*8910*/  F2FP.BF16.PACK_AB R0, RZ, R0 ;  /* 0x00000000ff00723e */ /* 0x000fca00000010ff */
[----:B------:R0:W-:Y:S01]  /*8920*/  STG.E.U16 [R16.64], R0 ;  /* 0x0000000010007986 */ /* 0x0001e2000c101524 */
[----:B------:R-:W-:Y:S05]  /*8930*/  BRA `(.L_x_5290) ;  /* 0x000006d000007947 */ /* 0x000fea0003800000 */
.L_x_5297:
        /* <DEDUP_REMOVED lines=12> */
.L_x_5309:
        /* <DEDUP_REMOVED lines=17> */
.L_x_5312:
[----:B------:R-:W-:-:S04]  /*8b10*/  LOP3.LUT R2, R3, 0x80000000, RZ, 0xc0, !PT ;  /* 0x8000000003027812 */ /* 0x000fc800078ec0ff */
[----:B------:R-:W-:-:S04]  /*8b20*/  SHF.R.U32.HI R3, RZ, 0x18, R2 ;  /* 0x00000018ff037819 */ /* 0x000fc80000011602 */
[----:B------:R-:W-:-:S04]  /*8b30*/  LOP3.LUT R0, R0, R3, RZ, 0xfc, !PT ;  /* 0x0000000300007212 */ /* 0x000fc800078efcff */
[----:B------:R-:W-:Y:S02]  /*8b40*/  PRMT R8, R0, 0x7610, R8 ;  /* 0x0000761000087816 */ /* 0x000fe40000000008 */
.L_x_5311:
[----:B------:R-:W-:Y:S05]  /*8b50*/  BSYNC B0 ;  /* 0x0000000000007941 */ /* 0x000fea0003800000 */
.L_x_5310:
[----:B------:R0:W-:Y:S01]  /*8b60*/  STG.E.U8 [R16.64], R8 ;  /* 0x0000000810007986 */ /* 0x0001e2000c101124 */
[----:B------:R-:W-:Y:S05]  /*8b70*/  BRA `(.L_x_5290) ;  /* 0x0000049000007947 */ /* 0x000fea0003800000 */
.L_x_5308:
        /* <DEDUP_REMOVED lines=17> */
.L_x_5315:
[----:B------:R-:W-:-:S04]  /*8c90*/  LOP3.LUT R2, R3, 0x80000000, RZ, 0xc0, !PT ;  /* 0x8000000003027812 */ /* 0x000fc800078ec0ff */
[----:B------:R-:W-:-:S04]  /*8ca0*/  SHF.R.U32.HI R3, RZ, 0x18, R2 ;  /* 0x00000018ff037819 */ /* 0x000fc80000011602 */
[----:B------:R-:W-:-:S04]  /*8cb0*/  LOP3.LUT R0, R0, R3, RZ, 0xfc, !PT ;  /* 0x0000000300007212 */ /* 0x000fc800078efcff */
[----:B------:R-:W-:Y:S02]  /*8cc0*/  PRMT R8, R0, 0x7610, R8 ;  /* 0x0000761000087816 */ /* 0x000fe40000000008 */
.L_x_5314:
[----:B------:R-:W-:Y:S05]  /*8cd0*/  BSYNC B0 ;  /* 0x0000000000007941 */ /* 0x000fea0003800000 */
.L_x_5313:
[----:B------:R0:W-:Y:S01]  /*8ce0*/  STG.E.U8 [R16.64], R8 ;  /* 0x0000000810007986 */ /* 0x0001e2000c101124 */
[----:B------:R-:W-:Y:S05]  /*8cf0*/  BRA `(.L_x_5290) ;  /* 0x0000031000007947 */ /* 0x000fea0003800000 */
.L_x_5307:
        /* <DEDUP_REMOVED lines=22> */
.L_x_5289:
        /* <DEDUP_REMOVED lines=20> */
.L_x_5317:
[----:B------:R-:W-:-:S06]  /*8fa0*/  HADD2.F32 R3, -RZ, R3.H0_H0 ;  /* 0x20000003ff037230 */ /* 0x000fcc0000004100 */
[----:B------:R-:W0:Y:S02]  /*8fb0*/  F2I.U64.TRUNC R2, R3 ;  /* 0x0000000300027311 */ /* 0x000e24000020d800 */
[----:B0-----:R0:W-:Y:S01]  /*8fc0*/  STG.E.64 [R16.64], R2 ;  /* 0x0000000210007986 */ /* 0x0011e2000c101b24 */
[----:B------:R-:W-:Y:S05]  /*8fd0*/  BRA `(.L_x_5290) ;  /* 0x0000003000007947 */ /* 0x000fea0003800000 */
.L_x_5316:
[----:B------:R-:W-:-:S06]  /*8fe0*/  HADD2.F32 R3, -RZ, R3.H0_H0 ;  /* 0x20000003ff037230 */ /* 0x000fcc0000004100 */
[----:B------:R-:W0:Y:S02]  /*8ff0*/  F2I.FTZ.U32.TRUNC.NTZ R3, R3 ;  /* 0x0000000300037305 */ /* 0x000e24000021f000 */
[----:B0-----:R0:W-:Y:S02]  /*9000*/  STG.E [R16.64], R3 ;  /* 0x0000000310007986 */ /* 0x0011e4000c101924 */
.L_x_5290:
[----:B------:R-:W-:Y:S02]  /*9010*/  IADD3 R19, R19, 0x80, RZ ;  /* 0x0000008013137810 */ /* 0x000fe40007ffe0ff */
.L_x_5181:
[----:B------:R-:W-:Y:S05]  /*9020*/  BSYNC B6 ;  /* 0x0000000000067941 */ /* 0x000fea0003800000 */
.L_x_5180:
        /* <DEDUP_REMOVED lines=230> */
.L_x_5318:
        /* <DEDUP_REMOVED lines=20> */
.L_x_5322:
[----:B------:R-:W2:Y:S02]  /*9fd0*/  LDG.E.U8 R2, [R2.64] ;  /* 0x0000002402027981 */ /* 0x000ea4000c1e1100 */
[----:B--2---:R-:W0:Y:S02]  /*9fe0*/  I2F.U16 R0, R2 ;  /* 0x0000000200007306 */ /* 0x004e240000101000 */
[----:B0-----:R-:W-:Y:S01]  /*9ff0*/  F2FP.PACK_AB R0, RZ, R0 ;  /* 0x00000000ff00723e */ /* 0x001fe200000000ff */
[----:B------:R-:W-:Y:S05]  /*a000*/  BRA `(.L_x_5324) ;  /* 0x00000e1000007947 */ /* 0x000fea0003800000 */
.L_x_5321:
        /* <DEDUP_REMOVED lines=10> */
.L_x_5326:
[----:B------:R-:W2:Y:S02]  /*a0b0*/  LDG.E R2, [R2.64] ;  /* 0x0000002402027981 */ /* 0x000ea4000c1e1900 */
[----:B--2---:R-:W0:Y:S02]  /*a0c0*/  I2F R0, R2 ;  /* 0x0000000200007306 */ /* 0x004e240000201400 */
[----:B0-----:R-:W-:Y:S01]  /*a0d0*/  F2FP.PACK_AB R0, RZ, R0 ;  /* 0x00000000ff00723e */ /* 0x001fe200000000ff */
[----:B------:R-:W-:Y:S05]  /*a0e0*/  BRA `(.L_x_5324) ;  /* 0x00000d3000007947 */ /* 0x000fea0003800000 */
.L_x_5325:
[----:B------:R-:W2:Y:S02]  /*a0f0*/  LDG.E.U16 R2, [R2.64] ;  /* 0x0000002402027981 */ /* 0x000ea4000c1e1500 */
[----:B--2---:R-:W0:Y:S02]  /*a100*/  I2F.S16 R0, R2 ;  /* 0x0000000200007306 */ /* 0x004e240000101400 */
[----:B0-----:R-:W-:Y:S01]  /*a110*/  F2FP.PACK_AB R0, RZ, R0 ;  /* 0x00000000ff00723e */ /* 0x001fe200000000ff */
[----:B------:R-:W-:Y:S05]  /*a120*/  BRA `(.L_x_5324) ;  /* 0x00000cf000007947 */ /* 0x000fea0003800000 */
.L_x_5320:
        /* <DEDUP_REMOVED lines=9> */
.L_x_5328:
[----:B------:R0:W5:Y:S01]  /*a1c0*/  LDG.E.U16 R0, [R2.64] ;  /* 0x0000002402007981 */ /* 0x000162000c1e1500 */
[----:B------:R-:W-:Y:S05]  /*a1d0*/  BRA `(.L_x_5324) ;  /* 0x00000c4000007947 */ /* 0x000fea0003800000 */
.L_x_5327:
        /* <DEDUP_REMOVED lines=9> */
.L_x_5330:
[----:B------:R0:W5:Y:S01]  /*a270*/  LDG.E.U16 R0, [R2.64] ;  /* 0x0000002402007981 */ /* 0x000162000c1e1500 */
[----:B------:R-:W-:Y:S05]  /*a280*/  BRA `(.L_x_5324) ;  /* 0x00000b9000007947 */ /* 0x000fea0003800000 */
.L_x_5329:
[----:B------:R-:W2:Y:S02]  /*a290*/  LDG.E.64 R2, [R2.64] ;  /* 0x0000002402027981 */ /* 0x000ea4000c1e1b00 */
[----:B--2---:R-:W0:Y:S01]  /*a2a0*/  F2F.F32.F64 R0, R2 ;  /* 0x0000000200007310 */ /* 0x004e220000301000 */
[----:B------:R-:W0:-:S14]  /*a2b0*/  DSETP.GEU.AND P0, PT, |R2|, c[0x2][0x0], PT ;  /* 0x008000000200762a */ /* 0x000e1c0003f0e200 */
[----:B0-----:R-:W-:-:S05]  /*a2c0*/  @!P0 FMUL R0, R0, 1.175494350822287508e-38 ;  /* 0x0080000000008820 */ /* 0x001fca0000400000 */
[----:B------:R-:W-:Y:S01]  /*a2d0*/  F2FP.PACK_AB R0, RZ, R0 ;  /* 0x00000000ff00723e */ /* 0x000fe200000000ff */
[----:B------:R-:W-:Y:S05]  /*a2e0*/  BRA `(.L_x_5324) ;  /* 0x00000b3000007947 */ /* 0x000fea0003800000 */
.L_x_5319:
        /* <DEDUP_REMOVED lines=13> */
.L_x_5333:
[----:B------:R-:W2:Y:S02]  /*a3c0*/  LDG.E.64 R2, [R2.64] ;  /* 0x0000002402027981 */ /* 0x000ea4000c1e1b00 */
[----:B--2---:R-:W0:Y:S01]  /*a3d0*/  F2F.F32.F64 R0, R2 ;  /* 0x0000000200007310 */ /* 0x004e220000301000 */
[----:B------:R-:W0:-:S14]  /*a3e0*/  DSETP.GEU.AND P0, PT, |R2|, c[0x2][0x0], PT ;  /* 0x008000000200762a */ /* 0x000e1c0003f0e200 */
[----:B0-----:R-:W-:-:S05]  /*a3f0*/  @!P0 FMUL R0, R0, 1.175494350822287508e-38 ;  /* 0x0080000000008820 */ /* 0x001fca0000400000 */
[----:B------:R-:W-:Y:S01]  /*a400*/  F2FP.PACK_AB R0, RZ, R0 ;  /* 0x00000000ff00723e */ /* 0x000fe200000000ff */
[----:B------:R-:W-:Y:S05]  /*a410*/  BRA `(.L_x_5324) ;  /* 0x00000a0000007947 */ /* 0x000fea0003800000 */
.L_x_5332:
        /* <DEDUP_REMOVED lines=28> */
.L_x_5335:
        /* <DEDUP_REMOVED lines=15> */
.L_x_5334:
[----:B------:R-:W2:Y:S02]  /*a6d0*/  LDG.E.U16 R0, [R2.64] ;  /* 0x0000002402007981 */ /* 0x000ea4000c1e1500 */
[----:B--2---:R-:W-:-:S04]  /*a6e0*/  PRMT R0, RZ, 0x5410, R0 ;  /* 0x00005410ff007816 */ /* 0x004fc80000000000 */
[----:B------:R-:W-:Y:S01]  /*a6f0*/  F2FP.PACK_AB R0, RZ, R0 ;  /* 0x00000000ff00723e */ /* 0x000fe200000000ff */
[----:B------:R-:W-:Y:S05]  /*a700*/  BRA `(.L_x_5324) ;  /* 0x0000071000007947 */ /* 0x000fea0003800000 */
.L_x_5331:
        /* <DEDUP_REMOVED lines=12> */
.L_x_5338:
        /* <DEDUP_REMOVED lines=21> */
.L_x_5342:
[----:B------:R-:W-:Y:S05]  /*a920*/  BSYNC B1 ;  /* 0x0000000000017941 */ /* 0x000fea0003800000 */
.L_x_5341:
[----:B------:R-:W-:Y:S01]  /*a930*/  LEA R3, R0, 0x3b800000, 0x17 ;  /* 0x3b80000000037811 */ /* 0x000fe200078eb8ff */
[----:B------:R-:W-:-:S05]  /*a940*/  IMAD.SHL.U32 R0, R2, 0x100000, RZ ;  /* 0x0010000002007824 */ /* 0x000fca00078e00ff */
[----:B------:R-:W-:Y:S02]  /*a950*/  LOP3.LUT R0, R3, R0, R4, 0xfe, !PT ;  /* 0x0000000003007212 */ /* 0x000fe400078efe04 */
.L_x_5340:
[----:B------:R-:W-:Y:S05]  /*a960*/  BSYNC B0 ;  /* 0x0000000000007941 */ /* 0x000fea0003800000 */
.L_x_5339:
[----:B------:R-:W-:Y:S01]  /*a970*/  F2FP.PACK_AB R0, RZ, R0 ;  /* 0x00000000ff00723e */ /* 0x000fe200000000ff */
[----:B------:R-:W-:Y:S05]  /*a980*/  BRA `(.L_x_5324) ;  /* 0x0000049000007947 */ /* 0x000fea0003800000 */
.L_x_5337:
        /* <DEDUP_REMOVED lines=21> */
.L_x_5346:
[----:B------:R-:W-:Y:S05]  /*aae0*/  BSYNC B1 ;  /* 0x0000000000017941 */ /* 0x000fea0003800000 */
.L_x_5345:
[----:B------:R-:W-:Y:S01]  /*aaf0*/  LEA R3, R0, 0x37800000, 0x17 ;  /* 0x3780000000037811 */ /* 0x000fe200078eb8ff */
[----:B------:R-:W-:-:S05]  /*ab00*/  IMAD.SHL.U32 R0, R2, 0x200000, RZ ;  /* 0x0020000002007824 */ /* 0x000fca00078e00ff */
[----:B------:R-:W-:Y:S02]  /*ab10*/  LOP3.LUT R0, R3, R0, R4, 0xfe, !PT ;  /* 0x0000000003007212 */ /* 0x000fe400078efe04 */
.L_x_5344:
[----:B------:R-:W-:Y:S05]  /*ab20*/  BSYNC B0 ;  /* 0x0000000000007941 */ /* 0x000fea0003800000 */
.L_x_5343:
[----:B------:R-:W-:Y:S01]  /*ab30*/  F2FP.PACK_AB R0, RZ, R0 ;  /* 0x00000000ff00723e */ /* 0x000fe200000000ff */
[----:B------:R-:W-:Y:S05]  /*ab40*/  BRA `(.L_x_5324) ;  /* 0x000002d000007947 */ /* 0x000fea0003800000 */
.L_x_5336:
        /* <DEDUP_REMOVED lines=14> */
.L_x_5350:
[----:B------:R-:W-:Y:S05]  /*ac30*/  BSYNC B0 ;  /* 0x0000000000007941 */ /* 0x000fea0003800000 */
.L_x_5349:
[----:B------:R-:W-:Y:S01]  /*ac40*/  F2FP.PACK_AB R0, RZ, R0 ;  /* 0x00000000ff00723e */ /* 0x000fe200000000ff */
[----:B------:R-:W-:Y:S05]  /*ac50*/  BRA `(.L_x_5324) ;  /* 0x000001c000007947 */ /* 0x000fea0003800000 */
.L_x_5323:
        /* <DEDUP_REMOVED lines=21> */
.L_x_5348:
[----:B------:R-:W2:Y:S02]  /*adb0*/  LDG.E.64 R2, [R2.64] ;  /* 0x0000002402027981 */ /* 0x000ea4000c1e1b00 */
[----:B--2---:R-:W0:Y:S02]  /*adc0*/  I2F.U64 R0, R2 ;  /* 0x0000000200007312 */ /* 0x004e240000301000 */
[----:B0-----:R-:W-:Y:S01]  /*add0*/  F2FP.PACK_AB R0, RZ, R0 ;  /* 0x00000000ff00723e */ /* 0x001fe200000000ff */
[----:B------:R-:W-:Y:S05]  /*ade0*/  BRA `(.L_x_5324) ;  /* 0x0000003000007947 */ /* 0x000fea0003800000 */
.L_x_5347:
[----:B------:R-:W2:Y:S02]  /*adf0*/  LDG.E R2, [R2.64] ;  /* 0x0000002402027981 */ /* 0x000ea4000c1e1900 */
[----:B--2---:R-:W0:Y:S02]  /*ae00*/  I2F.U32 R0, R2 ;  /* 0x0000000200007306 */ /* 0x004e240000201000 */
[----:B0-----:R-:W-:-:S06]  /*ae10*/  F2FP.PACK_AB R0, RZ, R0 ;  /* 0x00000000ff00723e */ /* 0x001fcc00000000ff */
.L_x_5324:
        /* <DEDUP_REMOVED lines=34> */
.L_x_5352:
[----:B-1----:R-:W-:Y:S05]  /*b040*/  BSYNC B0 ;  /* 0x0000000000007941 */ /* 0x002fea0003800000 */
.L_x_5351:
        /* <DEDUP_REMOVED lines=18> */
.L_x_5356:
[----:B------:R-:W-:-:S06]  /*b170*/  HADD2.F32 R3, -RZ, R3.H0_H0 ;  /* 0x20000003ff037230 */ /* 0x000fcc0000004100 */
[----:B------:R-:W0:Y:S02]  /*b180*/  F2I.S64.TRUNC R2, R3 ;  /* 0x0000000300027311 */ /* 0x000e24000020d900 */
[----:B0-----:R-:W-:Y:S01]  /*b190*/  STG.E.U8 [R16.64], R2 ;  /* 0x0000000210007986 */ /* 0x001fe2000c101124 */
[----:B------:R-:W-:Y:S05]  /*b1a0*/  EXIT ;  /* 0x000000000000794d */ /* 0x000fea0003800000 */
.L_x_5355:
        /* <DEDUP_REMOVED lines=10> */
.L_x_5359:
[----:B------:R-:W-:-:S06]  /*b250*/  HADD2.F32 R3, -RZ, R3.H0_H0 ;  /* 0x20000003ff037230 */ /* 0x000fcc0000004100 */
[----:B------:R-:W0:Y:S02]  /*b260*/  F2I.FTZ.TRUNC.NTZ R3, R3 ;  /* 0x0000000300037305 */ /* 0x000e24000021f100 */
[----:B0-----:R-:W-:Y:S01]  /*b270*/  STG.E [R16.64], R3 ;  /* 0x0000000310007986 */ /* 0x001fe2000c101924 */
[----:B------:R-:W-:Y:S05]  /*b280*/  EXIT ;  /* 0x000000000000794d */ /* 0x000fea0003800000 */
.L_x_5358:
[----:B------:R-:W-:-:S06]  /*b290*/  HADD2.F32 R3, -RZ, R3.H0_H0 ;  /* 0x20000003ff037230 */ /* 0x000fcc0000004100 */
[----:B------:R-:W0:Y:S02]  /*b2a0*/  F2I.FTZ.TRUNC.NTZ R3, R3 ;  /* 0x0000000300037305 */ /* 0x000e24000021f100 */
[----:B0-----:R-:W-:Y:S01]  /*b2b0*/  STG.E.U16 [R16.64], R3 ;  /* 0x0000000310007986 */ /* 0x001fe2000c101524 */
[----:B------:R-:W-:Y:S05]  /*b2c0*/  EXIT ;  /* 0x000000000000794d */ /* 0x000fea0003800000 */
.L_x_5354:
        /* <DEDUP_REMOVED lines=9> */
.L_x_5361:
[----:B------:R-:W-:Y:S01]  /*b360*/  STG.E.U16 [R16.64], R3 ;  /* 0x0000000310007986 */ /* 0x000fe2000c101524 */
[----:B------:R-:W-:Y:S05]  /*b370*/  EXIT ;  /* 0x000000000000794d */ /* 0x000fea0003800000 */
.L_x_5360:
        /* <DEDUP_REMOVED lines=10> */
.L_x_5363:
[----:B------:R-:W-:-:S05]  /*b420*/  HADD2.F32 R0, -RZ, R3.H0_H0 ;  /* 0x20000003ff007230 */ /* 0x000fca0000004100 */
[----:B------:R-:W-:-:S04]  /*b430*/  F2FP.PACK_AB R0, RZ, R0 ;  /* 0x00000000ff00723e */ /* 0x000fc800000000ff */
[----:B------:R-:W-:-:S05]  /*b440*/  PRMT R0, R0, 0x5410, RZ ;  /* 0x0000541000007816 */ /* 0x000fca00000000ff */
[----:B------:R-:W-:Y:S01]  /*b450*/  STG.E [R16.64], R0 ;  /* 0x0000000010007986 */ /* 0x000fe2000c101924 */
[----:B------:R-:W-:Y:S05]  /*b460*/  EXIT ;  /* 0x000000000000794d */ /* 0x000fea0003800000 */
.L_x_5362:
[----:B------:R-:W-:-:S05]  /*b470*/  HADD2.F32 R2, -RZ, R3.H0_H0 ;  /* 0x20000003ff027230 */ /* 0x000fca0000004100 */
[----:B------:R-:W-:-:S06]  /*b480*/  FMUL.FTZ R2, R2, 1 ;  /* 0x3f80000002027820 */ /* 0x000fcc0000410000 */
[----:B------:R-:W0:Y:S02]  /*b490*/  F2F.F64.F32 R2, R2 ;  /* 0x0000000200027310 */ /* 0x000e240000201800 */
[----:B0-----:R-:W-:Y:S01]  /*b4a0*/  STG.E.64 [R16.64], R2 ;  /* 0x0000000210007986 */ /* 0x001fe2000c101b24 */
[----:B------:R-:W-:Y:S05]  /*b4b0*/  EXIT ;  /* 0x000000000000794d */ /* 0x000fea0003800000 */
.L_x_5353:
        /* <DEDUP_REMOVED lines=13> */
.L_x_5366:
[----:B------:R-:W-:Y:S01]  /*b590*/  HADD2.F32 R3, -RZ, R3.H0_H0 ;  /* 0x20000003ff037230 */ /* 0x000fe20000004100 */
[----:B------:R-:W-:-:S04]  /*b5a0*/  CS2R R6, SRZ ;  /* 0x0000000000067805 */ /* 0x000fc8000001ff00 */
[----:B------:R-:W-:-:S04]  /*b5b0*/  FMUL.FTZ R3, R3, 1 ;  /* 0x3f80000003037820 */ /* 0x000fc80000410000 */
[----:B------:R-:W0:Y:S02]  /*b5c0*/  F2F.F64.F32 R4, R3 ;  /* 0x0000000300047310 */ /* 0x000e240000201800 */
[----:B0-----:R-:W-:Y:S01]  /*b5d0*/  STG.E.128 [R16.64], R4 ;  /* 0x0000000410007986 */ /* 0x001fe2000c101d24 */
[----:B------:R-:W-:Y:S05]  /*b5e0*/  EXIT ;  /* 0x000000000000794d */ /* 0x000fea0003800000 */
.L_x_5365:
        /* <DEDUP_REMOVED lines=21> */
.L_x_5370:
[----:B------:R-:W-:Y:S05]  /*b740*/  BSYNC B0 ;  /* 0x0000000000007941 */ /* 0x000fea0003800000 */
.L_x_5369:
[----:B------:R-:W-:-:S05]  /*b750*/  LOP3.LUT R3, R0, R3, RZ, 0xfc, !PT ;  /* 0x0000000300037212 */ /* 0x000fca00078efcff */
[----:B------:R-:W-:Y:S01]  /*b760*/  STG.E.U8 [R16.64], R3 ;  /* 0x0000000310007986 */ /* 0x000fe2000c101124 */
[----:B------:R-:W-:Y:S05]  /*b770*/  EXIT ;  /* 0x000000000000794d */ /* 0x000fea0003800000 */
.L_x_5368:
        /* <DEDUP_REMOVED lines=13> */
.L_x_5372:
[----:B------:R-:W-:Y:S01]  /*b850*/  IMAD.MOV.U32 R0, RZ, RZ, 0x7f ;  /* 0x0000007fff007424 */ /* 0x000fe200078e00ff */
[----:B------:R-:W-:-:S04]  /*b860*/  ISETP.GT.U32.AND P0, PT, R2, 0x7f800000, PT ;  /* 0x7f8000000200780c */ /* 0x000fc80003f04070 */
[----:B------:R-:W-:-:S04]  /*b870*/  SEL R0, R0, 0x7c, P0 ;  /* 0x0000007c00007807 */ /* 0x000fc80000000000 */
.L_x_5373:
[----:B------:R-:W-:Y:S05]  /*b880*/  BSYNC B0 ;  /* 0x0000000000007941 */ /* 0x000fea0003800000 */
.L_x_5371:
[----:B------:R-:W-:-:S04]  /*b890*/  LOP3.LUT R2, R3, 0x80000000, RZ, 0xc0, !PT ;  /* 0x8000000003027812 */ /* 0x000fc800078ec0ff */
[----:B------:R-:W-:-:S04]  /*b8a0*/  SHF.R.U32.HI R3, RZ, 0x18, R2 ;  /* 0x00000018ff037819 */ /* 0x000fc80000011602 */
[----:B------:R-:W-:-:S05]  /*b8b0*/  LOP3.LUT R3, R0, R3, RZ, 0xfc, !PT ;  /* 0x0000000300037212 */ /* 0x000fca00078efcff */
[----:B------:R-:W-:Y:S01]  /*b8c0*/  STG.E.U8 [R16.64], R3 ;  /* 0x0000000310007986 */ /* 0x000fe2000c101124 */
[----:B------:R-:W-:Y:S05]  /*b8d0*/  EXIT ;  /* 0x000000000000794d */ /* 0x000fea0003800000 */
.L_x_5367:
[----:B------:R-:W-:-:S05]  /*b8e0*/  HADD2.F32 R0, -RZ, R3.H0_H0 ;  /* 0x20000003ff007230 */ /* 0x000fca0000004100 */
[----:B------:R-:W-:-:S05]  /*b8f0*/  F2FP.BF16.PACK_AB R0, RZ, R0 ;  /* 0x00000000ff00723e */ /* 0x000fca00000010ff */
[----:B------:R-:W-:Y:S01]  /*b900*/  STG.E.U16 [R16.64], R0 ;  /* 0x0000000010007986 */ /* 0x000fe2000c101524 */
[----:B------:R-:W-:Y:S05]  /*b910*/  EXIT ;  /* 0x000000000000794d */ /* 0x000fea0003800000 */
.L_x_5364:
        /* <DEDUP_REMOVED lines=12> */
.L_x_5376:
        /* <DEDUP_REMOVED lines=17> */
.L_x_5379:
[----:B------:R-:W-:-:S04]  /*baf0*/  LOP3.LUT R2, R3, 0x80000000, RZ, 0xc0, !PT ;  /* 0x8000000003027812 */ /* 0x000fc800078ec0ff */
[----:B------:R-:W-:-:S04]  /*bb00*/  SHF.R.U32.HI R3, RZ, 0x18, R2 ;  /* 0x00000018ff037819 */ /* 0x000fc80000011602 */
[----:B------:R-:W-:-:S04]  /*bb10*/  LOP3.LUT R0, R0, R3, RZ, 0xfc, !PT ;  /* 0x0000000300007212 */ /* 0x000fc800078efcff */
[----:B------:R-:W-:Y:S02]  /*bb20*/  PRMT R8, R0, 0x7610, R8 ;  /* 0x0000761000087816 */ /* 0x000fe40000000008 */
.L_x_5378:
[----:B------:R-:W-:Y:S05]  /*bb30*/  BSYNC B0 ;  /* 0x0000000000007941 */ /* 0x000fea0003800000 */
.L_x_5377:
[----:B------:R-:W-:Y:S01]  /*bb40*/  STG.E.U8 [R16.64], R8 ;  /* 0x0000000810007986 */ /* 0x000fe2000c101124 */
[----:B------:R-:W-:Y:S05]  /*bb50*/  EXIT ;  /* 0x000000000000794d */ /* 0x000fea0003800000 */
.L_x_5375:
        /* <DEDUP_REMOVED lines=17> */
.L_x_5382:
[----:B------:R-:W-:-:S04]  /*bc70*/  LOP3.LUT R2, R3, 0x80000000, RZ, 0xc0, !PT ;  /* 0x8000000003027812 */ /* 0x000fc800078ec0ff */
[----:B------:R-:W-:-:S04]  /*bc80*/  SHF.R.U32.HI R3, RZ, 0x18, R2 ;  /* 0x00000018ff037819 */ /* 0x000fc80000011602 */
[----:B------:R-:W-:-:S04]  /*bc90*/  LOP3.LUT R0, R0, R3, RZ, 0xfc, !PT ;  /* 0x0000000300007212 */ /* 0x000fc800078efcff */
[----:B------:R-:W-:Y:S02]  /*bca0*/  PRMT R8, R0, 0x7610, R8 ;  /* 0x0000761000087816 */ /* 0x000fe40000000008 */
.L_x_5381:
[----:B------:R-:W-:Y:S05]  /*bcb0*/  BSYNC B0 ;  /* 0x0000000000007941 */ /* 0x000fea0003800000 */
.L_x_5380:
[----:B------:R-:W-:Y:S01]  /*bcc0*/  STG.E.U8 [R16.64], R8 ;  /* 0x0000000810007986 */ /* 0x000fe2000c101124 */
[----:B------:R-:W-:Y:S05]  /*bcd0*/  EXIT ;  /* 0x000000000000794d */ /* 0x000fea0003800000 */
.L_x_5374:
        /* <DEDUP_REMOVED lines=22> */
.L_x_5357:
        /* <DEDUP_REMOVED lines=20> */
.L_x_5384:
[----:B------:R-:W-:-:S06]  /*bf80*/  HADD2.F32 R3, -RZ, R3.H0_H0 ;  /* 0x20000003ff037230 */ /* 0x000fcc0000004100 */
[----:B------:R-:W0:Y:S02]  /*bf90*/  F2I.U64.TRUNC R2, R3 ;  /* 0x0000000300027311 */ /* 0x000e24000020d800 */
[----:B0-----:R-:W-:Y:S01]  /*bfa0*/  STG.E.64 [R16.64], R2 ;  /* 0x0000000210007986 */ /* 0x001fe2000c101b24 */
[----:B------:R-:W-:Y:S05]  /*bfb0*/  EXIT ;  /* 0x000000000000794d */ /* 0x000fea0003800000 */
.L_x_5383:
[----:B------:R-:W-:-:S06]  /*bfc0*/  HADD2.F32 R3, -RZ, R3.H0_H0 ;  /* 0x20000003ff037230 */ /* 0x000fcc0000004100 */
[----:B------:R-:W0:Y:S02]  /*bfd0*/  F2I.FTZ.U32.TRUNC.NTZ R3, R3 ;  /* 0x0000000300037305 */ /* 0x000e24000021f000 */
[----:B0-----:R-:W-:Y:S01]  /*bfe0*/  STG.E [R16.64], R3 ;  /* 0x0000000310007986 */ /* 0x001fe2000c101924 */
[----:B------:R-:W-:Y:S05]  /*bff0*/  EXIT ;  /* 0x000000000000794d */ /* 0x000fea0003800000 */
.L_x_5385:
        /* <DEDUP_REMOVED lines=16> */
.L_x_7645:


//--------------------- .text._ZN2at6native27unrolled_elementwise_kernelIZZZNS0_61_GLOBAL__N__b29612f4_23_ActivationMishKernel_cu_9e10b42f_310811mish_kernelERNS_18TensorIteratorBaseEENKUlvE_clEvENKUlvE1_clEvEUlN3c104HalfEE_St5arrayIPcLm2EELi4E23TrivialOffsetCalculatorILi1EjESE_NS0_6memory12LoadWithCastILi1EEENSF_13StoreWithCastILi1EEEEEviT_T0_T2_T3_T4_T5_ --------------------------
	.section	.text._ZN2at6native27unrolled_elementwise_kernelIZZZNS0_61_GLOBAL__N__b29612f4_23_ActivationMishKernel_cu_9e10b42f_310811mish_kernelERNS_18TensorIteratorBaseEENKUlvE_clEvENKUlvE1_clEvEUlN3c104HalfEE_St5arrayIPcLm2EELi4E23TrivialOffsetCalculatorILi1EjESE_NS0_6memory12LoadWithCastILi1EEENSF_13StoreWithCastILi1EEEEEviT_T0_T2_T3_T4_T5_,"ax",@progbits
	.sectioninfo	@"SHI_REGISTERS=30"
	.align	128
        .global         _ZN2at6native27unrolled_elementwise_kernelIZZZNS0_61_GLOBAL__N__b29612f4_23_ActivationMishKernel_cu_9e10b42f_310811mish_kernelERNS_18TensorIteratorBaseEENKUlvE_clEvENKUlvE1_clEvEUlN3c104HalfEE_St5arrayIPcLm2EELi4E23TrivialOffsetCalculatorILi1EjESE_NS0_6memory12LoadWithCastILi1EEENSF_13StoreWithCastILi1EEEEEviT_T0_T2_T3_T4_T5_
        .type           _ZN2at6native27unrolled_elementwise_kernelIZZZNS0_61_GLOBAL__N__b29612f4_23_ActivationMishKernel_cu_9e10b42f_310811mish_kernelERNS_18TensorIteratorBaseEENKUlvE_clEvENKUlvE1_clEvEUlN3c104HalfEE_St5arrayIPcLm2EELi4E23TrivialOffsetCalculatorILi1EjESE_NS0_6memory12LoadWithCastILi1EEENSF_13StoreWithCastILi1EEEEEviT_T0_T2_T3_T4_T5_,@function
        .size           _ZN2at6native27unrolled_elementwise_kernelIZZZNS0_61_GLOBAL__N__b29612f4_23_ActivationMishKernel_cu_9e10b42f_310811mish_kernelERNS_18TensorIteratorBaseEENKUlvE_clEvENKUlvE1_clEvEUlN3c104HalfEE_St5arrayIPcLm2EELi4E23TrivialOffsetCalculatorILi1EjESE_NS0_6memory12LoadWithCastILi1EEENSF_13StoreWithCastILi1EEEEEviT_T0_T2_T3_T4_T5_,(.L_x_7646 - _ZN2at6native27unrolled_elementwise_kernelIZZZNS0_61_GLOBAL__N__b29612f4_23_ActivationMishKernel_cu_9e10b42f_310811mish_kernelERNS_18TensorIteratorBaseEENKUlvE_clEvENKUlvE1_clEvEUlN3c104HalfEE_St5arrayIPcLm2EELi4E23TrivialOffsetCalculatorILi1EjESE_NS0_6memory12LoadWithCastILi1EEENSF_13StoreWithCastILi1EEEEEviT_T0_T2_T3_T4_T5_)
        .other          _ZN2at6native27unrolled_elementwise_kernelIZZZNS0_61_GLOBAL__N__b29612f4_23_ActivationMishKernel_cu_9e10b42f_310811mish_kernelERNS_18TensorIteratorBaseEENKUlvE_clEvENKUlvE1_clEvEUlN3c104HalfEE_St5arrayIPcLm2EELi4E23TrivialOffsetCalculatorILi1EjESE_NS0_6memory12LoadWithCastILi1EEENSF_13StoreWithCastILi1EEEEEviT_T0_T2_T3_T4_T5_,@"STO_CUDA_ENTRY STV_DEFAULT"
_ZN2at6native27unrolled_elementwise_kernelIZZZNS0_61_GLOBAL__N__b29612f4_23_ActivationMishKernel_cu_9e10b42f_310811mish_kernelERNS_18TensorIteratorBaseEENKUlvE_clEvENKUlvE1_clEvEUlN3c104HalfEE_St5arrayIPcLm2EELi4E23TrivialOffsetCalculatorILi1EjESE_NS0_6memory12LoadWithCastILi1EEENSF_13StoreWithCastILi1EEEEEviT_T0_T2_T3_T4_T5_:
.text._ZN2at6native27unrolled_elementwise_kernelIZZZNS0_61_GLOBAL__N__b29612f4_23_ActivationMishKernel_cu_9e10b42f_310811mish_kernelERNS_18TensorIteratorBaseEENKUlvE_clEvENKUlvE1_clEvEUlN3c104HalfEE_St5arrayIPcLm2EELi4E23TrivialOffsetCalculatorILi1EjESE_NS0_6memory12LoadWithCastILi1EEENSF_13StoreWithCastILi1EEEEEviT_T0_T2_T3_T4_T5_:
        /* <DEDUP_REMOVED lines=32> */
.L_x_5391:
[----:B------:R-:W2:Y:S02]  /*0200*/  LDG.E.U8 R2, [R2.64] ;  /* 0x0000002402027981 */ /* 0x000ea4000c1e1100 */
[----:B--2---:R-:W0:Y:S02]  /*0210*/  I2F.U16 R0, R2 ;  /* 0x0000000200007306 */ /* 0x004e240000101000 */
[----:B0-----:R-:W-:-:S04]  /*0220*/  F2FP.PACK_AB R0, RZ, R0 ;  /* 0x00000000ff00723e */ /* 0x001fc800000000ff */
[----:B------:R-:W-:Y:S01]  /*0230*/  PRMT R23, R0, 0x7610, R23 ;  /* 0x0000761000177816 */ /* 0x000fe20000000017 */
[----:B------:R-:W-:Y:S05]  /*0240*/  BRA `(.L_x_5393) ;  /* 0x00000ee000007947 */ /* 0x000fea0003800000 */
.L_x_5390:
        /* <DEDUP_REMOVED lines=11> */
.L_x_5395:
[----:B------:R-:W2:Y:S02]  /*0300*/  LDG.E R2, [R2.64] ;  /* 0x0000002402027981 */ /* 0x000ea4000c1e1900 */
[----:B--2---:R-:W0:Y:S02]  /*0310*/  I2F R0, R2 ;  /* 0x0000000200007306 */ /* 0x004e240000201400 */
[----:B0-----:R-:W-:-:S04]  /*0320*/  F2FP.PACK_AB R0, RZ, R0 ;  /* 0x00000000ff00723e */ /* 0x001fc800000000ff */
[----:B------:R-:W-:Y:S01]  /*0330*/  PRMT R23, R0, 0x7610, R23 ;  /* 0x0000761000177816 */ /* 0x000fe20000000017 */
[----:B------:R-:W-:Y:S05]  /*0340*/  BRA `(.L_x_5393) ;  /* 0x00000de000007947 */ /* 0x000fea0003800000 */
.L_x_5394:
[----:B------:R-:W2:Y:S02]  /*0350*/  LDG.E.U16 R2, [R2.64] ;  /* 0x0000002402027981 */ /* 0x000ea4000c1e1500 */
[----:B--2---:R-:W0:Y:S02]  /*0360*/  I2F.S16 R0, R2 ;  /* 0x0000000200007306 */ /* 0x004e240000101400 */
[----:B0-----:R-:W-:-:S04]  /*0370*/  F2FP.PACK_AB R0, RZ, R0 ;  /* 0x00000000ff00723e */ /* 0x001fc800000000ff */
[----:B------:R-:W-:Y:S01]  /*0380*/  PRMT R23, R0, 0x7610, R23 ;  /* 0x0000761000177816 */ /* 0x000fe20000000017 */
[----:B------:R-:W-:Y:S05]  /*0390*/  BRA `(.L_x_5393) ;  /* 0x00000d9000007947 */ /* 0x000fea0003800000 */
.L_x_5389:
        /* <DEDUP_REMOVED lines=9> */
.L_x_5397:
[----:B------:R0:W5:Y:S01]  /*0430*/  LDG.E.U16 R23, [R2.64] ;  /* 0x0000002402177981 */ /* 0x000162000c1e1500 */
[----:B------:R-:W-:Y:S05]  /*0440*/  BRA `(.L_x_5393) ;  /* 0x00000ce000007947 */ /* 0x000fea0003800000 */
.L_x_5396:
        /* <DEDUP_REMOVED lines=9> */
.L_x_5399:
[----:B------:R0:W5:Y:S01]  /*04e0*/  LDG.E.U16 R23, [R2.64] ;  /* 0x0000002402177981 */ /* 0x000162000c1e1500 */
[----:B------:R-:W-:Y:S05]  /*04f0*/  BRA `(.L_x_5393) ;  /* 0x00000c3000007947 */ /* 0x000fea0003800000 */
.L_x_5398:
[----:B------:R-:W2:Y:S02]  /*0500*/  LDG.E.64 R2, [R2.64] ;  /* 0x0000002402027981 */ /* 0x000ea4000c1e1b00 */
[----:B--2---:R-:W0:Y:S01]  /*0510*/  F2F.F32.F64 R0, R2 ;  /* 0x0000000200007310 */ /* 0x004e220000301000 */
[----:B------:R-:W0:-:S14]  /*0520*/  DSETP.GEU.AND P0, PT, |R2|, c[0x2][0x0], PT ;  /* 0x008000000200762a */ /* 0x000e1c0003f0e200 */
[----:B0-----:R-:W-:-:S05]  /*0530*/  @!P0 FMUL R0, R0, 1.175494350822287508e-38 ;  /* 0x0080000000008820 */ /* 0x001fca0000400000 */
[----:B------:R-:W-:-:S04]  /*0540*/  F2FP.PACK_AB R0, RZ, R0 ;  /* 0x00000000ff00723e */ /* 0x000fc800000000ff */
[----:B------:R-:W-:Y:S01]  /*0550*/  PRMT R23, R0, 0x7610, R23 ;  /* 0x0000761000177816 */ /* 0x000fe20000000017 */
[----:B------:R-:W-:Y:S05]  /*0560*/  BRA `(.L_x_5393) ;  /* 0x00000bc000007947 */ /* 0x000fea0003800000 */
.L_x_5388:
        /* <DEDUP_REMOVED lines=14> */
.L_x_5402:
[----:B------:R-:W2:Y:S02]  /*0650*/  LDG.E.64 R2, [R2.64] ;  /* 0x0000002402027981 */ /* 0x000ea4000c1e1b00 */
[----:B--2---:R-:W0:Y:S01]  /*0660*/  F2F.F32.F64 R0, R2 ;  /* 0x0000000200007310 */ /* 0x004e220000301000 */
[----:B------:R-:W0:-:S14]  /*0670*/  DSETP.GEU.AND P0, PT, |R2|, c[0x2][0x0], PT ;  /* 0x008000000200762a */ /* 0x000e1c0003f0e200 */
[----:B0-----:R-:W-:-:S05]  /*0680*/  @!P0 FMUL R0, R0, 1.175494350822287508e-38 ;  /* 0x0080000000008820 */ /* 0x001fca0000400000 */
[----:B------:R-:W-:-:S04]  /*0690*/  F2FP.PACK_AB R0, RZ, R0 ;  /* 0x00000000ff00723e */ /* 0x000fc800000000ff */
[----:B------:R-:W-:Y:S01]  /*06a0*/  PRMT R23, R0, 0x7610, R23 ;  /* 0x0000761000177816 */ /* 0x000fe20000000017 */
[----:B------:R-:W-:Y:S05]  /*06b0*/  BRA `(.L_x_5393) ;  /* 0x00000a7000007947 */ /* 0x000fea0003800000 */
.L_x_5401:
        /* <DEDUP_REMOVED lines=28> */
.L_x_5404:
        /* <DEDUP_REMOVED lines=16> */
.L_x_5403:
[----:B------:R-:W2:Y:S02]  /*0980*/  LDG.E.U16 R0, [R2.64] ;  /* 0x0000002402007981 */ /* 0x000ea4000c1e1500 */
[----:B--2---:R-:W-:-:S04]  /*0990*/  PRMT R0, RZ, 0x5410, R0 ;  /* 0x00005410ff007816 */ /* 0x004fc80000000000 */
[----:B------:R-:W-:-:S04]  /*09a0*/  F2FP.PACK_AB R0, RZ, R0 ;  /* 0x00000000ff00723e */ /* 0x000fc800000000ff */
[----:B------:R-:W-:Y:S01]  /*09b0*/  PRMT R23, R0, 0x7610, R23 ;  /* 0x0000761000177816 */ /* 0x000fe20000000017 */
[----:B------:R-:W-:Y:S05]  /*09c0*/  BRA `(.L_x_5393) ;  /* 0x0000076000007947 */ /* 0x000fea0003800000 */
.L_x_5400:
        /* <DEDUP_REMOVED lines=12> */
.L_x_5407:
        /* <DEDUP_REMOVED lines=21> */
.L_x_5411:
[----:B------:R-:W-:Y:S05]  /*0be0*/  BSYNC B1 ;  /* 0x0000000000017941 */ /* 0x000fea0003800000 */
.L_x_5410:
[----:B------:R-:W-:Y:S01]  /*0bf0*/  LEA R3, R0, 0x3b800000, 0x17 ;  /* 0x3b80000000037811 */ /* 0x000fe200078eb8ff */
[----:B------:R-:W-:-:S05]  /*0c00*/  IMAD.SHL.U32 R0, R2, 0x100000, RZ ;  /* 0x0010000002007824 */ /* 0x000fca00078e00ff */
[----:B------:R-:W-:Y:S02]  /*0c10*/  LOP3.LUT R0, R3, R0, R4, 0xfe, !PT ;  /* 0x0000000003007212 */ /* 0x000fe400078efe04 */
.L_x_5409:
[----:B------:R-:W-:Y:S05]  /*0c20*/  BSYNC B0 ;  /* 0x0000000000007941 */ /* 0x000fea0003800000 */
.L_x_5408:
[----:B------:R-:W-:-:S04]  /*0c30*/  F2FP.PACK_AB R0, RZ, R0 ;  /* 0x00000000ff00723e */ /* 0x000fc800000000ff */
[----:B------:R-:W-:Y:S01]  /*0c40*/  PRMT R23, R0, 0x7610, R23 ;  /* 0x0000761000177816 */ /* 0x000fe20000000017 */
[----:B------:R-:W-:Y:S05]  /*0c50*/  BRA `(.L_x_5393) ;  /* 0x000004d000007947 */ /* 0x000fea0003800000 */
.L_x_5406:
        /* <DEDUP_REMOVED lines=21> */
.L_x_5415:
[----:B------:R-:W-:Y:S05]  /*0db0*/  BSYNC B1 ;  /* 0x0000000000017941 */ /* 0x000fea0003800000 */
.L_x_5414:
[----:B------:R-:W-:Y:S01]  /*0dc0*/  LEA R3, R0, 0x37800000, 0x17 ;  /* 0x3780000000037811 */ /* 0x000fe200078eb8ff */
[----:B------:R-:W-:-:S05]  /*0dd0*/  IMAD.SHL.U32 R0, R2, 0x200000, RZ ;  /* 0x0020000002007824 */ /* 0x000fca00078e00ff */
[----:B------:R-:W-:Y:S02]  /*0de0*/  LOP3.LUT R0, R3, R0, R4, 0xfe, !PT ;  /* 0x0000000003007212 */ /* 0x000fe400078efe04 */
.L_x_5413:
[----:B------:R-:W-:Y:S05]  /*0df0*/  BSYNC B0 ;  /* 0x0000000000007941 */ /* 0x000fea0003800000 */
.L_x_5412:
[----:B------:R-:W-:-:S04]  /*0e00*/  F2FP.PACK_AB R0, RZ, R0 ;  /* 0x00000000ff00723e */ /* 0x000fc800000000ff */
[----:B------:R-:W-:Y:S01]  /*0e10*/  PRMT R23, R0, 0x7610, R23 ;  /* 0x0000761000177816 */ /* 0x000fe20000000017 */
[----:B------:R-:W-:Y:S05]  /*0e20*/  BRA `(.L_x_5393) ;  /* 0x0000030000007947 */ /* 0x000fea0003800000 */
.L_x_5405:
        /* <DEDUP_REMOVED lines=14> */
.L_x_5419:
[----:B------:R-:W-:Y:S05]  /*0f10*/  BSYNC B0 ;  /* 0x0000000000007941 */ /* 0x000fea0003800000 */
.L_x_5418:
[----:B------:R-:W-:-:S04]  /*0f20*/  F2FP.PACK_AB R0, RZ, R0 ;  /* 0x00000000ff00723e */ /* 0x000fc800000000ff */
[----:B------:R-:W-:Y:S01]  /*0f30*/  PRMT R23, R0, 0x7610, R23 ;  /* 0x0000761000177816 */ /* 0x000fe20000000017 */
[----:B------:R-:W-:Y:S05]  /*0f40*/  BRA `(.L_x_5393) ;  /* 0x000001e000007947 */ /* 0x000fea0003800000 */
.L_x_5392:
        /* <DEDUP_REMOVED lines=21> */
.L_x_5417:
[----:B------:R-:W2:Y:S02]  /*10a0*/  LDG.E.64 R2, [R2.64] ;  /* 0x0000002402027981 */ /* 0x000ea4000c1e1b00 */
[----:B--2---:R-:W0:Y:S02]  /*10b0*/  I2F.U64 R0, R2 ;  /* 0x0000000200007312 */ /* 0x004e240000301000 */
[----:B0-----:R-:W-:-:S04]  /*10c0*/  F2FP.PACK_AB R0, RZ, R0 ;  /* 0x00000000ff00723e */ /* 0x001fc800000000ff */
[----:B------:R-:W-:Y:S01]  /*10d0*/  PRMT R23, R0, 0x7610, R23 ;  /* 0x0000761000177816 */ /* 0x000fe20000000017 */
[----:B------:R-:W-:Y:S05]  /*10e0*/  BRA `(.L_x_5393) ;  /* 0x0000004000007947 */ /* 0x000fea0003800000 */
.L_x_5416:
[----:B------:R-:W2:Y:S02]  /*10f0*/  LDG.E R2, [R2.64] ;  /* 0x0000002402027981 */ /* 0x000ea4000c1e1900 */
[----:B--2---:R-:W0:Y:S02]  /*1100*/  I2F.U32 R0, R2 ;  /* 0x0000000200007306 */ /* 0x004e240000201000 */
[----:B0-----:R-:W-:-:S04]  /*1110*/  F2FP.PACK_AB R0, RZ, R0 ;  /* 0x00000000ff00723e */ /* 0x001fc800000000ff */
[----:B------:R-:W-:Y:S02]  /*1120*/  PRMT R23, R0, 0x7610, R23 ;  /* 0x0000761000177816 */ /* 0x000fe40000000017 */
.L_x_5393:
[----:B------:R-:W1:Y:S02]  /*1130*/  S2R R24, SR_TID.X ;  /* 0x0000000000187919 */ /* 0x000e640000002100 */
[----:B-1----:R-:W-:-:S03]  /*1140*/  IADD3 R24, R24, 0x80, RZ ;  /* 0x0000008018187810 */ /* 0x002fc60007ffe0ff */
.L_x_5387:
[----:B-1----:R-:W-:Y:S05]  /*1150*/  BSYNC B6 ;  /* 0x0000000000067941 */ /* 0x002fea0003800000 */
.L_x_5386:
        /* <DEDUP_REMOVED lines=24> */
.L_x_5425:
[----:B------:R-:W2:Y:S02]  /*12e0*/  LDG.E.U8 R2, [R2.64] ;  /* 0x0000002402027981 */ /* 0x000ea4000c1e1100 */
[----:B--2---:R-:W0:Y:S02]  /*12f0*/  I2F.U16 R0, R2 ;  /* 0x0000000200007306 */ /* 0x004e240000101000 */
[----:B0-----:R-:W-:-:S04]  /*1300*/  F2FP.PACK_AB R0, RZ, R0 ;  /* 0x00000000ff00723e */ /* 0x001fc800000000ff */
[----:B------:R-:W-:Y:S01]  /*1310*/  PRMT R22, R0, 0x7610, R22 ;  /* 0x0000761000167816 */ /* 0x000fe20000000016 */
[----:B------:R-:W-:Y:S05]  /*1320*/  BRA `(.L_x_5427) ;  /* 0x00000ed000007947 */ /* 0x000fea0003800000 */
.L_x_5424:
        /* <DEDUP_REMOVED lines=11> */
.L_x_5429:
[----:B------:R-:W2:Y:S02]  /*13e0*/  LDG.E R2, [R2.64] ;  /* 0x0000002402027981 */ /* 0x000ea4000c1e1900 */
[----:B--2---:R-:W0:Y:S02]  /*13f0*/  I2F R0, R2 ;  /* 0x0000000200007306 */ /* 0x004e240000201400 */
[----:B0-----:R-:W-:-:S04]  /*1400*/  F2FP.PACK_AB R0, RZ, R0 ;  /* 0x00000000ff00723e */ /* 0x001fc800000000ff */
[----:B------:R-:W-:Y:S01]  /*1410*/  PRMT R22, R0, 0x7610, R22 ;  /* 0x0000761000167816 */ /* 0x000fe20000000016 */
[----:B------:R-:W-:Y:S05]  /*1420*/  BRA `(.L_x_5427) ;  /* 0x00000dd000007947 */ /* 0x000fea0003800000 */
.L_x_5428:
[----:B------:R-:W2:Y:S02]  /*1430*/  LDG.E.U16 R2, [R2.64] ;  /* 0x0000002402027981 */ /* 0x000ea4000c1e1500 */
[----:B--2---:R-:W0:Y:S02]  /*1440*/  I2F.S16 R0, R2 ;  /* 0x0000000200007306 */ /* 0x004e240000101400 */
[----:B0-----:R-:W-:-:S04]  /*1450*/  F2FP.PACK_AB R0, RZ, R0 ;  /* 0x00000000ff00723e */ /* 0x001fc800000000ff */
[----:B------:R-:W-:Y:S01]  /*1460*/  PRMT R22, R0, 0x7610, R22 ;  /* 0x0000761000167816 */ /* 0x000fe20000000016 */
[----:B------:R-:W-:Y:S05]  /*1470*/  BRA `(.L_x_5427) ;  /* 0x00000d8000007947 */ /* 0x000fea0003800000 */
.L_x_5423:
        /* <DEDUP_REMOVED lines=9> */
.L_x_5431:
[----:B------:R0:W5:Y:S01]  /*1510*/  LDG.E.U16 R22, [R2.64] ;  /* 0x0000002402167981 */ /* 0x000162000c1e1500 */
[----:B------:R-:W-:Y:S05]  /*1520*/  BRA `(.L_x_5427) ;  /* 0x00000cd000007947 */ /* 0x000fea0003800000 */
.L_x_5430:
        /* <DEDUP_REMOVED lines=9> */
.L_x_5433:
[----:B------:R0:W5:Y:S01]  /*15c0*/  LDG.E.U16 R22, [R2.64] ;  /* 0x0000002402167981 */ /* 0x000162000c1e1500 */
[----:B------:R-:W-:Y:S05]  /*15d0*/  BRA `(.L_x_5427) ;  /* 0x00000c2000007947 */ /* 0x000fea0003800000 */
.L_x_5432:
[----:B------:R-:W2:Y:S02]  /*15e0*/  LDG.E.64 R2, [R2.64] ;  /* 0x0000002402027981 */ /* 0x000ea4000c1e1b00 */
[----:B--2---:R-:W0:Y:S01]  /*15f0*/  F2F.F32.F64 R0, R2 ;  /* 0x0000000200007310 */ /* 0x004e220000301000 */
[----:B------:R-:W0:-:S14]  /*1600*/  DSETP.GEU.AND P0, PT, |R2|, c[0x2][0x0], PT ;  /* 0x008000000200762a */ /* 0x000e1c0003f0e200 */
[----:B0-----:R-:W-:-:S05]  /*1610*/  @!P0 FMUL R0, R0, 1.175494350822287508e-38 ;  /* 0x0080000000008820 */ /* 0x001fca0000400000 */
[----:B------:R-:W-:-:S04]  /*1620*/  F2FP.PACK_AB R0, RZ, R0 ;  /* 0x00000000ff00723e */ /* 0x000fc800000000ff */
[----:B------:R-:W-:Y:S01]  /*1630*/  PRMT R22, R0, 0x7610, R22 ;  /* 0x0000761000167816 */ /* 0x000fe20000000016 */
[----:B------:R-:W-:Y:S05]  /*1640*/  BRA `(.L_x_5427) ;  /* 0x00000bb000007947 */ /* 0x000fea0003800000 */
.L_x_5422:
        /* <DEDUP_REMOVED lines=14> */
.L_x_5436:
[----:B------:R-:W2:Y:S02]  /*1730*/  LDG.E.64 R2, [R2.64] ;  /* 0x0000002402027981 */ /* 0x000ea4000c1e1b00 */
[----:B--2---:R-:W0:Y:S01]  /*1740*/  F2F.F32.F64 R0, R2 ;  /* 0x0000000200007310 */ /* 0x004e220000301000 */
[----:B------:R-:W0:-:S14]  /*1750*/  DSETP.GEU.AND P0, PT, |R2|, c[0x2][0x0], PT ;  /* 0x008000000200762a */ /* 0x000e1c0003f0e200 */
[----:B0-----:R-:W-:-:S05]  /*1760*/  @!P0 FMUL R0, R0, 1.175494350822287508e-38 ;  /* 0x0080000000008820 */ /* 0x001fca0000400000 */
[----:B------:R-:W-:-:S04]  /*1770*/  F2FP.PACK_AB R0, RZ, R0 ;  /* 0x00000000ff00723e */ /* 0x000fc800000000ff */
[----:B------:R-:W-:Y:S01]  /*1780*/  PRMT R22, R0, 0x7610, R22 ;  /* 0x0000761000167816 */ /* 0x000fe20000000016 */
[----:B------:R-:W-:Y:S05]  /*1790*/  BRA `(.L_x_5427) ;  /* 0x00000a6000007947 */ /* 0x000fea0003800000 */
.L_x_5435:
        /* <DEDUP_REMOVED lines=28> */
.L_x_5438:
        /* <DEDUP_REMOVED lines=15> */
.L_x_5437:
[----:B------:R-:W2:Y:S02]  /*1a50*/  LDG.E.U16 R0, [R2.64] ;  /* 0x0000002402007981 */ /* 0x000ea4000c1e1500 */
[----:B--2---:R-:W-:-:S04]  /*1a60*/  PRMT R0, RZ, 0x5410, R0 ;  /* 0x00005410ff007816 */ /* 0x004fc80000000000 */
[----:B------:R-:W-:-:S04]  /*1a70*/  F2FP.PACK_AB R0, RZ, R0 ;  /* 0x00000000ff00723e */ /* 0x000fc800000000ff */
[----:B------:R-:W-:Y:S01]  /*1a80*/  PRMT R22, R0, 0x7610, R22 ;  /* 0x0000761000167816 */ /* 0x000fe20000000016 */
[----:B------:R-:W-:Y:S05]  /*1a90*/  BRA `(.L_x_5427) ;  /* 0x0000076000007947 */ /* 0x000fea0003800000 */
.L_x_5434:
        /* <DEDUP_REMOVED lines=12> */
.L_x_5441:
        /* <DEDUP_REMOVED lines=21> */
.L_x_5445:
[----:B------:R-:W-:Y:S05]  /*1cb0*/  BSYNC B1 ;  /* 0x0000000000017941 */ /* 0x000fea0003800000 */
.L_x_5444:
[----:B------:R-:W-:Y:S01]  /*1cc0*/  LEA R3, R0, 0x3b800000, 0x17 ;  /* 0x3b80000000037811 */ /* 0x000fe200078eb8ff */
[----:B------:R-:W-:-:S05]  /*1cd0*/  IMAD.SHL.U32 R0, R2, 0x100000, RZ ;  /* 0x0010000002007824 */ /* 0x000fca00078e00ff */
[----:B------:R-:W-:Y:S02]  /*1ce0*/  LOP3.LUT R0, R3, R0, R4, 0xfe, !PT ;  /* 0x0000000003007212 */ /* 0x000fe400078efe04 */
.L_x_5443:
[----:B------:R-:W-:Y:S05]  /*1cf0*/  BSYNC B0 ;  /* 0x0000000000007941 */ /* 0x000fea0003800000 */
.L_x_5442:
[----:B------:R-:W-:-:S04]  /*1d00*/  F2FP.PACK_AB R0, RZ, R0 ;  /* 0x00000000ff00723e */ /* 0x000fc800000000ff */
[----:B------:R-:W-:Y:S01]  /*1d10*/  PRMT R22, R0, 0x7610, R22 ;  /* 0x0000761000167816 */ /* 0x000fe20000000016 */
[----:B------:R-:W-:Y:S05]  /*1d20*/  BRA `(.L_x_5427) ;  /* 0x000004d000007947 */ /* 0x000fea0003800000 */
.L_x_5440:
        /* <DEDUP_REMOVED lines=21> */
.L_x_5449:
[----:B------:R-:W-:Y:S05]  /*1e80*/  BSYNC B1 ;  /* 0x0000000000017941 */ /* 0x000fea0003800000 */
.L_x_5448:
[----:B------:R-:W-:Y:S01]  /*1e90*/  LEA R3, R0, 0x37800000, 0x17 ;  /* 0x3780000000037811 */ /* 0x000fe200078eb8ff */
[----:B------:R-:W-:-:S05]  /*1ea0*/  IMAD.SHL.U32 R0, R2, 0x200000, RZ ;  /* 0x0020000002007824 */ /* 0x000fca00078e00ff */
[----:B------:R-:W-:Y:S02]  /*1eb0*/  LOP3.LUT R0, R3, R0, R4, 0xfe, !PT ;  /* 0x0000000003007212 */ /* 0x000fe400078efe04 */
.L_x_5447:
[----:B------:R-:W-:Y:S05]  /*1ec0*/  BSYNC B0 ;  /* 0x0000000000007941 */ /* 0x000fea0003800000 */
.L_x_5446:
[----:B------:R-:W-:-:S04]  /*1ed0*/  F2FP.PACK_AB R0, RZ, R0 ;  /* 0x00000000ff00723e */ /* 0x000fc800000000ff */
[----:B------:R-:W-:Y:S01]  /*1ee0*/  PRMT R22, R0, 0x7610, R22 ;  /* 0x0000761000167816 */ /* 0x000fe20000000016 */
[----:B------:R-:W-:Y:S05]  /*1ef0*/  BRA `(.L_x_5427) ;  /* 0x0000030000007947 */ /* 0x000fea0003800000 */
.L_x_5439:
        /* <DEDUP_REMOVED lines=14> */
.L_x_5453:
[----:B------:R-:W-:Y:S05]  /*1fe0*/  BSYNC B0 ;  /* 0x0000000000007941 */ /* 0x000fea0003800000 */
.L_x_5452:
[----:B------:R-:W-:-:S04]  /*1ff0*/  F2FP.PACK_AB R0, RZ, R0 ;  /* 0x00000000ff00723e */ /* 0x000fc800000000ff */
[----:B------:R-:W-:Y:S01]  /*2000*/  PRMT R22, R0, 0x7610, R22 ;  /* 0x0000761000167816 */ /* 0x000fe20000000016 */
[----:B------:R-:W-:Y:S05]  /*2010*/  BRA `(.L_x_5427) ;  /* 0x000001e000007947 */ /* 0x000fea0003800000 */
.L_x_5426:
        /* <DEDUP_REMOVED lines=21> */
.L_x_5451:
[----:B------:R-:W2:Y:S02]  /*2170*/  LDG.E.64 R2, [R2.64] ;  /* 0x0000002402027981 */ /* 0x000ea4000c1e1b00 */
[----:B--2---:R-:W0:Y:S02]  /*2180*/  I2F.U64 R0, R2 ;  /* 0x0000000200007312 */ /* 0x004e240000301000 */
[----:B0-----:R-:W-:-:S04]  /*2190*/  F2FP.PACK_AB R0, RZ, R0 ;  /* 0x00000000ff00723e */ /* 0x001fc800000000ff */
[----:B------:R-:W-:Y:S01]  /*21a0*/  PRMT R22, R0, 0x7610, R22 ;  /* 0x0000761000167816 */ /* 0x000fe20000000016 */
[----:B------:R-:W-:Y:S05]  /*21b0*/  BRA `(.L_x_5427) ;  /* 0x0000004000007947 */ /* 0x000fea0003800000 */
.L_x_5450:
[----:B------:R-:W2:Y:S02]  /*21c0*/  LDG.E R2, [R2.64] ;  /* 0x0000002402027981 */ /* 0x000ea4000c1e1900 */
[----:B--2---:R-:W0:Y:S02]  /*21d0*/  I2F.U32 R0, R2 ;  /* 0x0000000200007306 */ /* 0x004e240000201000 */
[----:B0-----:R-:W-:-:S04]  /*21e0*/  F2FP.PACK_AB R0, RZ, R0 ;  /* 0x00000000ff00723e */ /* 0x001fc800000000ff */
[----:B------:R-:W-:Y:S02]  /*21f0*/  PRMT R22, R0, 0x7610, R22 ;  /* 0x0000761000167816 */ /* 0x000fe40000000016 */
.L_x_5427:
[----:B------:R-:W-:-:S05]  /*2200*/  IADD3 R24, R24, 0x80, RZ ;  /* 0x0000008018187810 */ /* 0x000fca0007ffe0ff */
.L_x_5421:
[----:B------:R-:W-:Y:S05]  /*2210*/  BSYNC B6 ;  /* 0x0000000000067941 */ /* 0x000fea0003800000 */
.L_x_5420:
        /* <DEDUP_REMOVED lines=26> */
.L_x_5459:
[----:B------:R-:W2:Y:S02]  /*23c0*/  LDG.E.U8 R2, [R2.64] ;  /* 0x0000002402027981 */ /* 0x000ea4000c1e1100 */
[----:B--2---:R-:W0:Y:S02]  /*23d0*/  I2F.U16 R0, R2 ;  /* 0x0000000200007306 */ /* 0x004e240000101000 */
[----:B0-----:R-:W-:-:S04]  /*23e0*/  F2FP.PACK_AB R0, RZ, R0 ;  /* 0x00000000ff00723e */ /* 0x001fc800000000ff */
[----:B------:R-:W-:Y:S01]  /*23f0*/  PRMT R25, R0, 0x7610, R25 ;  /* 0x0000761000197816 */ /* 0x000fe20000000019 */
[----:B------:R-:W-:Y:S05]  /*2400*/  BRA `(.L_x_5461) ;  /* 0x00000ed000007947 */ /* 0x000fea0003800000 */
.L_x_5458:
        /* <DEDUP_REMOVED lines=11> */
.L_x_5463:
[----:B------:R-:W2:Y:S02]  /*24c0*/  LDG.E R2, [R2.64] ;  /* 0x0000002402027981 */ /* 0x000ea4000c1e1900 */
[----:B--2---:R-:W0:Y:S02]  /*24d0*/  I2F R0, R2 ;  /* 0x0000000200007306 */ /* 0x004e240000201400 */
[----:B0-----:R-:W-:-:S04]  /*24e0*/  F2FP.PACK_AB R0, RZ, R0 ;  /* 0x00000000ff00723e */ /* 0x001fc800000000ff */
[----:B------:R-:W-:Y:S01]  /*24f0*/  PRMT R25, R0, 0x7610, R25 ;  /* 0x0000761000197816 */ /* 0x000fe20000000019 */
[----:B------:R-:W-:Y:S05]  /*2500*/  BRA `(.L_x_5461) ;  /* 0x00000dd000007947 */ /* 0x000fea0003800000 */
.L_x_5462:
[----:B------:R-:W2:Y:S02]  /*2510*/  LDG.E.U16 R2, [R2.64] ;  /* 0x0000002402027981 */ /* 0x000ea4000c1e1500 */
[----:B--2---:R-:W0:Y:S02]  /*2520*/  I2F.S16 R0, R2 ;  /* 0x0000000200007306 */ /* 0x004e240000101400 */
[----:B0-----:R-:W-:-:S04]  /*2530*/  F2FP.PACK_AB R0, RZ, R0 ;  /* 0x00000000ff00723e */ /* 0x001fc800000000ff */
[----:B------:R-:W-:Y:S01]  /*2540*/  PRMT R25, R0, 0x7610, R25 ;  /* 0x0000761000197816 */ /* 0x000fe20000000019 */
[----:B------:R-:W-:Y:S05]  /*2550*/  BRA `(.L_x_5461) ;  /* 0x00000d8000007947 */ /* 0x000fea0003800000 */
.L_x_5457:
        /* <DEDUP_REMOVED lines=9> */
.L_x_5465:
[----:B------:R0:W5:Y:S01]  /*25f0*/  LDG.E.U16 R25, [R2.64] ;  /* 0x0000002402197981 */ /* 0x000162000c1e1500 */
[----:B------:R-:W-:Y:S05]  /*2600*/  BRA `(.L_x_5461) ;  /* 0x00000cd000007947 */ /* 0x000fea0003800000 */
.L_x_5464:
        /* <DEDUP_REMOVED lines=9> */
.L_x_5467:
[----:B------:R0:W5:Y:S01]  /*26a0*/  LDG.E.U16 R25, [R2.64] ;  /* 0x0000002402197981 */ /* 0x000162000c1e1500 */
[----:B------:R-:W-:Y:S05]  /*26b0*/  BRA `(.L_x_5461) ;  /* 0x00000c2000007947 */ /* 0x000fea0003800000 */
.L_x_5466:
[----:B------:R-:W2:Y:S02]  /*26c0*/  LDG.E.64 R2, [R2.64] ;  /* 0x0000002402027981 */ /* 0x000ea4000c1e1b00 */
[----:B--2---:R-:W0:Y:S01]  /*26d0*/  F2F.F32.F64 R0, R2 ;  /* 0x0000000200007310 */ /* 0x004e220000301000 */
[----:B------:R-:W0:-:S14]  /*26e0*/  DSETP.GEU.AND P0, PT, |R2|, c[0x2][0x0], PT ;  /* 0x008000000200762a */ /* 0x000e1c0003f0e200 */
[----:B0-----:R-:W-:-:S05]  /*26f0*/  @!P0 FMUL R0, R0, 1.175494350822287508e-38 ;  /* 0x0080000000008820 */ /* 0x001fca0000400000 */
[----:B------:R-:W-:-:S04]  /*2700*/  F2FP.PACK_AB R0, RZ, R0 ;  /* 0x00000000ff00723e */ /* 0x000fc800000000ff */
[----:B------:R-:W-:Y:S01]  /*2710*/  PRMT R25, R0, 0x7610, R25 ;  /* 0x0000761000197816 */ /* 0x000fe20000000019 */
[----:B------:R-:W-:Y:S05]  /*2720*/  BRA `(.L_x_5461) ;  /* 0x00000bb000007947 */ /* 0x000fea0003800000 */
.L_x_5456:
        /* <DEDUP_REMOVED lines=14> */
.L_x_5470:
[----:B------:R-:W2:Y:S02]  /*2810*/  LDG.E.64 R2, [R2.64] ;  /* 0x0000002402027981 */ /* 0x000ea4000c1e1b00 */
[----:B--2---:R-:W0:Y:S01]  /*2820*/  F2F.F32.F64 R0, R2 ;  /* 0x0000000200007310 */ /* 0x004e220000301000 */
[----:B------:R-:W0:-:S14]  /*2830*/  DSETP.GEU.AND P0, PT, |R2|, c[0x2][0x0], PT ;  /* 0x008000000200762a */ /* 0x000e1c0003f0e200 */
[----:B0-----:R-:W-:-:S05]  /*2840*/  @!P0 FMUL R0, R0, 1.175494350822287508e-38 ;  /* 0x0080000000008820 */ /* 0x001fca0000400000 */
[----:B------:R-:W-:-:S04]  /*2850*/  F2FP.PACK_AB R0, RZ, R0 ;  /* 0x00000000ff00723e */ /* 0x000fc800000000ff */
[----:B------:R-:W-:Y:S01]  /*2860*/  PRMT R25, R0, 0x7610, R25 ;  /* 0x0000761000197816 */ /* 0x000fe20000000019 */
[----:B------:R-:W-:Y:S05]  /*2870*/  BRA `(.L_x_5461) ;  /* 0x00000a6000007947 */ /* 0x000fea0003800000 */
.L_x_5469:
        /* <DEDUP_REMOVED lines=28> */
.L_x_5472:
        /* <DEDUP_REMOVED lines=15> */
.L_x_5471:
[----:B------:R-:W2:Y:S02]  /*2b30*/  LDG.E.U16 R0, [R2.64] ;  /* 0x0000002402007981 */ /* 0x000ea4000c1e1500 */
[----:B--2---:R-:W-:-:S04]  /*2b40*/  PRMT R0, RZ, 0x5410, R0 ;  /* 0x00005410ff007816 */ /* 0x004fc80000000000 */
[----:B------:R-:W-:-:S04]  /*2b50*/  F2FP.PACK_AB R0, RZ, R0 ;  /* 0x00000000ff00723e */ /* 0x000fc800000000ff */
[----:B------:R-:W-:Y:S01]  /*2b60*/  PRMT R25, R0, 0x7610, R25 ;  /* 0x0000761000197816 */ /* 0x000fe20000000019 */
[----:B------:R-:W-:Y:S05]  /*2b70*/  BRA `(.L_x_5461) ;  /* 0x0000076000007947 */ /* 0x000fea0003800000 */
.L_x_5468:
        /* <DEDUP_REMOVED lines=12> */
.L_x_5475:
        /* <DEDUP_REMOVED lines=21> */
.L_x_5479:
[----:B------:R-:W-:Y:S05]  /*2d90*/  BSYNC B1 ;  /* 0x0000000000017941 */ /* 0x000fea0003800000 */
.L_x_5478:
[----:B------:R-:W-:Y:S01]  /*2da0*/  LEA R3, R0, 0x3b800000, 0x17 ;  /* 0x3b80000000037811 */ /* 0x000fe200078eb8ff */
[----:B------:R-:W-:-:S05]  /*2db0*/  IMAD.SHL.U32 R0, R2, 0x100000, RZ ;  /* 0x0010000002007824 */ /* 0x000fca00078e00ff */
[----:B------:R-:W-:Y:S02]  /*2dc0*/  LOP3.LUT R0, R3, R0, R4, 0xfe, !PT ;  /* 0x0000000003007212 */ /* 0x000fe400078efe04 */
.L_x_5477:
[----:B------:R-:W-:Y:S05]  /*2dd0*/  BSYNC B0 ;  /* 0x0000000000007941 */ /* 0x000fea0003800000 */
.L_x_5476:
[----:B------:R-:W-:-:S04]  /*2de0*/  F2FP.PACK_AB R0, RZ, R0 ;  /* 0x00000000ff00723e */ /* 0x000fc800000000ff */
[----:B------:R-:W-:Y:S01]  /*2df0*/  PRMT R25, R0, 0x7610, R25 ;  /* 0x0000761000197816 */ /* 0x000fe20000000019 */
[----:B------:R-:W-:Y:S05]  /*2e00*/  BRA `(.L_x_5461) ;  /* 0x000004d000007947 */ /* 0x000fea0003800000 */
.L_x_5474:
        /* <DEDUP_REMOVED lines=21> */
.L_x_5483:
[----:B------:R-:W-:Y:S05]  /*2f60*/  BSYNC B1 ;  /* 0x0000000000017941 */ /* 0x000fea0003800000 */
.L_x_5482:
[----:B------:R-:W-:Y:S01]  /*2f70*/  LEA R3, R0, 0x37800000, 0x17 ;  /* 0x3780000000037811 */ /* 0x000fe200078eb8ff */
[----:B------:R-:W-:-:S05]  /*2f80*/  IMAD.SHL.U32 R0, R2, 0x200000, RZ ;  /* 0x0020000002007824 */ /* 0x000fca00078e00ff */
[----:B------:R-:W-:Y:S02]  /*2f90*/  LOP3.LUT R0, R3, R0, R4, 0xfe, !PT ;  /* 0x0000000003007212 */ /* 0x000fe400078efe04 */
.L_x_5481:
[----:B------:R-:W-:Y:S05]  /*2fa0*/  BSYNC B0 ;  /* 0x0000000000007941 */ /* 0x000fea0003800000 */
.L_x_5480:
[----:B------:R-:W-:-:S04]  /*2fb0*/  F2FP.PACK_AB R0, RZ, R0 ;  /* 0x00000000ff00723e */ /* 0x000fc800000000ff */
[----:B------:R-:W-:Y:S01]  /*2fc0*/  PRMT R25, R0, 0x7610, R25 ;  /* 0x0000761000197816 */ /* 0x000fe20000000019 */
[----:B------:R-:W-:Y:S05]  /*2fd0*/  BRA `(.L_x_5461) ;  /* 0x0000030000007947 */ /* 0x000fea0003800000 */
.L_x_5473:
        /* <DEDUP_REMOVED lines=14> */
.L_x_5487:
[----:B------:R-:W-:Y:S05]  /*30c0*/  BSYNC B0 ;  /* 0x0000000000007941 */ /* 0x000fea0003800000 */
.L_x_5486:
[----:B------:R-:W-:-:S04]  /*30d0*/  F2FP.PACK_AB R0, RZ, R0 ;  /* 0x00000000ff00723e */ /* 0x000fc800000000ff */
[----:B------:R-:W-:Y:S01]  /*30e0*/  PRMT R25, R0, 0x7610, R25 ;  /* 0x0000761000197816 */ /* 0x000fe20000000019 */
[----:B------:R-:W-:Y:S05]  /*30f0*/  BRA `(.L_x_5461) ;  /* 0x000001e000007947 */ /* 0x000fea0003800000 */
.L_x_5460:
        /* <DEDUP_REMOVED lines=21> */
.L_x_5485:
[----:B------:R-:W2:Y:S02]  /*3250*/  LDG.E.64 R2, [R2.64] ;  /* 0x0000002402027981 */ /* 0x000ea4000c1e1b00 */
[----:B--2---:R-:W0:Y:S02]  /*3260*/  I2F.U64 R0, R2 ;  /* 0x0000000200007312 */ /* 0x004e240000301000 */
[----:B0-----:R-:W-:-:S04]  /*3270*/  F2FP.PACK_AB R0, RZ, R0 ;  /* 0x00000000ff00723e */ /* 0x001fc800000000ff */
[----:B------:R-:W-:Y:S01]  /*3280*/  PRMT R25, R0, 0x7610, R25 ;  /* 0x0000761000197816 */ /* 0x000fe20000000019 */
[----:B------:R-:W-:Y:S05]  /*3290*/  BRA `(.L_x_5461) ;  /* 0x0000004000007947 */ /* 0x000fea0003800000 */
.L_x_5484:
[----:B------:R-:W2:Y:S02]  /*32a0*/  LDG.E R2, [R2.64] ;  /* 0x0000002402027981 */ /* 0x000ea4000c1e1900 */
[----:B--2---:R-:W0:Y:S02]  /*32b0*/  I2F.U32 R0, R2 ;  /* 0x0000000200007306 */ /* 0x004e240000201000 */
[----:B0-----:R-:W-:-:S04]  /*32c0*/  F2FP.PACK_AB R0, RZ, R0 ;  /* 0x00000000ff00723e */ /* 0x001fc800000000ff */
[----:B------:R-:W-:Y:S02]  /*32d0*/  PRMT R25, R0, 0x7610, R25 ;  /* 0x0000761000197816 */ /* 0x000fe40000000019 */
.L_x_5461:
[----:B------:R-:W-:-:S05]  /*32e0*/  IADD3 R24, R24, 0x80, RZ ;  /* 0x0000008018187810 */ /* 0x000fca0007ffe0ff */
.L_x_5455:
[----:B------:R-:W-:Y:S05]  /*32f0*/  BSYNC B6 ;  /* 0x0000000000067941 */ /* 0x000fea0003800000 */
.L_x_5454:
        /* <DEDUP_REMOVED lines=23> */
.L_x_5493:
[----:B------:R-:W2:Y:S02]  /*3470*/  LDG.E.U8 R2, [R2.64] ;  /* 0x0000002402027981 */ /* 0x000ea4000c1e1100 */
[----:B--2---:R-:W0:Y:S02]  /*3480*/  I2F.U16 R0, R2 ;  /* 0x0000000200007306 */ /* 0x004e240000101000 */
[----:B0-----:R-:W-:-:S04]  /*3490*/  F2FP.PACK_AB R0, RZ, R0 ;  /* 0x00000000ff00723e */ /* 0x001fc800000000ff */
[----:B------:R-:W-:Y:S01]  /*34a0*/  PRMT R18, R0, 0x7610, R18 ;  /* 0x0000761000127816 */ /* 0x000fe20000000012 */
[----:B------:R-:W-:Y:S05]  /*34b0*/  BRA `(.L_x_5489) ;  /* 0x00000ed000007947 */ /* 0x000fea0003800000 */
.L_x_5492:
        /* <DEDUP_REMOVED lines=11> */
.L_x_5496:
[----:B------:R-:W2:Y:S02]  /*3570*/  LDG.E R2, [R2.64] ;  /* 0x0000002402027981 */ /* 0x000ea4000c1e1900 */
[----:B--2---:R-:W0:Y:S02]  /*3580*/  I2F R0, R2 ;  /* 0x0000000200007306 */ /* 0x004e240000201400 */
[----:B0-----:R-:W-:-:S04]  /*3590*/  F2FP.PACK_AB R0, RZ, R0 ;  /* 0x00000000ff00723e */ /* 0x001fc800000000ff */
[----:B------:R-:W-:Y:S01]  /*35a0*/  PRMT R18, R0, 0x7610, R18 ;  /* 0x0000761000127816 */ /* 0x000fe20000000012 */
[----:B------:R-:W-:Y:S05]  /*35b0*/  BRA `(.L_x_5489) ;  /* 0x00000dd000007947 */ /* 0x000fea0003800000 */
.L_x_5495:
[----:B------:R-:W2:Y:S02]  /*35c0*/  LDG.E.U16 R2, [R2.64] ;  /* 0x0000002402027981 */ /* 0x000ea4000c1e1500 */
[----:B--2---:R-:W0:Y:S02]  /*35d0*/  I2F.S16 R0, R2 ;  /* 0x0000000200007306 */ /* 0x004e240000101400 */
[----:B0-----:R-:W-:-:S04]  /*35e0*/  F2FP.PACK_AB R0, RZ, R0 ;  /* 0x00000000ff00723e */ /* 0x001fc800000000ff */
[----:B------:R-:W-:Y:S01]  /*35f0*/  PRMT R18, R0, 0x7610, R18 ;  /* 0x0000761000127816 */ /* 0x000fe20000000012 */
[----:B------:R-:W-:Y:S05]  /*3600*/  BRA `(.L_x_5489) ;  /* 0x00000d8000007947 */ /* 0x000fea0003800000 */
.L_x_5491:
        /* <DEDUP_REMOVED lines=9> */
.L_x_5498:
[----:B------:R0:W5:Y:S01]  /*36a0*/  LDG.E.U16 R18, [R2.64] ;  /* 0x0000002402127981 */ /* 0x000162000c1e1500 */
[----:B------:R-:W-:Y:S05]  /*36b0*/  BRA `(.L_x_5489) ;  /* 0x00000cd000007947 */ /* 0x000fea0003800000 */
.L_x_5497:
        /* <DEDUP_REMOVED lines=9> */
.L_x_5500:
[----:B------:R0:W5:Y:S01]  /*3750*/  LDG.E.U16 R18, [R2.64] ;  /* 0x0000002402127981 */ /* 0x000162000c1e1500 */
[----:B------:R-:W-:Y:S05]  /*3760*/  BRA `(.L_x_5489) ;  /* 0x00000c2000007947 */ /* 0x000fea0003800000 */
.L_x_5499:
[----:B------:R-:W2:Y:S02]  /*3770*/  LDG.E.64 R2, [R2.64] ;  /* 0x0000002402027981 */ /* 0x000ea4000c1e1b00 */
[----:B--2---:R-:W0:Y:S01]  /*3780*/  F2F.F32.F64 R0, R2 ;  /* 0x0000000200007310 */ /* 0x004e220000301000 */
[----:B------:R-:W0:-:S14]  /*3790*/  DSETP.GEU.AND P0, PT, |R2|, c[0x2][0x0], PT ;  /* 0x008000000200762a */ /* 0x000e1c0003f0e200 */
[----:B0-----:R-:W-:-:S05]  /*37a0*/  @!P0 FMUL R0, R0, 1.175494350822287508e-38 ;  /* 0x0080000000008820 */ /* 0x001fca0000400000 */
[----:B------:R-:W-:-:S04]  /*37b0*/  F2FP.PACK_AB R0, RZ, R0 ;  /* 0x00000000ff00723e */ /* 0x000fc800000000ff */
[----:B------:R-:W-:Y:S01]  /*37c0*/  PRMT R18, R0, 0x7610, R18 ;  /* 0x0000761000127816 */ /* 0x000fe20000000012 */
[----:B------:R-:W-:Y:S05]  /*37d0*/  BRA `(.L_x_5489) ;  /* 0x00000bb000007947 */ /* 0x000fea0003800000 */
.L_x_5490:
        /* <DEDUP_REMOVED lines=14> */
.L_x_5503:
[----:B------:R-:W2:Y:S02]  /*38c0*/  LDG.E.64 R2, [R2.64] ;  /* 0x0000002402027981 */ /* 0x000ea4000c1e1b00 */
[----:B--2---:R-:W0:Y:S01]  /*38d0*/  F2F.F32.F64 R0, R2 ;  /* 0x0000000200007310 */ /* 0x004e220000301000 */
[----:B------:R-:W0:-:S14]  /*38e0*/  DSETP.GEU.AND P0, PT, |R2|, c[0x2][0x0], PT ;  /* 0x008000000200762a */ /* 0x000e1c0003f0e200 */
[----:B0-----:R-:W-:-:S05]  /*38f0*/  @!P0 FMUL R0, R0, 1.175494350822287508e-38 ;  /* 0x0080000000008820 */ /* 0x001fca0000400000 */
[----:B------:R-:W-:-:S04]  /*3900*/  F2FP.PACK_AB R0, RZ, R0 ;  /* 0x00000000ff00723e */ /* 0x000fc800000000ff */
[----:B------:R-:W-:Y:S01]  /*3910*/  PRMT R18, R0, 0x7610, R18 ;  /* 0x0000761000127816 */ /* 0x000fe20000000012 */
[----:B------:R-:W-:Y:S05]  /*3920*/  BRA `(.L_x_5489) ;  /* 0x00000a6000007947 */ /* 0x000fea0003800000 */
.L_x_5502:
        /* <DEDUP_REMOVED lines=28> */
.L_x_5505:
        /* <DEDUP_REMOVED lines=15> */
.L_x_5504:
[----:B------:R-:W2:Y:S02]  /*3be0*/  LDG.E.U16 R0, [R2.64] ;  /* 0x0000002402007981 */ /* 0x000ea4000c1e1500 */
[----:B--2---:R-:W-:-:S04]  /*3bf0*/  PRMT R0, RZ, 0x5410, R0 ;  /* 0x00005410ff007816 */ /* 0x004fc80000000000 */
[----:B------:R-:W-:-:S04]  /*3c00*/  F2FP.PACK_AB R0, RZ, R0 ;  /* 0x00000000ff00723e */ /* 0x000fc800000000ff */
[----:B------:R-:W-:Y:S01]  /*3c10*/  PRMT R18, R0, 0x7610, R18 ;  /* 0x0000761000127816 */ /* 0x000fe20000000012 */
[----:B------:R-:W-:Y:S05]  /*3c20*/  BRA `(.L_x_5489) ;  /* 0x0000076000007947 */ /* 0x000fea0003800000 */
.L_x_5501:
        /* <DEDUP_REMOVED lines=12> */
.L_x_5508:
        /* <DEDUP_REMOVED lines=21> */
.L_x_5512:
[----:B------:R-:W-:Y:S05]  /*3e40*/  BSYNC B1 ;  /* 0x0000000000017941 */ /* 0x000fea0003800000 */
.L_x_5511:
[----:B------:R-:W-:Y:S01]  /*3e50*/  LEA R3, R0, 0x3b800000, 0x17 ;  /* 0x3b80000000037811 */ /* 0x000fe200078eb8ff */
[----:B------:R-:W-:-:S05]  /*3e60*/  IMAD.SHL.U32 R0, R2, 0x100000, RZ ;  /* 0x0010000002007824 */ /* 0x000fca00078e00ff */
[----:B------:R-:W-:Y:S02]  /*3e70*/  LOP3.LUT R0, R3, R0, R4, 0xfe, !PT ;  /* 0x0000000003007212 */ /* 0x000fe400078efe04 */
.L_x_5510:
[----:B------:R-:W-:Y:S05]  /*3e80*/  BSYNC B0 ;  /* 0x0000000000007941 */ /* 0x000fea0003800000 */
.L_x_5509:
[----:B------:R-:W-:-:S04]  /*3e90*/  F2FP.PACK_AB R0, RZ, R0 ;  /* 0x00000000ff00723e */ /* 0x000fc800000000ff */
[----:B------:R-:W-:Y:S01]  /*3ea0*/  PRMT R18, R0, 0x7610, R18 ;  /* 0x0000761000127816 */ /* 0x000fe20000000012 */
[----:B------:R-:W-:Y:S05]  /*3eb0*/  BRA `(.L_x_5489) ;  /* 0x000004d000007947 */ /* 0x000fea0003800000 */
.L_x_5507:
        /* <DEDUP_REMOVED lines=21> */
.L_x_5516:
[----:B------:R-:W-:Y:S05]  /*4010*/  BSYNC B1 ;  /* 0x0000000000017941 */ /* 0x000fea0003800000 */
.L_x_5515:
[----:B------:R-:W-:Y:S01]  /*4020*/  LEA R3, R0, 0x37800000, 0x17 ;  /* 0x3780000000037811 */ /* 0x000fe200078eb8ff */
[----:B------:R-:W-:-:S05]  /*4030*/  IMAD.SHL.U32 R0, R2, 0x200000, RZ ;  /* 0x0020000002007824 */ /* 0x000fca00078e00ff */
[----:B------:R-:W-:Y:S02]  /*4040*/  LOP3.LUT R0, R3, R0, R4, 0xfe, !PT ;  /* 0x0000000003007212 */ /* 0x000fe400078efe04 */
.L_x_5514:
[----:B------:R-:W-:Y:S05]  /*4050*/  BSYNC B0 ;  /* 0x0000000000007941 */ /* 0x000fea0003800000 */
.L_x_5513:
[----:B------:R-:W-:-:S04]  /*4060*/  F2FP.PACK_AB R0, RZ, R0 ;  /* 0x00000000ff00723e */ /* 0x000fc800000000ff */
[----:B------:R-:W-:Y:S01]  /*4070*/  PRMT R18, R0, 0x7610, R18 ;  /* 0x0000761000127816 */ /* 0x000fe20000000012 */
[----:B------:R-:W-:Y:S05]  /*4080*/  BRA `(.L_x_5489) ;  /* 0x0000030000007947 */ /* 0x000fea0003800000 */
.L_x_5506:
        /* <DEDUP_REMOVED lines=14> */
.L_x_5520:
[----:B------:R-:W-:Y:S05]  /*4170*/  BSYNC B0 ;  /* 0x0000000000007941 */ /* 0x000fea0003800000 */
.L_x_5519:
[----:B------:R-:W-:-:S04]  /*4180*/  F2FP.PACK_AB R0, RZ, R0 ;  /* 0x00000000ff00723e */ /* 0x000fc800000000ff */
[----:B------:R-:W-:Y:S01]  /*4190*/  PRMT R18, R0, 0x7610, R18 ;  /* 0x0000761000127816 */ /* 0x000fe20000000012 */
[----:B------:R-:W-:Y:S05]  /*41a0*/  BRA `(.L_x_5489) ;  /* 0x000001e000007947 */ /* 0x000fea0003800000 */
.L_x_5494:
        /* <DEDUP_REMOVED lines=21> */
.L_x_5518:
[----:B------:R-:W2:Y:S02]  /*4300*/  LDG.E.64 R2, [R2.64] ;  /* 0x0000002402027981 */ /* 0x000ea4000c1e1b00 */
[----:B--2---:R-:W0:Y:S02]  /*4310*/  I2F.U64 R0, R2 ;  /* 0x0000000200007312 */ /* 0x004e240000301000 */
[----:B0-----:R-:W-:-:S04]  /*4320*/  F2FP.PACK_AB R0, RZ, R0 ;  /* 0x00000000ff00723e */ /* 0x001fc800000000ff */
[----:B------:R-:W-:Y:S01]  /*4330*/  PRMT R18, R0, 0x7610, R18 ;  /* 0x0000761000127816 */ /* 0x000fe20000000012 */
[----:B------:R-:W-:Y:S05]  /*4340*/  BRA `(.L_x_5489) ;  /* 0x0000004000007947 */ /* 0x000fea0003800000 */
.L_x_5517:
[----:B------:R-:W2:Y:S02]  /*4350*/  LDG.E R2, [R2.64] ;  /* 0x0000002402027981 */ /* 0x000ea4000c1e1900 */
[----:B--2---:R-:W0:Y:S02]  /*4360*/  I2F.U32 R0, R2 ;  /* 0x0000000200007306 */ /* 0x004e240000201000 */
[----:B0-----:R-:W-:-:S04]  /*4370*/  F2FP.PACK_AB R0, RZ, R0 ;  /* 0x00000000ff00723e */ /* 0x001fc800000000ff */
[----:B------:R-:W-:Y:S02]  /*4380*/  PRMT R18, R0, 0x7610, R18 ;  /* 0x0000761000127816 */ /* 0x000fe40000000012 */
.L_x_5489:
[----:B------:R-:W-:Y:S05]  /*4390*/  BSYNC B6 ;  /* 0x0000000000067941 */ /* 0x000fea0003800000 */
.L_x_5488:
        /* <DEDUP_REMOVED lines=37> */
.L_x_5524:
[----:B------:R-:W-:Y:S05]  /*45f0*/  BSYNC B1 ;  /* 0x0000000000017941 */ /* 0x000fea0003800000 */
.L_x_5523:
[----:B------:R-:W0:Y:S02]  /*4600*/  MUFU.TANH R4, R4 ;  /* 0x0000000400047308 */ /* 0x000e240000002400 */
[----:B0-----:R-:W-:-:S05]  /*4610*/  FMUL.FTZ R0, R23, R4 ;  /* 0x0000000417007220 */ /* 0x001fca0000410000 */
[----:B------:R-:W-:Y:S02]  /*4620*/  F2FP.PACK_AB R0, RZ, R0 ;  /* 0x00000000ff00723e */ /* 0x000fe400000000ff */
.L_x_5522:
[----:B------:R-:W-:Y:S05]  /*4630*/  BSYNC B0 ;  /* 0x0000000000007941 */ /* 0x000fea0003800000 */
.L_x_5521:
        /* <DEDUP_REMOVED lines=37> */
.L_x_5528:
[----:B------:R-:W-:Y:S05]  /*4890*/  BSYNC B1 ;  /* 0x0000000000017941 */ /* 0x000fea0003800000 */
.L_x_5527:
[----:B------:R-:W0:Y:S02]  /*48a0*/  MUFU.TANH R3, R4 ;  /* 0x0000000400037308 */ /* 0x000e240000002400 */
[----:B0-----:R-:W-:-:S05]  /*48b0*/  FMUL.FTZ R26, R22, R3 ;  /* 0x00000003161a7220 */ /* 0x001fca0000410000 */
[----:B------:R-:W-:Y:S02]  /*48c0*/  F2FP.PACK_AB R26, RZ, R26 ;  /* 0x0000001aff1a723e */ /* 0x000fe400000000ff */
.L_x_5526:
[----:B------:R-:W-:Y:S05]  /*48d0*/  BSYNC B0 ;  /* 0x0000000000007941 */ /* 0x000fea0003800000 */
.L_x_5525:
[----:B0-----:R-:W-:Y:S01]  /*48e0*/  IADD3 R2, R19, 0x100, RZ ;  /* 0x0000010013027810 */ /* 0x001fe20007ffe0ff */
        /* <DEDUP_REMOVED lines=36> */
.L_x_5532:
[----:B------:R-:W-:Y:S05]  /*4b30*/  BSYNC B1 ;  /* 0x0000000000017941 */ /* 0x000fea0003800000 */
.L_x_5531:
[----:B------:R-:W0:Y:S02]  /*4b40*/  MUFU.TANH R4, R4 ;  /* 0x0000000400047308 */ /* 0x000e240000002400 */
[----:B0-----:R-:W-:-:S05]  /*4b50*/  FMUL.FTZ R22, R25, R4 ;  /* 0x0000000419167220 */ /* 0x001fca0000410000 */
[----:B------:R-:W-:Y:S02]  /*4b60*/  F2FP.PACK_AB R22, RZ, R22 ;  /* 0x00000016ff16723e */ /* 0x000fe400000000ff */
.L_x_5530:
[----:B------:R-:W-:Y:S05]  /*4b70*/  BSYNC B0 ;  /* 0x0000000000007941 */ /* 0x000fea0003800000 */
.L_x_5529:
        /* <DEDUP_REMOVED lines=37> */
.L_x_5536:
[----:B------:R-:W-:Y:S05]  /*4dd0*/  BSYNC B1 ;  /* 0x0000000000017941 */ /* 0x000fea0003800000 */
.L_x_5535:
[----:B------:R-:W0:Y:S02]  /*4de0*/  MUFU.TANH R3, R4 ;  /* 0x0000000400037308 */ /* 0x000e240000002400 */
[----:B0-----:R-:W-:-:S05]  /*4df0*/  FMUL.FTZ R23, R18, R3 ;  /* 0x0000000312177220 */ /* 0x001fca0000410000 */
[----:B------:R-:W-:Y:S02]  /*4e00*/  F2FP.PACK_AB R23, RZ, R23 ;  /* 0x00000017ff17723e */ /* 0x000fe400000000ff */
.L_x_5534:
[----:B------:R-:W-:Y:S05]  /*4e10*/  BSYNC B0 ;  /* 0x0000000000007941 */ /* 0x000fea0003800000 */
.L_x_5533:
        /* <DEDUP_REMOVED lines=18> */
[----:B------:R-:W-:Y:S01]  /*4f40*/  HADD2.F32 R0, -RZ, R0.H0_H0 ;  /* 0x20000000ff007230 */ /* 0x000fe20000004100 */
[----:B------:R-:W-:-:S03]  /*4f50*/  IMAD.MOV.U32 R19, RZ, RZ, R24 ;  /* 0x000000ffff137224 */ /* 0x000fc600078e0018 */
[----:B------:R-:W0:Y:S02]  /*4f60*/  F2I.FTZ.TRUNC.NTZ R5, R0 ;  /* 0x0000000000057305 */ /* 0x000e24000021f100 */
[----:B0-----:R0:W-:Y:S01]  /*4f70*/  STG.E.U8 [R2.64], R5 ;  /* 0x0000000502007986 */ /* 0x0011e2000c101124 */
[----:B------:R-:W-:Y:S05]  /*4f80*/  BRA `(.L_x_5538) ;  /* 0x00000fd000007947 */ /* 0x000fea0003800000 */
.L_x_5542:
[----:B------:R-:W-:Y:S01]  /*4f90*/  HADD2.F32 R5, -RZ, R0.H0_H0 ;  /* 0x20000000ff057230 */ /* 0x000fe20000004100 */
[----:B------:R-:W-:-:S05]  /*4fa0*/  IMAD.MOV.U32 R19, RZ, RZ, R24 ;  /* 0x000000ffff137224 */ /* 0x000fca00078e0018 */
[----:B------:R-:W0:Y:S02]  /*4fb0*/  F2I.S64.TRUNC R4, R5 ;  /* 0x0000000500047311 */ /* 0x000e24000020d900 */
[----:B0-----:R0:W-:Y:S01]  /*4fc0*/  STG.E.U8 [R2.64], R4 ;  /* 0x0000000402007986 */ /* 0x0011e2000c101124 */
[----:B------:R-:W-:Y:S05]  /*4fd0*/  BRA `(.L_x_5538) ;  /* 0x00000f8000007947 */ /* 0x000fea0003800000 */
.L_x_5541:
[----:B------:R-:W-:-:S13]  /*4fe0*/  ISETP.NE.AND P0, PT, R4, 0x2, PT ;  /* 0x000000020400780c */ /* 0x000fda0003f05270 */
[----:B------:R-:W-:Y:S05]  /*4ff0*/  @!P0 BRA `(.L_x_5544) ;  /* 0x000000e000008947 */ /* 0x000fea0003800000 */
[----:B------:R-:W-:-:S13]  /*5000*/  ISETP.NE.AND P0, PT, R4, 0x3, PT ;  /* 0x000000030400780c */ /* 0x000fda0003f05270 */
[----:B------:R-:W-:Y:S05]  /*5010*/  @!P0 BRA `(.L_x_5545) ;  /* 0x0000007000008947 */ /* 0x000fea0003800000 */
[----:B------:R-:W-:-:S13]  /*5020*/  ISETP.NE.AND P0, PT, R4, 0x4, PT ;  /* 0x000000040400780c */ /* 0x000fda0003f05270 */
[----:B------:R-:W-:Y:S05]  /*5030*/  @P0 BRA `(.L_x_5543) ;  /* 0x00000d4000000947 */ /* 0x000fea0003800000 */
[----:B------:R-:W-:Y:S01]  /*5040*/  HADD2.F32 R4, -RZ, R0.H0_H0 ;  /* 0x20000000ff047230 */ /* 0x000fe20000004100 */
[----:B------:R-:W-:-:S05]  /*5050*/  IMAD.MOV.U32 R19, RZ, RZ, R24 ;  /* 0x000000ffff137224 */ /* 0x000fca00078e0018 */
[----:B------:R-:W0:Y:S02]  /*5060*/  F2I.S64.TRUNC R4, R4 ;  /* 0x0000000400047311 */ /* 0x000e24000020d900 */
[----:B0-----:R0:W-:Y:S01]  /*5070*/  STG.E.64 [R2.64], R4 ;  /* 0x0000000402007986 */ /* 0x0011e2000c101b24 */
[----:B------:R-:W-:Y:S05]  /*5080*/  BRA `(.L_x_5538) ;  /* 0x00000ed000007947 */ /* 0x000fea0003800000 */
.L_x_5545:
[----:B------:R-:W-:Y:S01]  /*5090*/  HADD2.F32 R0, -RZ, R0.H0_H0 ;  /* 0x20000000ff007230 */ /* 0x000fe20000004100 */
[----:B------:R-:W-:-:S03]  /*50a0*/  IMAD.MOV.U32 R19, RZ, RZ, R24 ;  /* 0x000000ffff137224 */ /* 0x000fc600078e0018 */
[----:B------:R-:W0:Y:S02]  /*50b0*/  F2I.FTZ.TRUNC.NTZ R5, R0 ;  /* 0x0000000000057305 */ /* 0x000e24000021f100 */
[----:B0-----:R0:W-:Y:S01]  /*50c0*/  STG.E [R2.64], R5 ;  /* 0x0000000502007986 */ /* 0x0011e2000c101924 */
[----:B------:R-:W-:Y:S05]  /*50d0*/  BRA `(.L_x_5538) ;  /* 0x00000e8000007947 */ /* 0x000fea0003800000 */
.L_x_5544:
[----:B------:R-:W-:Y:S01]  /*50e0*/  HADD2.F32 R0, -RZ, R0.H0_H0 ;  /* 0x20000000ff007230 */ /* 0x000fe20000004100 */
[----:B------:R-:W-:-:S03]  /*50f0*/  IMAD.MOV.U32 R19, RZ, RZ, R24 ;  /* 0x000000ffff137224 */ /* 0x000fc600078e0018 */
[----:B------:R-:W0:Y:S02]  /*5100*/  F2I.FTZ.TRUNC.NTZ R5, R0 ;  /* 0x0000000000057305 */ /* 0x000e24000021f100 */
[----:B0-----:R0:W-:Y:S01]  /*5110*/  STG.E.U16 [R2.64], R5 ;  /* 0x0000000502007986 */ /* 0x0011e2000c101524 */
[----:B------:R-:W-:Y:S05]  /*5120*/  BRA `(.L_x_5538) ;  /* 0x00000e3000007947 */ /* 0x000fea0003800000 */
.L_x_5540:
[----:B------:R-:W-:-:S13]  /*5130*/  ISETP.GT.AND P0, PT, R4, 0x6, PT ;  /* 0x000000060400780c */ /* 0x000fda0003f04270 */
[----:B------:R-:W-:Y:S05]  /*5140*/  @P0 BRA `(.L_x_5546) ;  /* 0x000000b000000947 */ /* 0x000fea0003800000 */
[----:B------:R-:W-:-:S13]  /*5150*/  ISETP.NE.AND P0, PT, R4, 0x5, PT ;  /* 0x000000050400780c */ /* 0x000fda0003f05270 */
[----:B------:R-:W-:Y:S05]  /*5160*/  @!P0 BRA `(.L_x_5547) ;  /* 0x0000006000008947 */ /* 0x000fea0003800000 */
[----:B------:R-:W-:-:S13]  /*5170*/  ISETP.NE.AND P0, PT, R4, 0x6, PT ;  /* 0x000000060400780c */ /* 0x000fda0003f05270 */
[----:B------:R-:W-:Y:S05]  /*5180*/  @P0 BRA `(.L_x_5543) ;  /* 0x00000bf000000947 */ /* 0x000fea0003800000 */
[----:B------:R-:W-:Y:S01]  /*5190*/  HADD2.F32 R5, -RZ, R0.H0_H0 ;  /* 0x20000000ff057230 */ /* 0x000fe20000004100 */
[----:B------:R-:W-:-:S04]  /*51a0*/  IMAD.MOV.U32 R19, RZ, RZ, R24 ;  /* 0x000000ffff137224 */ /* 0x000fc800078e0018 */
[----:B------:R0:W-:Y:S01]  /*51b0*/  STG.E [R2.64], R5 ;  /* 0x0000000502007986 */ /* 0x0001e2000c101924 */
[----:B------:R-:W-:Y:S05]  /*51c0*/  BRA `(.L_x_5538) ;  /* 0x00000d9000007947 */ /* 0x000fea0003800000 */
.L_x_5547:
[----:B------:R0:W-:Y:S01]  /*51d0*/  STG.E.U16 [R2.64], R0 ;  /* 0x0000000002007986 */ /* 0x0001e2000c101524 */
[----:B------:R-:W-:Y:S01]  /*51e0*/  IMAD.MOV.U32 R19, RZ, RZ, R24 ;  /* 0x000000ffff137224 */ /* 0x000fe200078e0018 */
[----:B------:R-:W-:Y:S05]  /*51f0*/  BRA `(.L_x_5538) ;  /* 0x00000d6000007947 */ /* 0x000fea0003800000 */
.L_x_5546:
[----:B------:R-:W-:-:S13]  /*5200*/  ISETP.NE.AND P0, PT, R4, 0x7, PT ;  /* 0x000000070400780c */ /* 0x000fda0003f05270 */
[----:B------:R-:W-:Y:S05]  /*5210*/  @!P0 BRA `(.L_x_5548) ;  /* 0x000000f000008947 */ /* 0x000fea0003800000 */
[----:B------:R-:W-:-:S13]  /*5220*/  ISETP.NE.AND P0, PT, R4, 0x8, PT ;  /* 0x000000080400780c */ /* 0x000fda0003f05270 */
[----:B------:R-:W-:Y:S05]  /*5230*/  @!P0 BRA `(.L_x_5549) ;  /* 0x0000007000008947 */ /* 0x000fea0003800000 */
[----:B------:R-:W-:-:S13]  /*5240*/  ISETP.NE.AND P0, PT, R4, 0x9, PT ;  /* 0x000000090400780c */ /* 0x000fda0003f05270 */
[----:B------:R-:W-:Y:S05]  /*5250*/  @P0 BRA `(.L_x_5543) ;  /* 0x00000b2000000947 */ /* 0x000fea0003800000 */
[----:B------:R-:W-:Y:S01]  /*5260*/  HADD2.F32 R4, -RZ, R0.H0_H0 ;  /* 0x20000000ff047230 */ /* 0x000fe20000004100 */
[----:B------:R-:W-:Y:S02]  /*5270*/  IMAD.MOV.U32 R5, RZ, RZ, RZ ;  /* 0x000000ffff057224 */ /* 0x000fe400078e00ff */
[----:B------:R-:W-:-:S03]  /*5280*/  IMAD.MOV.U32 R19, RZ, RZ, R24 ;  /* 0x000000ffff137224 */ /* 0x000fc600078e0018 */
[----:B------:R0:W-:Y:S01]  /*5290*/  STG.E.64 [R2.64], R4 ;  /* 0x0000000402007986 */ /* 0x0001e2000c101b24 */
[----:B------:R-:W-:Y:S05]  /*52a0*/  BRA `(.L_x_5538) ;  /* 0x00000cb000007947 */ /* 0x000fea0003800000 */
.L_x_5549:
[----:B------:R-:W-:Y:S01]  /*52b0*/  HADD2.F32 R0, -RZ, R0.H0_H0 ;  /* 0x20000000ff007230 */ /* 0x000fe20000004100 */
[----:B------:R-:W-:-:S04]  /*52c0*/  IMAD.MOV.U32 R19, RZ, RZ, R24 ;  /* 0x000000ffff137224 */ /* 0x000fc800078e0018 */
[----:B------:R-:W-:-:S04]  /*52d0*/  F2FP.PACK_AB R0, RZ, R0 ;  /* 0x00000000ff00723e */ /* 0x000fc800000000ff */
[----:B------:R-:W-:-:S05]  /*52e0*/  PRMT R0, R0, 0x5410, RZ ;  /* 0x0000541000007816 */ /* 0x000fca00000000ff */
[----:B------:R0:W-:Y:S01]  /*52f0*/  STG.E [R2.64], R0 ;  /* 0x0000000002007986 */ /* 0x0001e2000c101924 */
[----:B------:R-:W-:Y:S05]  /*5300*/  BRA `(.L_x_5538) ;  /* 0x00000c5000007947 */ /* 0x000fea0003800000 */
.L_x_5548:
[----:B------:R-:W-:Y:S01]  /*5310*/  HADD2.F32 R4, -RZ, R0.H0_H0 ;  /* 0x20000000ff047230 */ /* 0x000fe20000004100 */
[----:B------:R-:W-:-:S04]  /*5320*/  IMAD.MOV.U32 R19, RZ, RZ, R24 ;  /* 0x000000ffff137224 */ /* 0x000fc800078e0018 */
[----:B------:R-:W-:-:S06]  /*5330*/  FMUL.FTZ R4, R4, 1 ;  /* 0x3f80000004047820 */ /* 0x000fcc0000410000 */
[----:B------:R-:W0:Y:S02]  /*5340*/  F2F.F64.F32 R4, R4 ;  /* 0x0000000400047310 */ /* 0x000e240000201800 */
[----:B0-----:R0:W-:Y:S01]  /*5350*/  STG.E.64 [R2.64], R4 ;  /* 0x0000000402007986 */ /* 0x0011e2000c101b24 */
[----:B------:R-:W-:Y:S05]  /*5360*/  BRA `(.L_x_5538) ;  /* 0x00000bf000007947 */ /* 0x000fea0003800000 */
.L_x_5539:
        /* <DEDUP_REMOVED lines=10> */
[----:B------:R-:W-:-:S04]  /*5410*/  FSETP.NEU.FTZ.AND P0, PT, R0, RZ, PT ;  /* 0x000000ff0000720b */ /* 0x000fc80003f1d000 */
[----:B------:R-:W-:-:S05]  /*5420*/  SEL R5, RZ, 0x1, !P0 ;  /* 0x00000001ff057807 */ /* 0x000fca0004000000 */
[----:B------:R0:W-:Y:S01]  /*5430*/  STG.E.U8 [R2.64], R5 ;  /* 0x0000000502007986 */ /* 0x0001e2000c101124 */
[----:B------:R-:W-:Y:S05]  /*5440*/  BRA `(.L_x_5538) ;  /* 0x00000b1000007947 */ /* 0x000fea0003800000 */
.L_x_5552:
[----:B------:R-:W-:Y:S01]  /*5450*/  HADD2.F32 R0, -RZ, R0.H0_H0 ;  /* 0x20000000ff007230 */ /* 0x000fe20000004100 */
[----:B------:R-:W-:Y:S01]  /*5460*/  CS2R R6, SRZ ;  /* 0x0000000000067805 */ /* 0x000fe2000001ff00 */
[----:B------:R-:W-:-:S03]  /*5470*/  IMAD.MOV.U32 R19, RZ, RZ, R24 ;  /* 0x000000ffff137224 */ /* 0x000fc600078e0018 */
[----:B------:R-:W-:-:S04]  /*5480*/  FMUL.FTZ R0, R0, 1 ;  /* 0x3f80000000007820 */ /* 0x000fc80000410000 */
[----:B------:R-:W0:Y:S02]  /*5490*/  F2F.F64.F32 R4, R0 ;  /* 0x0000000000047310 */ /* 0x000e240000201800 */
[----:B0-----:R0:W-:Y:S01]  /*54a0*/  STG.E.128 [R2.64], R4 ;  /* 0x0000000402007986 */ /* 0x0011e2000c101d24 */
[----:B------:R-:W-:Y:S05]  /*54b0*/  BRA `(.L_x_5538) ;  /* 0x00000aa000007947 */ /* 0x000fea0003800000 */
.L_x_5551:
        /* <DEDUP_REMOVED lines=21> */
.L_x_5556:
[----:B------:R-:W-:Y:S05]  /*5610*/  BSYNC B0 ;  /* 0x0000000000007941 */ /* 0x000fea0003800000 */
.L_x_5555:
[----:B------:R-:W-:Y:S01]  /*5620*/  LOP3.LUT R5, R0, R5, RZ, 0xfc, !PT ;  /* 0x0000000500057212 */ /* 0x000fe200078efcff */
[----:B------:R-:W-:-:S04]  /*5630*/  IMAD.MOV.U32 R19, RZ, RZ, R24 ;  /* 0x000000ffff137224 */ /* 0x000fc800078e0018 */
[----:B------:R0:W-:Y:S01]  /*5640*/  STG.E.U8 [R2.64], R5 ;  /* 0x0000000502007986 */ /* 0x0001e2000c101124 */
[----:B------:R-:W-:Y:S05]  /*5650*/  BRA `(.L_x_5538) ;  /* 0x0000090000007947 */ /* 0x000fea0003800000 */
.L_x_5554:
        /* <DEDUP_REMOVED lines=13> */
.L_x_5558:
[----:B------:R-:W-:Y:S01]  /*5730*/  IMAD.MOV.U32 R0, RZ, RZ, 0x7f ;  /* 0x0000007fff007424 */ /* 0x000fe200078e00ff */
[----:B------:R-:W-:-:S04]  /*5740*/  ISETP.GT.U32.AND P0, PT, R4, 0x7f800000, PT ;  /* 0x7f8000000400780c */ /* 0x000fc80003f04070 */
[----:B------:R-:W-:-:S04]  /*5750*/  SEL R0, R0, 0x7c, P0 ;  /* 0x0000007c00007807 */ /* 0x000fc80000000000 */
.L_x_5559:
[----:B------:R-:W-:Y:S05]  /*5760*/  BSYNC B0 ;  /* 0x0000000000007941 */ /* 0x000fea0003800000 */
.L_x_5557:
[----:B------:R-:W-:Y:S01]  /*5770*/  LOP3.LUT R4, R5, 0x80000000, RZ, 0xc0, !PT ;  /* 0x8000000005047812 */ /* 0x000fe200078ec0ff */
[----:B------:R-:W-:-:S03]  /*5780*/  IMAD.MOV.U32 R19, RZ, RZ, R24 ;  /* 0x000000ffff137224 */ /* 0x000fc600078e0018 */
[----:B------:R-:W-:-:S04]  /*5790*/  SHF.R.U32.HI R5, RZ, 0x18, R4 ;  /* 0x00000018ff057819 */ /* 0x000fc80000011604 */
[----:B------:R-:W-:-:S05]  /*57a0*/  LOP3.LUT R5, R0, R5, RZ, 0xfc, !PT ;  /* 0x0000000500057212 */ /* 0x000fca00078efcff */
[----:B------:R0:W-:Y:S01]  /*57b0*/  STG.E.U8 [R2.64], R5 ;  /* 0x0000000502007986 */ /* 0x0001e2000c101124 */
[----:B------:R-:W-:Y:S05]  /*57c0*/  BRA `(.L_x_5538) ;  /* 0x0000079000007947 */ /* 0x000fea0003800000 */
.L_x_5553:
[----:B------:R-:W-:Y:S01]  /*57d0*/  HADD2.F32 R0, -RZ, R0.H0_H0 ;  /* 0x20000000ff007230 */ /* 0x000fe20000004100 */
[----:B------:R-:W-:-:S04]  /*57e0*/  IMAD.MOV.U32 R19, RZ, RZ, R24 ;  /* 0x000000ffff137224 */ /* 0x000fc800078e0018 */
[----:B------:R-:W-:-:S05]  /*57f0*/  F2FP.BF16.PACK_AB R0, RZ, R0 ;  /* 0x00000000ff00723e */ /* 0x000fca00000010ff */
[----:B------:R0:W-:Y:S01]  /*5800*/  STG.E.U16 [R2.64], R0 ;  /* 0x0000000002007986 */ /* 0x0001e2000c101524 */
[----:B------:R-:W-:Y:S05]  /*5810*/  BRA `(.L_x_5538) ;  /* 0x0000074000007947 */ /* 0x000fea0003800000 */
.L_x_5550:
        /* <DEDUP_REMOVED lines=10> */
[----:B------:R-:W0:Y:S02]  /*58c0*/  F2I.FTZ.U32.TRUNC.NTZ R5, R5 ;  /* 0x0000000500057305 */ /* 0x000e24000021f000 */
[----:B0-----:R0:W-:Y:S01]  /*58d0*/  STG.E.U16 [R2.64], R5 ;  /* 0x0000000502007986 */ /* 0x0011e2000c101524 */
[----:B------:R-:W-:Y:S05]  /*58e0*/  BRA `(.L_x_5538) ;  /* 0x0000067000007947 */ /* 0x000fea0003800000 */
.L_x_5562:
        /* <DEDUP_REMOVED lines=17> */
.L_x_5565:
[----:B------:R-:W-:-:S04]  /*5a00*/  LOP3.LUT R0, R7, 0x80000000, RZ, 0xc0, !PT ;  /* 0x8000000007007812 */ /* 0x000fc800078ec0ff */
[----:B------:R-:W-:-:S04]  /*5a10*/  SHF.R.U32.HI R5, RZ, 0x18, R0 ;  /* 0x00000018ff057819 */ /* 0x000fc80000011600 */
[----:B------:R-:W-:-:S04]  /*5a20*/  LOP3.LUT R4, R4, R5, RZ, 0xfc, !PT ;  /* 0x0000000504047212 */ /* 0x000fc800078efcff */
[----:B------:R-:W-:Y:S02]  /*5a30*/  PRMT R0, R4, 0x7610, R0 ;  /* 0x0000761004007816 */ /* 0x000fe40000000000 */
.L_x_5564:
[----:B------:R-:W-:Y:S05]  /*5a40*/  BSYNC B0 ;  /* 0x0000000000007941 */ /* 0x000fea0003800000 */
.L_x_5563:
[----:B------:R0:W-:Y:S01]  /*5a50*/  STG.E.U8 [R2.64], R0 ;  /* 0x0000000002007986 */ /* 0x0001e2000c101124 */
[----:B------:R-:W-:Y:S01]  /*5a60*/  IMAD.MOV.U32 R19, RZ, RZ, R24 ;  /* 0x000000ffff137224 */ /* 0x000fe200078e0018 */
[----:B------:R-:W-:Y:S05]  /*5a70*/  BRA `(.L_x_5538) ;  /* 0x000004e000007947 */ /* 0x000fea0003800000 */
.L_x_5561:
        /* <DEDUP_REMOVED lines=17> */
.L_x_5568:
[----:B------:R-:W-:-:S04]  /*5b90*/  LOP3.LUT R0, R7, 0x80000000, RZ, 0xc0, !PT ;  /* 0x8000000007007812 */ /* 0x000fc800078ec0ff */
[----:B------:R-:W-:-:S04]  /*5ba0*/  SHF.R.U32.HI R5, RZ, 0x18, R0 ;  /* 0x00000018ff057819 */ /* 0x000fc80000011600 */
[----:B------:R-:W-:-:S04]  /*5bb0*/  LOP3.LUT R4, R4, R5, RZ, 0xfc, !PT ;  /* 0x0000000504047212 */ /* 0x000fc800078efcff */
[----:B------:R-:W-:Y:S02]  /*5bc0*/  PRMT R0, R4, 0x7610, R0 ;  /* 0x0000761004007816 */ /* 0x000fe40000000000 */
.L_x_5567:
[----:B------:R-:W-:Y:S05]  /*5bd0*/  BSYNC B0 ;  /* 0x0000000000007941 */ /* 0x000fea0003800000 */
.L_x_5566:
[----:B------:R0:W-:Y:S01]  /*5be0*/  STG.E.U8 [R2.64], R0 ;  /* 0x0000000002007986 */ /* 0x0001e2000c101124 */
[----:B------:R-:W-:Y:S01]  /*5bf0*/  IMAD.MOV.U32 R19, RZ, RZ, R24 ;  /* 0x000000ffff137224 */ /* 0x000fe200078e0018 */
[----:B------:R-:W-:Y:S05]  /*5c00*/  BRA `(.L_x_5538) ;  /* 0x0000035000007947 */ /* 0x000fea0003800000 */
.L_x_5560:
        /* <DEDUP_REMOVED lines=23> */
.L_x_5543:
        /* <DEDUP_REMOVED lines=21> */
.L_x_5570:
[----:B------:R-:W-:Y:S01]  /*5ed0*/  HADD2.F32 R4, -RZ, R0.H0_H0 ;  /* 0x20000000ff047230 */ /* 0x000fe20000004100 */
[----:B------:R-:W-:-:S05]  /*5ee0*/  IMAD.MOV.U32 R19, RZ, RZ, R24 ;  /* 0x000000ffff137224 */ /* 0x000fca00078e0018 */
[----:B------:R-:W0:Y:S02]  /*5ef0*/  F2I.U64.TRUNC R4, R4 ;  /* 0x0000000400047311 */ /* 0x000e24000020d800 */
[----:B0-----:R0:W-:Y:S01]  /*5f00*/  STG.E.64 [R2.64], R4 ;  /* 0x0000000402007986 */ /* 0x0011e2000c101b24 */
[----:B------:R-:W-:Y:S05]  /*5f10*/  BRA `(.L_x_5538) ;  /* 0x0000004000007947 */ /* 0x000fea0003800000 */
.L_x_5569:
[----:B------:R-:W-:Y:S01]  /*5f20*/  HADD2.F32 R0, -RZ, R0.H0_H0 ;  /* 0x20000000ff007230 */ /* 0x000fe20000004100 */
[----:B------:R-:W-:-:S03]  /*5f30*/  IMAD.MOV.U32 R19, RZ, RZ, R24 ;  /* 0x000000ffff137224 */ /* 0x000fc600078e0018 */
[----:B------:R-:W0:Y:S02]  /*5f40*/  F2I.FTZ.U32.TRUNC.NTZ R5, R0 ;  /* 0x0000000000057305 */ /* 0x000e24000021f000 */
[----:B0-----:R0:W-:Y:S02]  /*5f50*/  STG.E [R2.64], R5 ;  /* 0x0000000502007986 */ /* 0x0011e4000c101924 */
.L_x_5538:
[----:B------:R-:W-:Y:S05]  /*5f60*/  BSYNC B6 ;  /* 0x0000000000067941 */ /* 0x000fea0003800000 */
.L_x_5537:
        /* <DEDUP_REMOVED lines=23> */
.L_x_5576:
[----:B------:R-:W-:-:S06]  /*60e0*/  HADD2.F32 R5, -RZ, R26.H0_H0 ;  /* 0x2000001aff057230 */ /* 0x000fcc0000004100 */
[----:B------:R-:W0:Y:S02]  /*60f0*/  F2I.S64.TRUNC R4, R5 ;  /* 0x0000000500047311 */ /* 0x000e24000020d900 */
[----:B0-----:R0:W-:Y:S01]  /*6100*/  STG.E.U8 [R2.64], R4 ;  /* 0x0000000402007986 */ /* 0x0011e2000c101124 */
[----:B------:R-:W-:Y:S05]  /*6110*/  BRA `(.L_x_5578) ;  /* 0x00000e4000007947 */ /* 0x000fea0003800000 */
.L_x_5575:
        /* <DEDUP_REMOVED lines=10> */
.L_x_5580:
[----:B------:R-:W-:-:S04]  /*61c0*/  HADD2.F32 R26, -RZ, R26.H0_H0 ;  /* 0x2000001aff1a7230 */ /* 0x000fc80000004100 */
[----:B------:R-:W0:Y:S02]  /*61d0*/  F2I.FTZ.TRUNC.NTZ R5, R26 ;  /* 0x0000001a00057305 */ /* 0x000e24000021f100 */
[----:B0-----:R0:W-:Y:S01]  /*61e0*/  STG.E [R2.64], R5 ;  /* 0x0000000502007986 */ /* 0x0011e2000c101924 */
[----:B------:R-:W-:Y:S05]  /*61f0*/  BRA `(.L_x_5578) ;  /* 0x00000d6000007947 */ /* 0x000fea0003800000 */
.L_x_5579:
[----:B------:R-:W-:-:S04]  /*6200*/  HADD2.F32 R26, -RZ, R26.H0_H0 ;  /* 0x2000001aff1a7230 */ /* 0x000fc80000004100 */
[----:B------:R-:W0:Y:S02]  /*6210*/  F2I.FTZ.TRUNC.NTZ R5, R26 ;  /* 0x0000001a00057305 */ /* 0x000e24000021f100 */
[----:B0-----:R0:W-:Y:S01]  /*6220*/  STG.E.U16 [R2.64], R5 ;  /* 0x0000000502007986 */ /* 0x0011e2000c101524 */
[----:B------:R-:W-:Y:S05]  /*6230*/  BRA `(.L_x_5578) ;  /* 0x00000d2000007947 */ /* 0x000fea0003800000 */
.L_x_5574:
        /* <DEDUP_REMOVED lines=9> */
.L_x_5582:
[----:B------:R0:W-:Y:S01]  /*62d0*/  STG.E.U16 [R2.64], R26 ;  /* 0x0000001a02007986 */ /* 0x0001e2000c101524 */
[----:B------:R-:W-:Y:S05]  /*62e0*/  BRA `(.L_x_5578) ;  /* 0x00000c7000007947 */ /* 0x000fea0003800000 */
.L_x_5581:
        /* <DEDUP_REMOVED lines=10> */
.L_x_5584:
[----:B------:R-:W-:-:S05]  /*6390*/  HADD2.F32 R0, -RZ, R26.H0_H0 ;  /* 0x2000001aff007230 */ /* 0x000fca0000004100 */
[----:B------:R-:W-:-:S04]  /*63a0*/  F2FP.PACK_AB R0, RZ, R0 ;  /* 0x00000000ff00723e */ /* 0x000fc800000000ff */
[----:B------:R-:W-:-:S05]  /*63b0*/  PRMT R0, R0, 0x5410, RZ ;  /* 0x0000541000007816 */ /* 0x000fca00000000ff */
[----:B------:R0:W-:Y:S01]  /*63c0*/  STG.E [R2.64], R0 ;  /* 0x0000000002007986 */ /* 0x0001e2000c101924 */
[----:B------:R-:W-:Y:S05]  /*63d0*/  BRA `(.L_x_5578) ;  /* 0x00000b8000007947 */ /* 0x000fea0003800000 */
.L_x_5583:
[----:B------:R-:W-:-:S05]  /*63e0*/  HADD2.F32 R4, -RZ, R26.H0_H0 ;  /* 0x2000001aff047230 */ /* 0x000fca0000004100 */
[----:B------:R-:W-:-:S06]  /*63f0*/  FMUL.FTZ R4, R4, 1 ;  /* 0x3f80000004047820 */ /* 0x000fcc0000410000 */
[----:B------:R-:W0:Y:S02]  /*6400*/  F2F.F64.F32 R4, R4 ;  /* 0x0000000400047310 */ /* 0x000e240000201800 */
[----:B0-----:R0:W-:Y:S01]  /*6410*/  STG.E.64 [R2.64], R4 ;  /* 0x0000000402007986 */ /* 0x0011e2000c101b24 */
[----:B------:R-:W-:Y:S05]  /*6420*/  BRA `(.L_x_5578) ;  /* 0x00000b3000007947 */ /* 0x000fea0003800000 */
.L_x_5573:
        /* <DEDUP_REMOVED lines=13> */
.L_x_5587:
[----:B------:R-:W-:Y:S01]  /*6500*/  HADD2.F32 R26, -RZ, R26.H0_H0 ;  /* 0x2000001aff1a7230 */ /* 0x000fe20000004100 */
[----:B------:R-:W-:-:S04]  /*6510*/  CS2R R6, SRZ ;  /* 0x0000000000067805 */ /* 0x000fc8000001ff00 */
[----:B------:R-:W-:-:S06]  /*6520*/  FMUL.FTZ R4, R26, 1 ;  /* 0x3f8000001a047820 */ /* 0x000fcc0000410000 */
[----:B------:R-:W0:Y:S02]  /*6530*/  F2F.F64.F32 R4, R4 ;  /* 0x0000000400047310 */ /* 0x000e240000201800 */
[----:B0-----:R0:W-:Y:S01]  /*6540*/  STG.E.128 [R2.64], R4 ;  /* 0x0000000402007986 */ /* 0x0011e2000c101d24 */
[----:B------:R-:W-:Y:S05]  /*6550*/  BRA `(.L_x_5578) ;  /* 0x00000a0000007947 */ /* 0x000fea0003800000 */
.L_x_5586:
        /* <DEDUP_REMOVED lines=21> */
.L_x_5591:
[----:B------:R-:W-:Y:S05]  /*66b0*/  BSYNC B0 ;  /* 0x0000000000007941 */ /* 0x000fea0003800000 */
.L_x_5590:
[----:B------:R-:W-:-:S05]  /*66c0*/  LOP3.LUT R5, R0, R5, RZ, 0xfc, !PT ;  /* 0x0000000500057212 */ /* 0x000fca00078efcff */
[----:B------:R0:W-:Y:S01]  /*66d0*/  STG.E.U8 [R2.64], R5 ;  /* 0x0000000502007986 */ /* 0x0001e2000c101124 */
[----:B------:R-:W-:Y:S05]  /*66e0*/  BRA `(.L_x_5578) ;  /* 0x0000087000007947 */ /* 0x000fea0003800000 */
.L_x_5589:
        /* <DEDUP_REMOVED lines=13> */
.L_x_5593:
[----:B------:R-:W-:Y:S01]  /*67c0*/  IMAD.MOV.U32 R0, RZ, RZ, 0x7f ;  /* 0x0000007fff007424 */ /* 0x000fe200078e00ff */
[----:B------:R-:W-:-:S04]  /*67d0*/  ISETP.GT.U32.AND P0, PT, R4, 0x7f800000, PT ;  /* 0x7f8000000400780c */ /* 0x000fc80003f04070 */
[----:B------:R-:W-:-:S04]  /*67e0*/  SEL R0, R0, 0x7c, P0 ;  /* 0x0000007c00007807 */ /* 0x000fc80000000000 */
.L_x_5594:
[----:B------:R-:W-:Y:S05]  /*67f0*/  BSYNC B0 ;  /* 0x0000000000007941 */ /* 0x000fea0003800000 */
.L_x_5592:
[----:B------:R-:W-:-:S04]  /*6800*/  LOP3.LUT R4, R5, 0x80000000, RZ, 0xc0, !PT ;  /* 0x8000000005047812 */ /* 0x000fc800078ec0ff */
[----:B------:R-:W-:-:S04]  /*6810*/  SHF.R.U32.HI R5, RZ, 0x18, R4 ;  /* 0x00000018ff057819 */ /* 0x000fc80000011604 */
[----:B------:R-:W-:-:S05]  /*6820*/  LOP3.LUT R5, R0, R5, RZ, 0xfc, !PT ;  /* 0x0000000500057212 */ /* 0x000fca00078efcff */
[----:B------:R0:W-:Y:S01]  /*6830*/  STG.E.U8 [R2.64], R5 ;  /* 0x0000000502007986 */ /* 0x0001e2000c101124 */
[----:B------:R-:W-:Y:S05]  /*6840*/  BRA `(.L_x_5578) ;  /* 0x0000071000007947 */ /* 0x000fea0003800000 */
.L_x_5588:
[----:B------:R-:W-:-:S05]  /*6850*/  HADD2.F32 R0, -RZ, R26.H0_H0 ;  /* 0x2000001aff007230 */ /* 0x000fca0000004100 */
[----:B------:R-:W-:-:S05]  /*6860*/  F2FP.BF16.PACK_AB R0, RZ, R0 ;  /* 0x00000000ff00723e */ /* 0x000fca00000010ff */
[----:B------:R0:W-:Y:S01]  /*6870*/  STG.E.U16 [R2.64], R0 ;  /* 0x0000000002007986 */ /* 0x0001e2000c101524 */
[----:B------:R-:W-:Y:S05]  /*6880*/  BRA `(.L_x_5578) ;  /* 0x000006d000007947 */ /* 0x000fea0003800000 */
.L_x_5585:
        /* <DEDUP_REMOVED lines=12> */
.L_x_5597:
        /* <DEDUP_REMOVED lines=17> */
.L_x_5600:
[----:B------:R-:W-:-:S04]  /*6a60*/  LOP3.LUT R0, R7, 0x80000000, RZ, 0xc0, !PT ;  /* 0x8000000007007812 */ /* 0x000fc800078ec0ff */
[----:B------:R-:W-:-:S04]  /*6a70*/  SHF.R.U32.HI R5, RZ, 0x18, R0 ;  /* 0x00000018ff057819 */ /* 0x000fc80000011600 */
[----:B------:R-:W-:-:S04]  /*6a80*/  LOP3.LUT R4, R4, R5, RZ, 0xfc, !PT ;  /* 0x0000000504047212 */ /* 0x000fc800078efcff */
[----:B------:R-:W-:Y:S02]  /*6a90*/  PRMT R0, R4, 0x7610, R0 ;  /* 0x0000761004007816 */ /* 0x000fe40000000000 */
.L_x_5599:
[----:B------:R-:W-:Y:S05]  /*6aa0*/  BSYNC B0 ;  /* 0x0000000000007941 */ /* 0x000fea0003800000 */
.L_x_5598:
[----:B------:R0:W-:Y:S01]  /*6ab0*/  STG.E.U8 [R2.64], R0 ;  /* 0x0000000002007986 */ /* 0x0001e2000c101124 */
[----:B------:R-:W-:Y:S05]  /*6ac0*/  BRA `(.L_x_5578) ;  /* 0x0000049000007947 */ /* 0x000fea0003800000 */
.L_x_5596:
        /* <DEDUP_REMOVED lines=17> */
.L_x_5603:
[----:B------:R-:W-:-:S04]  /*6be0*/  LOP3.LUT R0, R7, 0x80000000, RZ, 0xc0, !PT ;  /* 0x8000000007007812 */ /* 0x000fc800078ec0ff */
[----:B------:R-:W-:-:S04]  /*6bf0*/  SHF.R.U32.HI R5, RZ, 0x18, R0 ;  /* 0x00000018ff057819 */ /* 0x000fc80000011600 */
[----:B------:R-:W-:-:S04]  /*6c00*/  LOP3.LUT R4, R4, R5, RZ, 0xfc, !PT ;  /* 0x0000000504047212 */ /* 0x000fc800078efcff */
[----:B------:R-:W-:Y:S02]  /*6c10*/  PRMT R0, R4, 0x7610, R0 ;  /* 0x0000761004007816 */ /* 0x000fe40000000000 */
.L_x_5602:
[----:B------:R-:W-:Y:S05]  /*6c20*/  BSYNC B0 ;  /* 0x0000000000007941 */ /* 0x000fea0003800000 */
.L_x_5601:
[----:B------:R0:W-:Y:S01]  /*6c30*/  STG.E.U8 [R2.64], R0 ;  /* 0x0000000002007986 */ /* 0x0001e2000c101124 */
[----:B------:R-:W-:Y:S05]  /*6c40*/  BRA `(.L_x_5578) ;  /* 0x0000031000007947 */ /* 0x000fea0003800000 */
.L_x_5595:
        /* <DEDUP_REMOVED lines=22> */
.L_x_5577:
        /* <DEDUP_REMOVED lines=20> */
.L_x_5605:
[----:B------:R-:W-:-:S06]  /*6ef0*/  HADD2.F32 R4, -RZ, R26.H0_H0 ;  /* 0x2000001aff047230 */ /* 0x000fcc0000004100 */
[----:B------:R-:W0:Y:S02]  /*6f00*/  F2I.U64.TRUNC R4, R4 ;  /* 0x0000000400047311 */ /* 0x000e24000020d800 */
[----:B0-----:R0:W-:Y:S01]  /*6f10*/  STG.E.64 [R2.64], R4 ;  /* 0x0000000402007986 */ /* 0x0011e2000c101b24 */
[----:B------:R-:W-:Y:S05]  /*6f20*/  BRA `(.L_x_5578) ;  /* 0x0000003000007947 */ /* 0x000fea0003800000 */
.L_x_5604:
[----:B------:R-:W-:-:S04]  /*6f30*/  HADD2.F32 R26, -RZ, R26.H0_H0 ;  /* 0x2000001aff1a7230 */ /* 0x000fc80000004100 */
[----:B------:R-:W0:Y:S02]  /*6f40*/  F2I.FTZ.U32.TRUNC.NTZ R5, R26 ;  /* 0x0000001a00057305 */ /* 0x000e24000021f000 */
[----:B0-----:R0:W-:Y:S02]  /*6f50*/  STG.E [R2.64], R5 ;  /* 0x0000000502007986 */ /* 0x0011e4000c101924 */
.L_x_5578:
        /* <DEDUP_REMOVED lines=23> */
.L_x_5609:
[----:B------:R-:W-:-:S06]  /*70d0*/  HADD2.F32 R5, -RZ, R22.H0_H0 ;  /* 0x20000016ff057230 */ /* 0x000fcc0000004100 */
[----:B------:R-:W0:Y:S02]  /*70e0*/  F2I.S64.TRUNC R4, R5 ;  /* 0x0000000500047311 */ /* 0x000e24000020d900 */
[----:B0-----:R0:W-:Y:S01]  /*70f0*/  STG.E.U8 [R2.64], R4 ;  /* 0x0000000402007986 */ /* 0x0011e2000c101124 */
[----:B------:R-:W-:Y:S05]  /*7100*/  BRA `(.L_x_5611) ;  /* 0x00000e4000007947 */ /* 0x000fea0003800000 */
.L_x_5608:
        /* <DEDUP_REMOVED lines=10> */
.L_x_5613:
[----:B------:R-:W-:-:S04]  /*71b0*/  HADD2.F32 R22, -RZ, R22.H0_H0 ;  /* 0x20000016ff167230 */ /* 0x000fc80000004100 */
[----:B------:R-:W0:Y:S02]  /*71c0*/  F2I.FTZ.TRUNC.NTZ R5, R22 ;  /* 0x0000001600057305 */ /* 0x000e24000021f100 */
[----:B0-----:R0:W-:Y:S01]  /*71d0*/  STG.E [R2.64], R5 ;  /* 0x0000000502007986 */ /* 0x0011e2000c101924 */
[----:B------:R-:W-:Y:S05]  /*71e0*/  BRA `(.L_x_5611) ;  /* 0x00000d6000007947 */ /* 0x000fea0003800000 */
.L_x_5612:
[----:B------:R-:W-:-:S04]  /*71f0*/  HADD2.F32 R22, -RZ, R22.H0_H0 ;  /* 0x20000016ff167230 */ /* 0x000fc80000004100 */
[----:B------:R-:W0:Y:S02]  /*7200*/  F2I.FTZ.TRUNC.NTZ R5, R22 ;  /* 0x0000001600057305 */ /* 0x000e24000021f100 */
[----:B0-----:R0:W-:Y:S01]  /*7210*/  STG.E.U16 [R2.64], R5 ;  /* 0x0000000502007986 */ /* 0x0011e2000c101524 */
[----:B------:R-:W-:Y:S05]  /*7220*/  BRA `(.L_x_5611) ;  /* 0x00000d2000007947 */ /* 0x000fea0003800000 */
.L_x_5607:
        /* <DEDUP_REMOVED lines=9> */
.L_x_5615:
[----:B------:R0:W-:Y:S01]  /*72c0*/  STG.E.U16 [R2.64], R22 ;  /* 0x0000001602007986 */ /* 0x0001e2000c101524 */
[----:B------:R-:W-:Y:S05]  /*72d0*/  BRA `(.L_x_5611) ;  /* 0x00000c7000007947 */ /* 0x000fea0003800000 */
.L_x_5614:
        /* <DEDUP_REMOVED lines=10> */
.L_x_5617:
[----:B------:R-:W-:-:S05]  /*7380*/  HADD2.F32 R0, -RZ, R22.H0_H0 ;  /* 0x20000016ff007230 */ /* 0x000fca0000004100 */
[----:B------:R-:W-:-:S04]  /*7390*/  F2FP.PACK_AB R0, RZ, R0 ;  /* 0x00000000ff00723e */ /* 0x000fc800000000ff */
[----:B------:R-:W-:-:S05]  /*73a0*/  PRMT R0, R0, 0x5410, RZ ;  /* 0x0000541000007816 */ /* 0x000fca00000000ff */
[----:B------:R0:W-:Y:S01]  /*73b0*/  STG.E [R2.64], R0 ;  /* 0x0000000002007986 */ /* 0x0001e2000c101924 */
[----:B------:R-:W-:Y:S05]  /*73c0*/  BRA `(.L_x_5611) ;  /* 0x00000b8000007947 */ /* 0x000fea0003800000 */
.L_x_5616:
[----:B------:R-:W-:-:S05]  /*73d0*/  HADD2.F32 R4, -RZ, R22.H0_H0 ;  /* 0x20000016ff047230 */ /* 0x000fca0000004100 */
[----:B------:R-:W-:-:S06]  /*73e0*/  FMUL.FTZ R4, R4, 1 ;  /* 0x3f80000004047820 */ /* 0x000fcc0000410000 */
[----:B------:R-:W0:Y:S02]  /*73f0*/  F2F.F64.F32 R4, R4 ;  /* 0x0000000400047310 */ /* 0x000e240000201800 */
[----:B0-----:R0:W-:Y:S01]  /*7400*/  STG.E.64 [R2.64], R4 ;  /* 0x0000000402007986 */ /* 0x0011e2000c101b24 */
[----:B------:R-:W-:Y:S05]  /*7410*/  BRA `(.L_x_5611) ;  /* 0x00000b3000007947 */ /* 0x000fea0003800000 */
.L_x_5606:
        /* <DEDUP_REMOVED lines=13> */
.L_x_5620:
[----:B------:R-:W-:Y:S01]  /*74f0*/  HADD2.F32 R22, -RZ, R22.H0_H0 ;  /* 0x20000016ff167230 */ /* 0x000fe20000004100 */
[----:B------:R-:W-:-:S04]  /*7500*/  CS2R R6, SRZ ;  /* 0x0000000000067805 */ /* 0x000fc8000001ff00 */
[----:B------:R-:W-:-:S06]  /*7510*/  FMUL.FTZ R4, R22, 1 ;  /* 0x3f80000016047820 */ /* 0x000fcc0000410000 */
[----:B------:R-:W0:Y:S02]  /*7520*/  F2F.F64.F32 R4, R4 ;  /* 0x0000000400047310 */ /* 0x000e240000201800 */
[----:B0-----:R0:W-:Y:S01]  /*7530*/  STG.E.128 [R2.64], R4 ;  /* 0x0000000402007986 */ /* 0x0011e2000c101d24 */
[----:B------:R-:W-:Y:S05]  /*7540*/  BRA `(.L_x_5611) ;  /* 0x00000a0000007947 */ /* 0x000fea0003800000 */
.L_x_5619:
        /* <DEDUP_REMOVED lines=21> */
.L_x_5624:
[----:B------:R-:W-:Y:S05]  /*76a0*/  BSYNC B0 ;  /* 0x0000000000007941 */ /* 0x000fea0003800000 */
.L_x_5623:
[----:B------:R-:W-:-:S05]  /*76b0*/  LOP3.LUT R5, R0, R5, RZ, 0xfc, !PT ;  /* 0x0000000500057212 */ /* 0x000fca00078efcff */
[----:B------:R0:W-:Y:S01]  /*76c0*/  STG.E.U8 [R2.64], R5 ;  /* 0x0000000502007986 */ /* 0x0001e2000c101124 */
[----:B------:R-:W-:Y:S05]  /*76d0*/  BRA `(.L_x_5611) ;  /* 0x0000087000007947 */ /* 0x000fea0003800000 */
.L_x_5622:
        /* <DEDUP_REMOVED lines=13> */
.L_x_5626:
[----:B------:R-:W-:Y:S01]  /*77b0*/  IMAD.MOV.U32 R0, RZ, RZ, 0x7f ;  /* 0x0000007fff007424 */ /* 0x000fe200078e00ff */
[----:B------:R-:W-:-:S04]  /*77c0*/  ISETP.GT.U32.AND P0, PT, R4, 0x7f800000, PT ;  /* 0x7f8000000400780c */ /* 0x000fc80003f04070 */
[----:B------:R-:W-:-:S04]  /*77d0*/  SEL R0, R0, 0x7c, P0 ;  /* 0x0000007c00007807 */ /* 0x000fc80000000000 */
.L_x_5627:
[----:B------:R-:W-:Y:S05]  /*77e0*/  BSYNC B0 ;  /* 0x0000000000007941 */ /* 0x000fea0003800000 */
.L_x_5625:
[----:B------:R-:W-:-:S04]  /*77f0*/  LOP3.LUT R4, R5, 0x80000000, RZ, 0xc0, !PT ;  /* 0x8000000005047812 */ /* 0x000fc800078ec0ff */
[----:B------:R-:W-:-:S04]  /*7800*/  SHF.R.U32.HI R5, RZ, 0x18, R4 ;  /* 0x00000018ff057819 */ /* 0x000fc80000011604 */
[----:B------:R-:W-:-:S05]  /*7810*/  LOP3.LUT R5, R0, R5, RZ, 0xfc, !PT ;  /* 0x0000000500057212 */ /* 0x000fca00078efcff */
[----:B------:R0:W-:Y:S01]  /*7820*/  STG.E.U8 [R2.64], R5 ;  /* 0x0000000502007986 */ /* 0x0001e2000c101124 */
[----:B------:R-:W-:Y:S05]  /*7830*/  BRA `(.L_x_5611) ;  /* 0x0000071000007947 */ /* 0x000fea0003800000 */
.L_x_5621:
[----:B------:R-:W-:-:S05]  /*7840*/  HADD2.F32 R0, -RZ, R22.H0_H0 ;  /* 0x20000016ff007230 */ /* 0x000fca0000004100 */
[----:B------:R-:W-:-:S05]  /*7850*/  F2FP.BF16.PACK_AB R0, RZ, R0 ;  /* 0x00000000ff00723e */ /* 0x000fca00000010ff */
[----:B------:R0:W-:Y:S01]  /*7860*/  STG.E.U16 [R2.64], R0 ;  /* 0x0000000002007986 */ /* 0x0001e2000c101524 */
[----:B------:R-:W-:Y:S05]  /*7870*/  BRA `(.L_x_5611) ;  /* 0x000006d000007947 */ /* 0x000fea0003800000 */
.L_x_5618:
        /* <DEDUP_REMOVED lines=12> */
.L_x_5630:
        /* <DEDUP_REMOVED lines=17> */
.L_x_5633:
[----:B------:R-:W-:-:S04]  /*7a50*/  LOP3.LUT R0, R7, 0x80000000, RZ, 0xc0, !PT ;  /* 0x8000000007007812 */ /* 0x000fc800078ec0ff */
[----:B------:R-:W-:-:S04]  /*7a60*/  SHF.R.U32.HI R5, RZ, 0x18, R0 ;  /* 0x00000018ff057819 */ /* 0x000fc80000011600 */
[----:B------:R-:W-:-:S04]  /*7a70*/  LOP3.LUT R4, R4, R5, RZ, 0xfc, !PT ;  /* 0x0000000504047212 */ /* 0x000fc800078efcff */
[----:B------:R-:W-:Y:S02]  /*7a80*/  PRMT R0, R4, 0x7610, R0 ;  /* 0x0000761004007816 */ /* 0x000fe40000000000 */
.L_x_5632:
[----:B------:R-:W-:Y:S05]  /*7a90*/  BSYNC B0 ;  /* 0x0000000000007941 */ /* 0x000fea0003800000 */
.L_x_5631:
[----:B------:R0:W-:Y:S01]  /*7aa0*/  STG.E.U8 [R2.64], R0 ;  /* 0x0000000002007986 */ /* 0x0001e2000c101124 */
[----:B------:R-:W-:Y:S05]  /*7ab0*/  BRA `(.L_x_5611) ;  /* 0x0000049000007947 */ /* 0x000fea0003800000 */
.L_x_5629:
        /* <DEDUP_REMOVED lines=17> */
.L_x_5636:
[----:B------:R-:W-:-:S04]  /*7bd0*/  LOP3.LUT R0, R7, 0x80000000, RZ, 0xc0, !PT ;  /* 0x8000000007007812 */ /* 0x000fc800078ec0ff */
[----:B------:R-:W-:-:S04]  /*7be0*/  SHF.R.U32.HI R5, RZ, 0x18, R0 ;  /* 0x00000018ff057819 */ /* 0x000fc80000011600 */
[----:B------:R-:W-:-:S04]  /*7bf0*/  LOP3.LUT R4, R4, R5, RZ, 0xfc, !PT ;  /* 0x0000000504047212 */ /* 0x000fc800078efcff */
[----:B------:R-:W-:Y:S02]  /*7c00*/  PRMT R0, R4, 0x7610, R0 ;  /* 0x0000761004007816 */ /* 0x000fe40000000000 */
.L_x_5635:
[----:B------:R-:W-:Y:S05]  /*7c10*/  BSYNC B0 ;  /* 0x0000000000007941 */ /* 0x000fea0003800000 */
.L_x_5634:
[----:B------:R0:W-:Y:S01]  /*7c20*/  STG.E.U8 [R2.64], R0 ;  /* 0x0000000002007986 */ /* 0x0001e2000c101124 */
[----:B------:R-:W-:Y:S05]  /*7c30*/  BRA `(.L_x_5611) ;  /* 0x0000031000007947 */ /* 0x000fea0003800000 */
.L_x_5628:
        /* <DEDUP_REMOVED lines=22> */
.L_x_5610:
        /* <DEDUP_REMOVED lines=20> */
.L_x_5638:
[----:B------:R-:W-:-:S06]  /*7ee0*/  HADD2.F32 R4, -RZ, R22.H0_H0 ;  /* 0x20000016ff047230 */ /* 0x000fcc0000004100 */
[----:B------:R-:W0:Y:S02]  /*7ef0*/  F2I.U64.TRUNC R4, R4 ;  /* 0x0000000400047311 */ /* 0x000e24000020d800 */
[----:B0-----:R0:W-:Y:S01]  /*7f00*/  STG.E.64 [R2.64], R4 ;  /* 0x0000000402007986 */ /* 0x0011e2000c101b24 */
[----:B------:R-:W-:Y:S05]  /*7f10*/  BRA `(.L_x_5611) ;  /* 0x0000003000007947 */ /* 0x000fea0003800000 */
.L_x_5637:
[----:B------:R-:W-:-:S04]  /*7f20*/  HADD2.F32 R22, -RZ, R22.H0_H0 ;  /* 0x20000016ff167230 */ /* 0x000fc80000004100 */
[----:B------:R-:W0:Y:S02]  /*7f30*/  F2I.FTZ.U32.TRUNC.NTZ R5, R22 ;  /* 0x0000001600057305 */ /* 0x000e24000021f000 */
[----:B0-----:R0:W-:Y:S02]  /*7f40*/  STG.E [R2.64], R5 ;  /* 0x0000000502007986 */ /* 0x0011e4000c101924 */
.L_x_5611:
[----:B------:R-:W-:Y:S02]  /*7f50*/  IADD3 R19, R19, 0x80, RZ ;  /* 0x0000008013137810 */ /* 0x000fe40007ffe0ff */
.L_x_5572:
[----:B------:R-:W-:Y:S05]  /*7f60*/  BSYNC B6 ;  /* 0x0000000000067941 */ /* 0x000fea0003800000 */
.L_x_5571:
        /* <DEDUP_REMOVED lines=19> */
[----:B0-----:R-:W-:Y:S01]  /*80a0*/  STG.E.U8 [R2.64], R23 ;  /* 0x0000001702007986 */ /* 0x001fe2000c101124 */
[----:B------:R-:W-:Y:S05]  /*80b0*/  EXIT ;  /* 0x000000000000794d */ /* 0x000fea0003800000 */
.L_x_5642:
[----:B------:R-:W-:-:S06]  /*80c0*/  HADD2.F32 R5, -RZ, R23.H0_H0 ;  /* 0x20000017ff057230 */ /* 0x000fcc0000004100 */
[----:B------:R-:W0:Y:S02]  /*80d0*/  F2I.S64.TRUNC R4, R5 ;  /* 0x0000000500047311 */ /* 0x000e24000020d900 */
[----:B0-----:R-:W-:Y:S01]  /*80e0*/  STG.E.U8 [R2.64], R4 ;  /* 0x0000000402007986 */ /* 0x001fe2000c101124 */
[----:B------:R-:W-:Y:S05]  /*80f0*/  EXIT ;  /* 0x000000000000794d */ /* 0x000fea0003800000 */
.L_x_5641:
        /* <DEDUP_REMOVED lines=10> */
.L_x_5645:
[----:B------:R-:W-:-:S06]  /*81a0*/  HADD2.F32 R23, -RZ, R23.H0_H0 ;  /* 0x20000017ff177230 */ /* 0x000fcc0000004100 */
[----:B------:R-:W0:Y:S02]  /*81b0*/  F2I.FTZ.TRUNC.NTZ R23, R23 ;  /* 0x0000001700177305 */ /* 0x000e24000021f100 */
[----:B0-----:R-:W-:Y:S01]  /*81c0*/  STG.E [R2.64], R23 ;  /* 0x0000001702007986 */ /* 0x001fe2000c101924 */
[----:B------:R-:W-:Y:S05]  /*81d0*/  EXIT ;  /* 0x000000000000794d */ /* 0x000fea0003800000 */
.L_x_5644:
[----:B------:R-:W-:-:S06]  /*81e0*/  HADD2.F32 R23, -RZ, R23.H0_H0 ;  /* 0x20000017ff177230 */ /* 0x000fcc0000004100 */
[----:B------:R-:W0:Y:S02]  /*81f0*/  F2I.FTZ.TRUNC.NTZ R23, R23 ;  /* 0x0000001700177305 */ /* 0x000e24000021f100 */
[----:B0-----:R-:W-:Y:S01]  /*8200*/  STG.E.U16 [R2.64], R23 ;  /* 0x0000001702007986 */ /* 0x001fe2000c101524 */
[----:B------:R-:W-:Y:S05]  /*8210*/  EXIT ;  /* 0x000000000000794d */ /* 0x000fea0003800000 */
.L_x_5640:
        /* <DEDUP_REMOVED lines=9> */
.L_x_5647:
[----:B------:R-:W-:Y:S01]  /*82b0*/  STG.E.U16 [R2.64], R23 ;  /* 0x0000001702007986 */ /* 0x000fe2000c101524 */
[----:B------:R-:W-:Y:S05]  /*82c0*/  EXIT ;  /* 0x000000000000794d */ /* 0x000fea0003800000 */
.L_x_5646:
        /* <DEDUP_REMOVED lines=10> */
.L_x_5649:
[----:B------:R-:W-:-:S05]  /*8370*/  HADD2.F32 R0, -RZ, R23.H0_H0 ;  /* 0x20000017ff007230 */ /* 0x000fca0000004100 */
[----:B------:R-:W-:-:S04]  /*8380*/  F2FP.PACK_AB R0, RZ, R0 ;  /* 0x00000000ff00723e */ /* 0x000fc800000000ff */
[----:B------:R-:W-:-:S05]  /*8390*/  PRMT R0, R0, 0x5410, RZ ;  /* 0x0000541000007816 */ /* 0x000fca00000000ff */
[----:B------:R-:W-:Y:S01]  /*83a0*/  STG.E [R2.64], R0 ;  /* 0x0000000002007986 */ /* 0x000fe2000c101924 */
[----:B------:R-:W-:Y:S05]  /*83b0*/  EXIT ;  /* 0x000000000000794d */ /* 0x000fea0003800000 */
.L_x_5648:
[----:B------:R-:W-:-:S05]  /*83c0*/  HADD2.F32 R4, -RZ, R23.H0_H0 ;  /* 0x20000017ff047230 */ /* 0x000fca0000004100 */
[----:B------:R-:W-:-:S06]  /*83d0*/  FMUL.FTZ R4, R4, 1 ;  /* 0x3f80000004047820 */ /* 0x000fcc0000410000 */
[----:B------:R-:W0:Y:S02]  /*83e0*/  F2F.F64.F32 R4, R4 ;  /* 0x0000000400047310 */ /* 0x000e240000201800 */
[----:B0-----:R-:W-:Y:S01]  /*83f0*/  STG.E.64 [R2.64], R4 ;  /* 0x0000000402007986 */ /* 0x001fe2000c101b24 */
[----:B------:R-:W-:Y:S05]  /*8400*/  EXIT ;  /* 0x000000000000794d */ /* 0x000fea0003800000 */
.L_x_5639:
        /* <DEDUP_REMOVED lines=13> */
.L_x_5652:
[----:B------:R-:W-:Y:S01]  /*84e0*/  HADD2.F32 R23, -RZ, R23.H0_H0 ;  /* 0x20000017ff177230 */ /* 0x000fe20000004100 */
[----:B------:R-:W-:-:S04]  /*84f0*/  CS2R R6, SRZ ;  /* 0x0000000000067805 */ /* 0x000fc8000001ff00 */
[----:B------:R-:W-:-:S06]  /*8500*/  FMUL.FTZ R4, R23, 1 ;  /* 0x3f80000017047820 */ /* 0x000fcc0000410000 */
[----:B------:R-:W0:Y:S02]  /*8510*/  F2F.F64.F32 R4, R4 ;  /* 0x0000000400047310 */ /* 0x000e240000201800 */
[----:B0-----:R-:W-:Y:S01]  /*8520*/  STG.E.128 [R2.64], R4 ;  /* 0x0000000402007986 */ /* 0x001fe2000c101d24 */
[----:B------:R-:W-:Y:S05]  /*8530*/  EXIT ;  /* 0x000000000000794d */ /* 0x000fea0003800000 */
.L_x_5651:
        /* <DEDUP_REMOVED lines=21> */
.L_x_5656:
[----:B------:R-:W-:Y:S05]  /*8690*/  BSYNC B0 ;  /* 0x0000000000007941 */ /* 0x000fea0003800000 */
.L_x_5655:
[----:B------:R-:W-:-:S05]  /*86a0*/  LOP3.LUT R5, R0, R5, RZ, 0xfc, !PT ;  /* 0x0000000500057212 */ /* 0x000fca00078efcff */
[----:B------:R-:W-:Y:S01]  /*86b0*/  STG.E.U8 [R2.64], R5 ;  /* 0x0000000502007986 */ /* 0x000fe2000c101124 */
[----:B------:R-:W-:Y:S05]  /*86c0*/  EXIT ;  /* 0x000000000000794d */ /* 0x000fea0003800000 */
.L_x_5654:
        /* <DEDUP_REMOVED lines=13> */
.L_x_5658:
[----:B------:R-:W-:Y:S01]  /*87a0*/  IMAD.MOV.U32 R0, RZ, RZ, 0x7f ;  /* 0x0000007fff007424 */ /* 0x000fe200078e00ff */
[----:B------:R-:W-:-:S04]  /*87b0*/  ISETP.GT.U32.AND P0, PT, R4, 0x7f800000, PT ;  /* 0x7f8000000400780c */ /* 0x000fc80003f04070 */
[----:B------:R-:W-:-:S04]  /*87c0*/  SEL R0, R0, 0x7c, P0 ;  /* 0x0000007c00007807 */ /* 0x000fc80000000000 */
.L_x_5659:
[----:B------:R-:W-:Y:S05]  /*87d0*/  BSYNC B0 ;  /* 0x0000000000007941 */ /* 0x000fea0003800000 */
.L_x_5657:
[----:B------:R-:W-:-:S04]  /*87e0*/  LOP3.LUT R4, R23, 0x80000000, RZ, 0xc0, !PT ;  /* 0x8000000017047812 */ /* 0x000fc800078ec0ff */
[----:B------:R-:W-:-:S04]  /*87f0*/  SHF.R.U32.HI R5, RZ, 0x18, R4 ;  /* 0x00000018ff057819 */ /* 0x000fc80000011604 */
[----:B------:R-:W-:-:S05]  /*8800*/  LOP3.LUT R5, R0, R5, RZ, 0xfc, !PT ;  /* 0x0000000500057212 */ /* 0x000fca00078efcff */
[----:B------:R-:W-:Y:S01]  /*8810*/  STG.E.U8 [R2.64], R5 ;  /* 0x0000000502007986 */ /* 0x000fe2000c101124 */
[----:B------:R-:W-:Y:S05]  /*8820*/  EXIT ;  /* 0x000000000000794d */ /* 0x000fea0003800000 */
.L_x_5653:
[----:B------:R-:W-:-:S05]  /*8830*/  HADD2.F32 R0, -RZ, R23.H0_H0 ;  /* 0x20000017ff007230 */ /* 0x000fca0000004100 */
[----:B------:R-:W-:-:S05]  /*8840*/  F2FP.BF16.PACK_AB R0, RZ, R0 ;  /* 0x00000000ff00723e */ /* 0x000fca00000010ff */
[----:B------:R-:W-:Y:S01]  /*8850*/  STG.E.U16 [R2.64], R0 ;  /* 0x0000000002007986 */ /* 0x000fe2000c101524 */
[----:B------:R-:W-:Y:S05]  /*8860*/  EXIT ;  /* 0x000000000000794d */ /* 0x000fea0003800000 */
.L_x_5650:
        /* <DEDUP_REMOVED lines=12> */
.L_x_5662:
        /* <DEDUP_REMOVED lines=17> */
.L_x_5665:
[----:B------:R-:W-:-:S04]  /*8a40*/  LOP3.LUT R0, R23, 0x80000000, RZ, 0xc0, !PT ;  /* 0x8000000017007812 */ /* 0x000fc800078ec0ff */
[----:B------:R-:W-:-:S04]  /*8a50*/  SHF.R.U32.HI R5, RZ, 0x18, R0 ;  /* 0x00000018ff057819 */ /* 0x000fc80000011600 */
[----:B------:R-:W-:-:S04]  /*8a60*/  LOP3.LUT R4, R4, R5, RZ, 0xfc, !PT ;  /* 0x0000000504047212 */ /* 0x000fc800078efcff */
[----:B------:R-:W-:Y:S02]  /*8a70*/  PRMT R0, R4, 0x7610, R0 ;  /* 0x0000761004007816 */ /* 0x000fe40000000000 */
.L_x_5664:
[----:B------:R-:W-:Y:S05]  /*8a80*/  BSYNC B0 ;  /* 0x0000000000007941 */ /* 0x000fea0003800000 */
.L_x_5663:
[----:B------:R-:W-:Y:S01]  /*8a90*/  STG.E.U8 [R2.64], R0 ;  /* 0x0000000002007986 */ /* 0x000fe2000c101124 */
[----:B------:R-:W-:Y:S05]  /*8aa0*/  EXIT ;  /* 0x000000000000794d */ /* 0x000fea0003800000 */
.L_x_5661:
        /* <DEDUP_REMOVED lines=17> */
.L_x_5668:
[----:B------:R-:W-:-:S04]  /*8bc0*/  LOP3.LUT R0, R23, 0x80000000, RZ, 0xc0, !PT ;  /* 0x8000000017007812 */ /* 0x000fc800078ec0ff */
[----:B------:R-:W-:-:S04]  /*8bd0*/  SHF.R.U32.HI R5, RZ, 0x18, R0 ;  /* 0x00000018ff057819 */ /* 0x000fc80000011600 */
[----:B------:R-:W-:-:S04]  /*8be0*/  LOP3.LUT R4, R4, R5, RZ, 0xfc, !PT ;  /* 0x0000000504047212 */ /* 0x000fc800078efcff */
[----:B------:R-:W-:Y:S02]  /*8bf0*/  PRMT R0, R4, 0x7610, R0 ;  /* 0x0000761004007816 */ /* 0x000fe40000000000 */
.L_x_5667:
[----:B------:R-:W-:Y:S05]  /*8c00*/  BSYNC B0 ;  /* 0x0000000000007941 */ /* 0x000fea0003800000 */
.L_x_5666:
[----:B------:R-:W-:Y:S01]  /*8c10*/  STG.E.U8 [R2.64], R0 ;  /* 0x0000000002007986 */ /* 0x000fe2000c101124 */
[----:B------:R-:W-:Y:S05]  /*8c20*/  EXIT ;  /* 0x000000000000794d */ /* 0x000fea0003800000 */
.L_x_5660:
        /* <DEDUP_REMOVED lines=22> */
.L_x_5643:
        /* <DEDUP_REMOVED lines=20> */
.L_x_5670:
[----:B------:R-:W-:-:S06]  /*8ed0*/  HADD2.F32 R4, -RZ, R23.H0_H0 ;  /* 0x20000017ff047230 */ /* 0x000fcc0000004100 */
[----:B------:R-:W0:Y:S02]  /*8ee0*/  F2I.U64.TRUNC R4, R4 ;  /* 0x0000000400047311 */ /* 0x000e24000020d800 */
[----:B0-----:R-:W-:Y:S01]  /*8ef0*/  STG.E.64 [R2.64], R4 ;  /* 0x0000000402007986 */ /* 0x001fe2000c101b24 */
[----:B------:R-:W-:Y:S05]  /*8f00*/  EXIT ;  /* 0x000000000000794d */ /* 0x000fea0003800000 */
.L_x_5669:
[----:B------:R-:W-:-:S06]  /*8f10*/  HADD2.F32 R23, -RZ, R23.H0_H0 ;  /* 0x20000017ff177230 */ /* 0x000fcc0000004100 */
[----:B------:R-:W0:Y:S02]  /*8f20*/  F2I.FTZ.U32.TRUNC.NTZ R23, R23 ;  /* 0x0000001700177305 */ /* 0x000e24000021f000 */
[----:B0-----:R-:W-:Y:S01]  /*8f30*/  STG.E [R2.64], R23 ;  /* 0x0000001702007986 */ /* 0x001fe2000c101924 */
[----:B------:R-:W-:Y:S05]  /*8f40*/  EXIT ;  /* 0x000000000000794d */ /* 0x000fea0003800000 */
.L_x_5671:
        /* <DEDUP_REMOVED lines=11> */
.L_x_7646:


//--------------------- .text._ZN2at6native18elementwise_kernelILi128ELi4EZNS0_22gpu_kernel_impl_nocastIZZZNS0_61_GLOBAL__N__b29612f4_23_ActivationMishKernel_cu_9e10b42f_310811mish_kernelERNS_18TensorIteratorBaseEENKUlvE_clEvENKUlvE1_clEvEUlN3c104HalfEE_EEvS5_RKT_EUliE_EEviT1_ --------------------------
	.section	.text._ZN2at6native18elementwise_kernelILi128ELi4EZNS0_22gpu_kernel_impl_nocastIZZZNS0_61_GLOBAL__N__b29612f4_23_ActivationMishKernel_cu_9e10b42f_310811mish_kernelERNS_18TensorIteratorBaseEENKUlvE_clEvENKUlvE1_clEvEUlN3c104HalfEE_EEvS5_RKT_EUliE_EEviT1_,"ax",@progbits
	.sectioninfo	@"SHI_REGISTERS=16"
	.align	128
        .global         _ZN2at6native18elementwise_kernelILi128ELi4EZNS0_22gpu_kernel_impl_nocastIZZZNS0_61_GLOBAL__N__b29612f4_23_ActivationMishKernel_cu_9e10b42f_310811mish_kernelERNS_18TensorIteratorBaseEENKUlvE_clEvENKUlvE1_clEvEUlN3c104HalfEE_EEvS5_RKT_EUliE_EEviT1_
        .type           _ZN2at6native18elementwise_kernelILi128ELi4EZNS0_22gpu_kernel_impl_nocastIZZZNS0_61_GLOBAL__N__b29612f4_23_ActivationMishKernel_cu_9e10b42f_310811mish_kernelERNS_18TensorIteratorBaseEENKUlvE_clEvENKUlvE1_clEvEUlN3c104HalfEE_EEvS5_RKT_EUliE_EEviT1_,@function
        .size           _ZN2at6native18elementwise_kernelILi128ELi4EZNS0_22gpu_kernel_impl_nocastIZZZNS0_61_GLOBAL__N__b29612f4_23_ActivationMishKernel_cu_9e10b42f_310811mish_kernelERNS_18TensorIteratorBaseEENKUlvE_clEvENKUlvE1_clEvEUlN3c104HalfEE_EEvS5_RKT_EUliE_EEviT1_,(.L_x_7647 - _ZN2at6native18elementwise_kernelILi128ELi4EZNS0_22gpu_kernel_impl_nocastIZZZNS0_61_GLOBAL__N__b29612f4_23_ActivationMishKernel_cu_9e10b42f_310811mish_kernelERNS_18TensorIteratorBaseEENKUlvE_clEvENKUlvE1_clEvEUlN3c104HalfEE_EEvS5_RKT_EUliE_EEviT1_)
        .other          _ZN2at6native18elementwise_kernelILi128ELi4EZNS0_22gpu_kernel_impl_nocastIZZZNS0_61_GLOBAL__N__b29612f4_23_ActivationMishKernel_cu_9e10b42f_310811mish_kernelERNS_18TensorIteratorBaseEENKUlvE_clEvENKUlvE1_clEvEUlN3c104HalfEE_EEvS5_RKT_EUliE_EEviT1_,@"STO_CUDA_ENTRY STV_DEFAULT"
_ZN2at6native18elementwise_kernelILi128ELi4EZNS0_22gpu_kernel_impl_nocastIZZZNS0_61_GLOBAL__N__b29612f4_23_ActivationMishKernel_cu_9e10b42f_310811mish_kernelERNS_18TensorIteratorBaseEENKUlvE_clEvENKUlvE1_clEvEUlN3c104HalfEE_EEvS5_RKT_EUliE_EEviT1_:
.text._ZN2at6native18elementwise_kernelILi128ELi4EZNS0_22gpu_kernel_impl_nocastIZZZNS0_61_GLOBAL__N__b29612f4_23_ActivationMishKernel_cu_9e10b42f_310811mish_kernelERNS_18TensorIteratorBaseEENKUlvE_clEvENKUlvE1_clEvEUlN3c104HalfEE_EEvS5_RKT_EUliE_EEviT1_:
        /* <DEDUP_REMOVED lines=235> */
.L_x_5674:
[----:B------:R-:W-:-:S04]  /*0eb0*/  IADD3 R4, P0, R3, c[0x0][0x368], RZ ;  /* 0x0000da0003047a10 */ /* 0x000fc80007f1e0ff */
[----:B------:R-:W-:-:S05]  /*0ec0*/  IADD3.X R5, RZ, c[0x0][0x36c], RZ, P0, !PT ;  /* 0x0000db00ff057a10 */ /* 0x000fca00007fe4ff */
[----:B------:R-:W2:Y:S01]  /*0ed0*/  LDG.E.U16 R4, [R4.64] ;  /* 0x0000000404047981 */ /* 0x000ea2000c1e1500 */
[----:B------:R-:W-:Y:S01]  /*0ee0*/  MOV R9, 0x3e800000 ;  /* 0x3e80000000097802 */ /* 0x000fe20000000f00 */
[----:B------:R-:W-:Y:S01]  /*0ef0*/  BSSY B1, `(.L_x_5675) ;  /* 0x0000020000017945 */ /* 0x000fe20003800000 */
[----:B--2---:R-:W-:Y:S01]  /*0f00*/  HADD2.F32 R11, -RZ, R4.H0_H0 ;  /* 0x20000004ff0b7230 */ /* 0x004fe20000004100 */
[----:B------:R-:W-:-:S04]  /*0f10*/  IMAD.MOV.U32 R4, RZ, RZ, 0x3d39bf78 ;  /* 0x3d39bf78ff047424 */ /* 0x000fc800078e00ff */
        /* <DEDUP_REMOVED lines=29> */
.L_x_5676:
[----:B------:R-:W-:Y:S05]  /*10f0*/  BSYNC B1 ;  /* 0x0000000000017941 */ /* 0x000fea0003800000 */
.L_x_5675:
[----:B------:R-:W0:Y:S01]  /*1100*/  MUFU.TANH R4, R4 ;  /* 0x0000000400047308 */ /* 0x000e220000002400 */
[----:B------:R-:W-:Y:S02]  /*1110*/  IADD3 R2, P0, R2, c[0x0][0x360], RZ ;  /* 0x0000d80002027a10 */ /* 0x000fe40007f1e0ff */
[----:B------:R-:W-:Y:S01]  /*1120*/  IADD3 R0, R0, 0x80, RZ ;  /* 0x0000008000007810 */ /* 0x000fe20007ffe0ff */
[----:B0-----:R-:W-:-:S05]  /*1130*/  FMUL.FTZ R3, R11, R4 ;  /* 0x000000040b037220 */ /* 0x001fca0000410000 */
[----:B------:R-:W-:Y:S02]  /*1140*/  F2FP.PACK_AB R5, RZ, R3 ;  /* 0x00000003ff05723e */ /* 0x000fe400000000ff */
[----:B------:R-:W-:-:S05]  /*1150*/  IADD3.X R3, RZ, c[0x0][0x364], RZ, P0, !PT ;  /* 0x0000d900ff037a10 */ /* 0x000fca00007fe4ff */
[----:B------:R0:W-:Y:S02]  /*1160*/  STG.E.U16 [R2.64], R5 ;  /* 0x0000000502007986 */ /* 0x0001e4000c101504 */
.L_x_5673:
[----:B------:R-:W-:Y:S05]  /*1170*/  BSYNC B0 ;  /* 0x0000000000007941 */ /* 0x000fea0003800000 */
.L_x_5672:
        /* <DEDUP_REMOVED lines=230> */
.L_x_5679:
[----:B------:R-:W-:-:S04]  /*1fe0*/  IADD3 R4, P0, R3, c[0x0][0x368], RZ ;  /* 0x0000da0003047a10 */ /* 0x000fc80007f1e0ff */
[----:B------:R-:W-:-:S05]  /*1ff0*/  IADD3.X R5, RZ, c[0x0][0x36c], RZ, P0, !PT ;  /* 0x0000db00ff057a10 */ /* 0x000fca00007fe4ff */
[----:B------:R-:W2:Y:S01]  /*2000*/  LDG.E.U16 R4, [R4.64] ;  /* 0x0000000404047981 */ /* 0x000ea2000c1e1500 */
[----:B------:R-:W-:Y:S01]  /*2010*/  MOV R13, 0x3e800000 ;  /* 0x3e800000000d7802 */ /* 0x000fe20000000f00 */
[----:B------:R-:W-:Y:S01]  /*2020*/  BSSY B1, `(.L_x_5680) ;  /* 0x0000020000017945 */ /* 0x000fe20003800000 */
[----:B--2---:R-:W-:Y:S01]  /*2030*/  HADD2.F32 R9, -RZ, R4.H0_H0 ;  /* 0x20000004ff097230 */ /* 0x004fe20000004100 */
[----:B------:R-:W-:-:S04]  /*2040*/  MOV R4, 0x3d39bf78 ;  /* 0x3d39bf7800047802 */ /* 0x000fc80000000f00 */
        /* <DEDUP_REMOVED lines=29> */
.L_x_5681:
[----:B------:R-:W-:Y:S05]  /*2220*/  BSYNC B1 ;  /* 0x0000000000017941 */ /* 0x000fea0003800000 */
.L_x_5680:
[----:B------:R-:W0:Y:S01]  /*2230*/  MUFU.TANH R4, R4 ;  /* 0x0000000400047308 */ /* 0x000e220000002400 */
[----:B------:R-:W-:Y:S02]  /*2240*/  IADD3 R2, P0, R2, c[0x0][0x360], RZ ;  /* 0x0000d80002027a10 */ /* 0x000fe40007f1e0ff */
[----:B------:R-:W-:Y:S01]  /*2250*/  IADD3 R0, R0, 0x80, RZ ;  /* 0x0000008000007810 */ /* 0x000fe20007ffe0ff */
[----:B0-----:R-:W-:-:S05]  /*2260*/  FMUL.FTZ R3, R9, R4 ;  /* 0x0000000409037220 */ /* 0x001fca0000410000 */
[----:B------:R-:W-:Y:S02]  /*2270*/  F2FP.PACK_AB R5, RZ, R3 ;  /* 0x00000003ff05723e */ /* 0x000fe400000000ff */
        /* <DEDUP_REMOVED lines=231> */
.L_x_5682:
        /* <DEDUP_REMOVED lines=36> */
.L_x_5684:
[----:B------:R-:W-:Y:S05]  /*3330*/  BSYNC B1 ;  /* 0x0000000000017941 */ /* 0x000fea0003800000 */
.L_x_5683:
[----:B------:R-:W0:Y:S01]  /*3340*/  MUFU.TANH R4, R4 ;  /* 0x0000000400047308 */ /* 0x000e220000002400 */
[----:B------:R-:W-:Y:S02]  /*3350*/  IADD3 R2, P0, R2, c[0x0][0x360], RZ ;  /* 0x0000d80002027a10 */ /* 0x000fe40007f1e0ff */
[----:B------:R-:W-:Y:S01]  /*3360*/  IADD3 R0, R0, 0x80, RZ ;  /* 0x0000008000007810 */ /* 0x000fe20007ffe0ff */
[----:B0-----:R-:W-:-:S05]  /*3370*/  FMUL.FTZ R3, R9, R4 ;  /* 0x0000000409037220 */ /* 0x001fca0000410000 */
[----:B------:R-:W-:Y:S02]  /*3380*/  F2FP.PACK_AB R5, RZ, R3 ;  /* 0x00000003ff05723e */ /* 0x000fe400000000ff */
[----:B------:R-:W-:-:S05]  /*3390*/  IADD3.X R3, RZ, c[0x0][0x364], RZ, P0, !PT ;  /* 0x0000d900ff037a10 */ /* 0x000fca00007fe4ff */
[----:B------:R0:W-:Y:S02]  /*33a0*/  STG.E.U16 [R2.64], R5 ;  /* 0x0000000502007986 */ /* 0x0001e4000c101504 */
.L_x_5678:
[----:B------:R-:W-:Y:S05]  /*33b0*/  BSYNC B0 ;  /* 0x0000000000007941 */ /* 0x000fea0003800000 */
.L_x_5677:
        /* <DEDUP_REMOVED lines=229> */
.L_x_5685:
[----:B------:R-:W-:-:S04]  /*4210*/  IADD3 R4, P0, R3, c[0x0][0x368], RZ ;  /* 0x0000da0003047a10 */ /* 0x000fc80007f1e0ff */
[----:B------:R-:W-:-:S05]  /*4220*/  IADD3.X R5, RZ, c[0x0][0x36c], RZ, P0, !PT ;  /* 0x0000db00ff057a10 */ /* 0x000fca00007fe4ff */
[----:B------:R0:W2:Y:S01]  /*4230*/  LDG.E.U16 R4, [R4.64] ;  /* 0x0000000404047981 */ /* 0x0000a2000c1e1500 */
[----:B------:R-:W-:Y:S01]  /*4240*/  MOV R10, 0x3e800000 ;  /* 0x3e800000000a7802 */ /* 0x000fe20000000f00 */
[----:B------:R-:W-:Y:S01]  /*4250*/  BSSY B0, `(.L_x_5686) ;  /* 0x0000020000007945 */ /* 0x000fe20003800000 */
[----:B0-----:R-:W-:Y:S01]  /*4260*/  MOV R5, 0x3d39bf78 ;  /* 0x3d39bf7800057802 */ /* 0x001fe20000000f00 */
[----:B--2---:R-:W-:-:S05]  /*4270*/  HADD2.F32 R9, -RZ, R4.H0_H0 ;  /* 0x20000004ff097230 */ /* 0x004fca0000004100 */
        /* <DEDUP_REMOVED lines=29> */
.L_x_5687:
[----:B------:R-:W-:Y:S05]  /*4450*/  BSYNC B0 ;  /* 0x0000000000007941 */ /* 0x000fea0003800000 */
.L_x_5686:
[----:B------:R-:W0:Y:S01]  /*4460*/  MUFU.TANH R0, R0 ;  /* 0x0000000000007308 */ /* 0x000e220000002400 */
[----:B------:R-:W-:Y:S01]  /*4470*/  IADD3 R2, P0, R2, c[0x0][0x360], RZ ;  /* 0x0000d80002027a10 */ /* 0x000fe20007f1e0ff */
[----:B0-----:R-:W-:-:S05]  /*4480*/  FMUL.FTZ R3, R9, R0 ;  /* 0x0000000009037220 */ /* 0x001fca0000410000 */
[----:B------:R-:W-:Y:S02]  /*4490*/  F2FP.PACK_AB R4, RZ, R3 ;  /* 0x00000003ff04723e */ /* 0x000fe400000000ff */
[----:B------:R-:W-:-:S05]  /*44a0*/  IADD3.X R3, RZ, c[0x0][0x364], RZ, P0, !PT ;  /* 0x0000d900ff037a10 */ /* 0x000fca00007fe4ff */
[----:B------:R-:W-:Y:S01]  /*44b0*/  STG.E.U16 [R2.64], R4 ;  /* 0x0000000402007986 */ /* 0x000fe2000c101504 */
[----:B------:R-:W-:Y:S05]  /*44c0*/  EXIT ;  /* 0x000000000000794d */ /* 0x000fea0003800000 */
.L_x_5688:
        /* <DEDUP_REMOVED lines=11> */
.L_x_7647:


//--------------------- .text._ZN2at6native27unrolled_elementwise_kernelIZZZNS0_61_GLOBAL__N__b29612f4_23_ActivationMishKernel_cu_9e10b42f_310811mish_kernelERNS_18TensorIteratorBaseEENKUlvE_clEvENKUlvE1_clEvEUlN3c104HalfEE_St5arrayIPcLm2EELi4E23TrivialOffsetCalculatorILi1EjESE_NS0_6memory15LoadWithoutCastENSF_16StoreWithoutCastEEEviT_T0_T2_T3_T4_T5_ --------------------------
	.section	.text._ZN2at6native27unrolled_elementwise_kernelIZZZNS0_61_GLOBAL__N__b29612f4_23_ActivationMishKernel_cu_9e10b42f_310811mish_kernelERNS_18TensorIteratorBaseEENKUlvE_clEvENKUlvE1_clEvEUlN3c104HalfEE_St5arrayIPcLm2EELi4E23TrivialOffsetCalculatorILi1EjESE_NS0_6memory15LoadWithoutCastENSF_16StoreWithoutCastEEEviT_T0_T2_T3_T4_T5_,"ax",@progbits
	.sectioninfo	@"SHI_REGISTERS=19"
	.align	128
        .global         _ZN2at6native27unrolled_elementwise_kernelIZZZNS0_61_GLOBAL__N__b29612f4_23_ActivationMishKernel_cu_9e10b42f_310811mish_kernelERNS_18TensorIteratorBaseEENKUlvE_clEvENKUlvE1_clEvEUlN3c104HalfEE_St5arrayIPcLm2EELi4E23TrivialOffsetCalculatorILi1EjESE_NS0_6memory15LoadWithoutCastENSF_16StoreWithoutCastEEEviT_T0_T2_T3_T4_T5_
        .type           _ZN2at6native27unrolled_elementwise_kernelIZZZNS0_61_GLOBAL__N__b29612f4_23_ActivationMishKernel_cu_9e10b42f_310811mish_kernelERNS_18TensorIteratorBaseEENKUlvE_clEvENKUlvE1_clEvEUlN3c104HalfEE_St5arrayIPcLm2EELi4E23TrivialOffsetCalculatorILi1EjESE_NS0_6memory15LoadWithoutCastENSF_16StoreWithoutCastEEEviT_T0_T2_T3_T4_T5_,@function
        .size           _ZN2at6native27unrolled_elementwise_kernelIZZZNS0_61_GLOBAL__N__b29612f4_23_ActivationMishKernel_cu_9e10b42f_310811mish_kernelERNS_18TensorIteratorBaseEENKUlvE_clEvENKUlvE1_clEvEUlN3c104HalfEE_St5arrayIPcLm2EELi4E23TrivialOffsetCalculatorILi1EjESE_NS0_6memory15LoadWithoutCastENSF_16StoreWithoutCastEEEviT_T0_T2_T3_T4_T5_,(.L_x_7648 - _ZN2at6native27unrolled_elementwise_kernelIZZZNS0_61_GLOBAL__N__b29612f4_23_ActivationMishKernel_cu_9e10b42f_310811mish_kernelERNS_18TensorIteratorBaseEENKUlvE_clEvENKUlvE1_clEvEUlN3c104HalfEE_St5arrayIPcLm2EELi4E23TrivialOffsetCalculatorILi1EjESE_NS0_6memory15LoadWithoutCastENSF_16StoreWithoutCastEEEviT_T0_T2_T3_T4_T5_)
        .other          _ZN2at6native27unrolled_elementwise_kernelIZZZNS0_61_GLOBAL__N__b29612f4_23_ActivationMishKernel_cu_9e10b42f_310811mish_kernelERNS_18TensorIteratorBaseEENKUlvE_clEvENKUlvE1_clEvEUlN3c104HalfEE_St5arrayIPcLm2EELi4E23TrivialOffsetCalculatorILi1EjESE_NS0_6memory15LoadWithoutCastENSF_16StoreWithoutCastEEEviT_T0_T2_T3_T4_T5_,@"STO_CUDA_ENTRY STV_DEFAULT"
_ZN2at6native27unrolled_elementwise_kernelIZZZNS0_61_GLOBAL__N__b29612f4_23_ActivationMishKernel_cu_9e10b42f_310811mish_kernelERNS_18TensorIteratorBaseEENKUlvE_clEvENKUlvE1_clEvEUlN3c104HalfEE_St5arrayIPcLm2EELi4E23TrivialOffsetCalculatorILi1EjESE_NS0_6memory15LoadWithoutCastENSF_16StoreWithoutCastEEEviT_T0_T2_T3_T4_T5_:
.text._ZN2at6native27unrolled_elementwise_kernelIZZZNS0_61_GLOBAL__N__b29612f4_23_ActivationMishKernel_cu_9e10b42f_310811mish_kernelERNS_18TensorIteratorBaseEENKUlvE_clEvENKUlvE1_clEvEUlN3c104HalfEE_St5arrayIPcLm2EELi4E23TrivialOffsetCalculatorILi1EjESE_NS0_6memory15LoadWithoutCastENSF_16StoreWithoutCastEEEviT_T0_T2_T3_T4_T5_:
        /* <DEDUP_REMOVED lines=12> */
[----:B------:R-:W-:Y:S01]  /*00c0*/  @!P0 LEA R8, R0, R7, 0x9 ;  /* 0x0000000700088211 */ /* 0x000fe200078e48ff */
[----:B------:R-:W-:Y:S01]  /*00d0*/  @!P0 IMAD.MOV.U32 R9, RZ, RZ, 0x2 ;  /* 0x00000002ff098424 */ /* 0x000fe200078e00ff */
[----:B------:R-:W-:-:S03]  /*00e0*/  @!P0 IADD3 R7, R7, 0x80, RZ ;  /* 0x0000008007078810 */ /* 0x000fc60007ffe0ff */
[----:B------:R-:W-:Y:S01]  /*00f0*/  @!P0 IMAD.WIDE.U32 R8, R8, R9, c[0x0][0x170] ;  /* 0x00005c0008088625 */ /* 0x000fe200078e0009 */
[----:B------:R-:W-:-:S04]  /*0100*/  ISETP.GE.AND P1, PT, R7, R2, PT ;  /* 0x000000020700720c */ /* 0x000fc80003f26270 */
[----:B------:R0:W5:Y:S09]  /*0110*/  @!P0 LDG.E.U16 R16, [R8.64] ;  /* 0x0000000408108981 */ /* 0x000172000c1e1500 */
[----:B------:R-:W-:Y:S02]  /*0120*/  @!P1 LEA R10, R0, R7, 0x9 ;  /* 0x00000007000a9211 */ /* 0x000fe400078e48ff */
[----:B------:R-:W-:-:S02]  /*0130*/  @!P1 IADD3 R7, R7, 0x80, RZ ;  /* 0x0000008007079810 */ /* 0x000fc40007ffe0ff */
[----:B------:R-:W-:Y:S02]  /*0140*/  @!P1 MOV R11, 0x2 ;  /* 0x00000002000b9802 */ /* 0x000fe40000000f00 */
[----:B------:R-:W-:-:S03]  /*0150*/  ISETP.GE.AND P3, PT, R7, R2, PT ;  /* 0x000000020700720c */ /* 0x000fc60003f66270 */
[----:B------:R-:W-:-:S05]  /*0160*/  @!P1 IMAD.WIDE.U32 R10, R10, R11, c[0x0][0x170] ;  /* 0x00005c000a0a9625 */ /* 0x000fca00078e000b */
[----:B------:R0:W5:Y:S05]  /*0170*/  @!P1 LDG.E.U16 R6, [R10.64] ;  /* 0x000000040a069981 */ /* 0x00016a000c1e1500 */
[----:B------:R-:W-:Y:S02]  /*0180*/  @!P3 LEA R14, R0, R7, 0x9 ;  /* 0x00000007000eb211 */ /* 0x000fe400078e48ff */
[----:B------:R-:W-:Y:S02]  /*0190*/  @!P3 IADD3 R7, R7, 0x80, RZ ;  /* 0x000000800707b810 */ /* 0x000fe40007ffe0ff */
[----:B------:R-:W-:Y:S02]  /*01a0*/  @!P3 MOV R15, 0x2 ;  /* 0x00000002000fb802 */ /* 0x000fe40000000f00 */
[----:B------:R-:W-:-:S03]  /*01b0*/  ISETP.GE.AND P2, PT, R7, R2, PT ;  /* 0x000000020700720c */ /* 0x000fc60003f46270 */
[----:B------:R-:W-:-:S05]  /*01c0*/  @!P3 IMAD.WIDE.U32 R14, R14, R15, c[0x0][0x170] ;  /* 0x00005c000e0eb625 */ /* 0x000fca00078e000f */
[----:B------:R0:W5:Y:S05]  /*01d0*/  @!P3 LDG.E.U16 R5, [R14.64] ;  /* 0x000000040e05b981 */ /* 0x00016a000c1e1500 */
[----:B------:R-:W-:Y:S02]  /*01e0*/  @!P2 LEA R12, R0, R7, 0x9 ;  /* 0x00000007000ca211 */ /* 0x000fe400078e48ff */
[----:B------:R-:W-:-:S05]  /*01f0*/  @!P2 MOV R13, 0x2 ;  /* 0x00000002000da802 */ /* 0x000fca0000000f00 */
[----:B------:R-:W-:-:S05]  /*0200*/  @!P2 IMAD.WIDE.U32 R12, R12, R13, c[0x0][0x170] ;  /* 0x00005c000c0ca625 */ /* 0x000fca00078e000d */
[----:B------:R0:W5:Y:S01]  /*0210*/  @!P2 LDG.E.U16 R4, [R12.64] ;  /* 0x000000040c04a981 */ /* 0x000162000c1e1500 */
[----:B------:R-:W-:Y:S01]  /*0220*/  BSSY B0, `(.L_x_5689) ;  /* 0x0000028000007945 */ /* 0x000fe20003800000 */
[----:B------:R-:W-:Y:S01]  /*0230*/  IMAD.MOV.U32 R7, RZ, RZ, R3 ;  /* 0x000000ffff077224 */ /* 0x000fe200078e0003 */
[----:B------:R-:W-:Y:S05]  /*0240*/  @P0 BRA `(.L_x_5690) ;  /* 0x0000025000000947 */ /* 0x000fea0003800000 */
[----:B0----5:R-:W-:Y:S01]  /*0250*/  HADD2.F32 R8, -RZ, R16.H0_H0 ;  /* 0x20000010ff087230 */ /* 0x021fe20000004100 */
        /* <DEDUP_REMOVED lines=32> */
.L_x_5692:
[----:B------:R-:W-:Y:S05]  /*0460*/  BSYNC B1 ;  /* 0x0000000000017941 */ /* 0x000fea0003800000 */
.L_x_5691:
[----:B------:R-:W0:Y:S02]  /*0470*/  MUFU.TANH R11, R11 ;  /* 0x0000000b000b7308 */ /* 0x000e240000002400 */
[----:B0-----:R-:W-:-:S05]  /*0480*/  FMUL.FTZ R8, R8, R11 ;  /* 0x0000000b08087220 */ /* 0x001fca0000410000 */
[----:B------:R-:W-:Y:S02]  /*0490*/  F2FP.PACK_AB R8, RZ, R8 ;  /* 0x00000008ff08723e */ /* 0x000fe400000000ff */
.L_x_5690:
[----:B------:R-:W-:Y:S05]  /*04a0*/  BSYNC B0 ;  /* 0x0000000000007941 */ /* 0x000fea0003800000 */
.L_x_5689:
[----:B0-----:R-:W-:Y:S01]  /*04b0*/  IADD3 R9, R7, 0x80, RZ ;  /* 0x0000008007097810 */ /* 0x001fe20007ffe0ff */
        /* <DEDUP_REMOVED lines=36> */
.L_x_5696:
[----:B------:R-:W-:Y:S05]  /*0700*/  BSYNC B1 ;  /* 0x0000000000017941 */ /* 0x000fea0003800000 */
.L_x_5695:
[----:B------:R-:W0:Y:S02]  /*0710*/  MUFU.TANH R11, R11 ;  /* 0x0000000b000b7308 */ /* 0x000e240000002400 */
[----:B0-----:R-:W-:-:S05]  /*0720*/  FMUL.FTZ R6, R6, R11 ;  /* 0x0000000b06067220 */ /* 0x001fca0000410000 */
[----:B------:R-:W-:Y:S02]  /*0730*/  F2FP.PACK_AB R6, RZ, R6 ;  /* 0x00000006ff06723e */ /* 0x000fe400000000ff */
.L_x_5694:
[----:B------:R-:W-:Y:S05]  /*0740*/  BSYNC B0 ;  /* 0x0000000000007941 */ /* 0x000fea0003800000 */
.L_x_5693:
        /* <DEDUP_REMOVED lines=37> */
.L_x_5700:
[----:B------:R-:W-:Y:S05]  /*09a0*/  BSYNC B1 ;  /* 0x0000000000017941 */ /* 0x000fea0003800000 */
.L_x_5699:
[----:B------:R-:W0:Y:S02]  /*09b0*/  MUFU.TANH R10, R11 ;  /* 0x0000000b000a7308 */ /* 0x000e240000002400 */
[----:B0-----:R-:W-:-:S05]  /*09c0*/  FMUL.FTZ R5, R5, R10 ;  /* 0x0000000a05057220 */ /* 0x001fca0000410000 */
[----:B------:R-:W-:Y:S02]  /*09d0*/  F2FP.PACK_AB R5, RZ, R5 ;  /* 0x00000005ff05723e */ /* 0x000fe400000000ff */
.L_x_5698:
[----:B------:R-:W-:Y:S05]  /*09e0*/  BSYNC B0 ;  /* 0x0000000000007941 */ /* 0x000fea0003800000 */
.L_x_5697:
        /* <DEDUP_REMOVED lines=37> */
.L_x_5704:
[----:B------:R-:W-:Y:S05]  /*0c40*/  BSYNC B1 ;  /* 0x0000000000017941 */ /* 0x000fea0003800000 */
.L_x_5703:
[----:B------:R-:W0:Y:S02]  /*0c50*/  MUFU.TANH R11, R11 ;  /* 0x0000000b000b7308 */ /* 0x000e240000002400 */
[----:B0-----:R-:W-:-:S05]  /*0c60*/  FMUL.FTZ R4, R4, R11 ;  /* 0x0000000b04047220 */ /* 0x001fca0000410000 */
[----:B------:R-:W-:Y:S02]  /*0c70*/  F2FP.PACK_AB R10, RZ, R4 ;  /* 0x00000004ff0a723e */ /* 0x000fe400000000ff */
.L_x_5702:
[----:B------:R-:W-:Y:S05]  /*0c80*/  BSYNC B0 ;  /* 0x0000000000007941 */ /* 0x000fea0003800000 */
.L_x_5701:
[----:B------:R-:W-:Y:S01]  /*0c90*/  @!P0 LEA R9, R0, R3, 0x9 ;  /* 0x0000000300098211 */ /* 0x000fe200078e48ff */
[----:B-----5:R-:W-:Y:S01]  /*0ca0*/  @!P0 IMAD.MOV.U32 R4, RZ, RZ, 0x2 ;  /* 0x00000002ff048424 */ /* 0x020fe200078e00ff */
[----:B------:R-:W-:Y:S01]  /*0cb0*/  @!P0 IADD3 R7, R3, 0x80, RZ ;  /* 0x0000008003078810 */ /* 0x000fe20007ffe0ff */
[----:B------:R-:W-:Y:S01]  /*0cc0*/  BSSY B0, `(.L_x_5705) ;  /* 0x0000011000007945 */ /* 0x000fe20003800000 */
[----:B------:R-:W-:Y:S01]  /*0cd0*/  PRMT R3, R8, 0x7610, R3 ;  /* 0x0000761008037816 */ /* 0x000fe20000000003 */
[----:B------:R-:W-:Y:S01]  /*0ce0*/  @!P0 IMAD.WIDE.U32 R8, R9, R4, c[0x0][0x168] ;  /* 0x00005a0009088625 */ /* 0x000fe200078e0004 */
[----:B------:R-:W-:-:S04]  /*0cf0*/  ISETP.GE.AND P1, PT, R7, R2, PT ;  /* 0x000000020700720c */ /* 0x000fc80003f26270 */
[----:B------:R0:W-:Y:S09]  /*0d00*/  @!P0 STG.E.U16 [R8.64], R3 ;  /* 0x0000000308008986 */ /* 0x0001f2000c101504 */
[----:B------:R-:W-:Y:S05]  /*0d10*/  @P1 BRA `(.L_x_5706) ;  /* 0x000000b000001947 */ /* 0x000fea0003800000 */
[----:B------:R-:W-:Y:S01]  /*0d20*/  LEA R4, R0, R7, 0x9 ;  /* 0x0000000700047211 */ /* 0x000fe200078e48ff */
[----:B0-----:R-:W-:Y:S01]  /*0d30*/  HFMA2.MMA R9, -RZ, RZ, 0, 1.1920928955078125e-07 ;  /* 0x00000002ff097435 */ /* 0x001fe200000001ff */
[----:B------:R-:W-:-:S02]  /*0d40*/  IADD3 R7, R7, 0x80, RZ ;  /* 0x0000008007077810 */ /* 0x000fc40007ffe0ff */
[----:B------:R-:W-:Y:S02]  /*0d50*/  PRMT R3, R5, 0x7610, R3 ;  /* 0x0000761005037816 */ /* 0x000fe40000000003 */
[----:B------:R-:W-:-:S05]  /*0d60*/  ISETP.GE.AND P0, PT, R7, R2, PT ;  /* 0x000000020700720c */ /* 0x000fca0003f06270 */
[----:B------:R-:W-:-:S05]  /*0d70*/  IMAD.WIDE.U32 R4, R4, R9, c[0x0][0x168] ;  /* 0x00005a0004047625 */ /* 0x000fca00078e0009 */
[----:B------:R0:W-:Y:S03]  /*0d80*/  STG.E.U16 [R4.64], R6 ;  /* 0x0000000604007986 */ /* 0x0001e6000c101504 */
[----:B------:R-:W-:Y:S02]  /*0d90*/  @!P0 LEA R8, R0, R7, 0x9 ;  /* 0x0000000700088211 */ /* 0x000fe400078e48ff */
[----:B------:R-:W-:-:S03]  /*0da0*/  @!P0 IADD3 R7, R7, 0x80, RZ ;  /* 0x0000008007078810 */ /* 0x000fc60007ffe0ff */
[----:B------:R-:W-:-:S05]  /*0db0*/  @!P0 IMAD.WIDE.U32 R8, R8, R9, c[0x0][0x168] ;  /* 0x00005a0008088625 */ /* 0x000fca00078e0009 */
[----:B------:R0:W-:Y:S02]  /*0dc0*/  @!P0 STG.E.U16 [R8.64], R3 ;  /* 0x0000000308008986 */ /* 0x0001e4000c101504 */
.L_x_5706:
[----:B------:R-:W-:Y:S05]  /*0dd0*/  BSYNC B0 ;  /* 0x0000000000007941 */ /* 0x000fea0003800000 */
.L_x_5705:
[----:B------:R-:W-:-:S13]  /*0de0*/  ISETP.GE.AND P0, PT, R7, R2, PT ;  /* 0x000000020700720c */ /* 0x000fda0003f06270 */
[----:B------:R-:W-:Y:S05]  /*0df0*/  @P0 EXIT ;  /* 0x000000000000094d */ /* 0x000fea0003800000 */
[----:B------:R-:W-:Y:S02]  /*0e00*/  LEA R2, R0, R7, 0x9 ;  /* 0x0000000700027211 */ /* 0x000fe400078e48ff */
[----:B0-----:R-:W-:-:S05]  /*0e10*/  MOV R3, 0x2 ;  /* 0x0000000200037802 */ /* 0x001fca0000000f00 */
[----:B------:R-:W-:-:S05]  /*0e20*/  IMAD.WIDE.U32 R2, R2, R3, c[0x0][0x168] ;  /* 0x00005a0002027625 */ /* 0x000fca00078e0003 */
[----:B------:R-:W-:Y:S01]  /*0e30*/  STG.E.U16 [R2.64], R10 ;  /* 0x0000000a02007986 */ /* 0x000fe2000c101504 */
[----:B------:R-:W-:Y:S05]  /*0e40*/  EXIT ;  /* 0x000000000000794d */ /* 0x000fea0003800000 */
.L_x_5707:
        /* <DEDUP_REMOVED lines=11> */
.L_x_7648:


//--------------------- .text._ZN2at6native29vectorized_elementwise_kernelILi2EZZZNS0_61_GLOBAL__N__b29612f4_23_ActivationMishKernel_cu_9e10b42f_310811mish_kernelERNS_18TensorIteratorBaseEENKUlvE_clEvENKUlvE1_clEvEUlN3c104HalfEE_St5arrayIPcLm2EEEEviT0_T1_ --------------------------
	.section	.text._ZN2at6native29vectorized_elementwise_kernelILi2EZZZNS0_61_GLOBAL__N__b29612f4_23_ActivationMishKernel_cu_9e10b42f_310811mish_kernelERNS_18TensorIteratorBaseEENKUlvE_clEvENKUlvE1_clEvEUlN3c104HalfEE_St5arrayIPcLm2EEEEviT0_T1_,"ax",@progbits
	.sectioninfo	@"SHI_REGISTERS=32"
	.align	128
        .global         _ZN2at6native29vectorized_elementwise_kernelILi2EZZZNS0_61_GLOBAL__N__b29612f4_23_ActivationMishKernel_cu_9e10b42f_310811mish_kernelERNS_18TensorIteratorBaseEENKUlvE_clEvENKUlvE1_clEvEUlN3c104HalfEE_St5arrayIPcLm2EEEEviT0_T1_
        .type           _ZN2at6native29vectorized_elementwise_kernelILi2EZZZNS0_61_GLOBAL__N__b29612f4_23_ActivationMishKernel_cu_9e10b42f_310811mish_kernelERNS_18TensorIteratorBaseEENKUlvE_clEvENKUlvE1_clEvEUlN3c104HalfEE_St5arrayIPcLm2EEEEviT0_T1_,@function
        .size           _ZN2at6native29vectorized_elementwise_kernelILi2EZZZNS0_61_GLOBAL__N__b29612f4_23_ActivationMishKernel_cu_9e10b42f_310811mish_kernelERNS_18TensorIteratorBaseEENKUlvE_clEvENKUlvE1_clEvEUlN3c104HalfEE_St5arrayIPcLm2EEEEviT0_T1_,(.L_x_7649 - _ZN2at6native29vectorized_elementwise_kernelILi2EZZZNS0_61_GLOBAL__N__b29612f4_23_ActivationMishKernel_cu_9e10b42f_310811mish_kernelERNS_18TensorIteratorBaseEENKUlvE_clEvENKUlvE1_clEvEUlN3c104HalfEE_St5arrayIPcLm2EEEEviT0_T1_)
        .other          _ZN2at6native29vectorized_elementwise_kernelILi2EZZZNS0_61_GLOBAL__N__b29612f4_23_ActivationMishKernel_cu_9e10b42f_310811mish_kernelERNS_18TensorIteratorBaseEENKUlvE_clEvENKUlvE1_clEvEUlN3c104HalfEE_St5arrayIPcLm2EEEEviT0_T1_,@"STO_CUDA_ENTRY STV_DEFAULT"
_ZN2at6native29vectorized_elementwise_kernelILi2EZZZNS0_61_GLOBAL__N__b29612f4_23_ActivationMishKernel_cu_9e10b42f_310811mish_kernelERNS_18TensorIteratorBaseEENKUlvE_clEvENKUlvE1_clEvEUlN3c104HalfEE_St5arrayIPcLm2EEEEviT0_T1_:
.text._ZN2at6native29vectorized_elementwise_kernelILi2EZZZNS0_61_GLOBAL__N__b29612f4_23_ActivationMishKernel_cu_9e10b42f_310811mish_kernelERNS_18TensorIteratorBaseEENKUlvE_clEvENKUlvE1_clEvEUlN3c104HalfEE_St5arrayIPcLm2EEEEviT0_T1_:
        /* <DEDUP_REMOVED lines=13> */
[----:B------:R0:W4:Y:S04]  /*00d0*/  LDG.E R9, [R10.64+0x400] ;  /* 0x000400040a097981 */ /* 0x000128000c1e1900 */
[----:B------:R0:W5:Y:S01]  /*00e0*/  LDG.E R16, [R10.64+0x600] ;  /* 0x000600040a107981 */ /* 0x000162000c1e1900 */
[----:B------:R-:W-:Y:S01]  /*00f0*/  BSSY B0, `(.L_x_5709) ;  /* 0x000004d000007945 */ /* 0x000fe20003800000 */
[----:B0-----:R-:W-:Y:S01]  /*0100*/  MOV R10, 0x3e800000 ;  /* 0x3e800000000a7802 */ /* 0x001fe20000000f00 */
[----:B--2---:R-:W-:-:S02]  /*0110*/  HADD2.F32 R4, -RZ, R5.H0_H0 ;  /* 0x20000005ff047230 */ /* 0x004fc40000004100 */
[----:B------:R-:W-:-:S03]  /*0120*/  HADD2.F32 R5, -RZ, R5.H1_H1 ;  /* 0x30000005ff057230 */ /* 0x000fc60000004100 */
        /* <DEDUP_REMOVED lines=8> */
[----:B------:R-:W-:Y:S01]  /*01b0*/  LOP3.LUT R18, R6, 0xff800000, RZ, 0xc0, !PT ;  /* 0xff80000006127812 */ /* 0x000fe200078ec0ff */
[--C-:B---3--:R-:W-:Y:S02]  /*01c0*/  HADD2.F32 R6, -RZ, R7.reuse.H0_H0 ;  /* 0x20000007ff067230 */ /* 0x108fe40000004100 */
[----:B------:R-:W-:Y:S01]  /*01d0*/  HADD2.F32 R7, -RZ, R7.H1_H1 ;  /* 0x30000007ff077230 */ /* 0x000fe20000004100 */
[----:B------:R-:W-:Y:S02]  /*01e0*/  IADD3 R13, -R18, 0x40800000, RZ ;  /* 0x40800000120d7810 */ /* 0x000fe40007ffe1ff */
[----:B------:R-:W-:Y:S01]  /*01f0*/  IADD3 R8, R8, -0x3f400000, RZ ;  /* 0xc0c0000008087810 */ /* 0x000fe20007ffe0ff */
[----:B------:R-:W-:Y:S01]  /*0200*/  FMUL.FTZ R20, R6, 1.4426950216293334961 ;  /* 0x3fb8aa3b06147820 */ /* 0x000fe20000410000 */
[----:B------:R-:W-:Y:S01]  /*0210*/  IADD3 R12, R15, -R18, RZ ;  /* 0x800000120f0c7210 */ /* 0x000fe20007ffe0ff */
[----:B------:R-:W-:Y:S01]  /*0220*/  FFMA.FTZ R13, R13, R10, -1 ;  /* 0xbf8000000d0d7423 */ /* 0x000fe2000001000a */
[----:B------:R-:W-:Y:S01]  /*0230*/  LOP3.LUT R11, R8, 0xff800000, RZ, 0xc0, !PT ;  /* 0xff800000080b7812 */ /* 0x000fe200078ec0ff */
[----:B------:R-:W-:Y:S01]  /*0240*/  FMUL.FTZ R24, R7, 1.4426950216293334961 ;  /* 0x3fb8aa3b07187820 */ /* 0x000fe20000410000 */
[----:B------:R-:W-:Y:S01]  /*0250*/  I2F R18, R18 ;  /* 0x0000001200127306 */ /* 0x000fe20000201400 */
[----:B------:R-:W-:Y:S01]  /*0260*/  FADD.FTZ R12, R12, R13 ;  /* 0x0000000d0c0c7221 */ /* 0x000fe20000010000 */
[----:B------:R-:W-:Y:S01]  /*0270*/  HFMA2.MMA R13, -RZ, RZ, 1.3056640625, -1.8671875 ;  /* 0x3d39bf78ff0d7435 */ /* 0x000fe200000001ff */
[----:B------:R-:W-:-:S02]  /*0280*/  IADD3 R17, -R11, 0x40800000, RZ ;  /* 0x408000000b117810 */ /* 0x000fc40007ffe1ff */
[----:B------:R-:W-:-:S03]  /*0290*/  IADD3 R8, R14, -R11, RZ ;  /* 0x8000000b0e087210 */ /* 0x000fc60007ffe0ff */
[----:B------:R-:W-:Y:S01]  /*02a0*/  FFMA.FTZ R19, R17, R10, -1 ;  /* 0xbf80000011137423 */ /* 0x000fe2000001000a */
[----:B------:R-:W0:Y:S03]  /*02b0*/  MUFU.EX2 R20, R20 ;  /* 0x0000001400147308 */ /* 0x000e260000000800 */
[----:B------:R-:W-:Y:S02]  /*02c0*/  FFMA.FTZ R17, R12, -R13, 0.10546888411045074463 ;  /* 0x3dd800120c117423 */ /* 0x000fe4000001080d */
[----:B------:R-:W-:Y:S02]  /*02d0*/  FADD.FTZ R8, R8, R19 ;  /* 0x0000001308087221 */ /* 0x000fe40000010000 */
[----:B------:R-:W-:Y:S02]  /*02e0*/  FFMA.FTZ R17, R12, R17, -0.13229703903198242188 ;  /* 0xbe0778e00c117423 */ /* 0x000fe40000010011 */
[----:B------:R-:W-:-:S02]  /*02f0*/  FFMA.FTZ R19, R8, -R13, 0.10546888411045074463 ;  /* 0x3dd8001208137423 */ /* 0x000fc4000001080d */
[----:B------:R-:W-:Y:S02]  /*0300*/  FFMA.FTZ R17, R12, R17, 0.14491446316242218018 ;  /* 0x3e1464750c117423 */ /* 0x000fe40000010011 */
[----:B------:R-:W-:Y:S02]  /*0310*/  FFMA.FTZ R19, R8, R19, -0.13229703903198242188 ;  /* 0xbe0778e008137423 */ /* 0x000fe40000010013 */
[----:B------:R-:W-:Y:S02]  /*0320*/  FFMA.FTZ R17, R12, R17, -0.16641564667224884033 ;  /* 0xbe2a68dd0c117423 */ /* 0x000fe40000010011 */
[----:B------:R-:W-:Y:S02]  /*0330*/  FFMA.FTZ R21, R8, R19, 0.14491446316242218018 ;  /* 0x3e14647508157423 */ /* 0x000fe40000010013 */
[----:B------:R-:W-:Y:S01]  /*0340*/  FFMA.FTZ R17, R12, R17, 0.19988867640495300293 ;  /* 0x3e4caf9e0c117423 */ /* 0x000fe20000010011 */
[----:B------:R-:W1:Y:S01]  /*0350*/  MUFU.EX2 R19, R24 ;  /* 0x0000001800137308 */ /* 0x000e620000000800 */
[----:B------:R-:W-:-:S02]  /*0360*/  FFMA.FTZ R21, R8, R21, -0.16641564667224884033 ;  /* 0xbe2a68dd08157423 */ /* 0x000fc40000010015 */
[----:B------:R-:W-:Y:S02]  /*0370*/  FFMA.FTZ R17, R12, R17, -0.25000196695327758789 ;  /* 0xbe8000420c117423 */ /* 0x000fe40000010011 */
[----:B------:R-:W-:Y:S02]  /*0380*/  FFMA.FTZ R21, R8, R21, 0.19988867640495300293 ;  /* 0x3e4caf9e08157423 */ /* 0x000fe40000010015 */
[----:B------:R-:W-:Y:S02]  /*0390*/  FFMA.FTZ R17, R12, R17, 0.33333510160446166992 ;  /* 0x3eaaaae60c117423 */ /* 0x000fe40000010011 */
[----:B------:R-:W-:Y:S02]  /*03a0*/  FFMA.FTZ R23, R8, R21, -0.25000196695327758789 ;  /* 0xbe80004208177423 */ /* 0x000fe40000010015 */
[----:B0-----:R-:W-:Y:S02]  /*03b0*/  FADD.FTZ.RZ R22, R20, 1 ;  /* 0x3f80000014167421 */ /* 0x001fe4000001c000 */
[----:B------:R-:W-:-:S02]  /*03c0*/  FFMA.FTZ R21, R12, R17, -0.5 ;  /* 0xbf0000000c157423 */ /* 0x000fc40000010011 */
[----:B------:R-:W-:Y:S01]  /*03d0*/  FFMA.FTZ R23, R8, R23, 0.33333510160446166992 ;  /* 0x3eaaaae608177423 */ /* 0x000fe20000010017 */
[----:B------:R0:W2:Y:S01]  /*03e0*/  I2F R17, R11 ;  /* 0x0000000b00117306 */ /* 0x0000a20000201400 */
[----:B------:R-:W-:Y:S01]  /*03f0*/  FMUL.FTZ R21, R12, R21 ;  /* 0x000000150c157220 */ /* 0x000fe20000410000 */
[----:B------:R-:W-:Y:S01]  /*0400*/  IADD3 R22, R22, -0x3f400000, RZ ;  /* 0xc0c0000016167810 */ /* 0x000fe20007ffe0ff */
[----:B------:R-:W-:Y:S02]  /*0410*/  FFMA.FTZ R25, R8, R23, -0.5 ;  /* 0xbf00000008197423 */ /* 0x000fe40000010017 */
[----:B-1----:R-:W-:Y:S02]  /*0420*/  FADD.FTZ.RZ R24, R19, 1 ;  /* 0x3f80000013187421 */ /* 0x002fe4000001c000 */
[----:B------:R-:W-:Y:S01]  /*0430*/  FFMA.FTZ R23, R12, R21, R12 ;  /* 0x000000150c177223 */ /* 0x000fe2000001000c */
[----:B------:R-:W-:Y:S01]  /*0440*/  LOP3.LUT R21, R22, 0xff800000, RZ, 0xc0, !PT ;  /* 0xff80000016157812 */ /* 0x000fe200078ec0ff */
[----:B------:R-:W-:Y:S01]  /*0450*/  FMUL.FTZ R25, R8, R25 ;  /* 0x0000001908197220 */ /* 0x000fe20000410000 */
[----:B------:R-:W-:Y:S01]  /*0460*/  IADD3 R24, R24, -0x3f400000, RZ ;  /* 0xc0c0000018187810 */ /* 0x000fe20007ffe0ff */
[----:B------:R-:W-:Y:S01]  /*0470*/  FMUL.FTZ R18, R18, 1.1920928955078125e-07 ;  /* 0x3400000012127820 */ /* 0x000fe20000410000 */
[----:B------:R-:W-:Y:S01]  /*0480*/  IADD3 R22, R20, -R21, RZ ;  /* 0x8000001514167210 */ /* 0x000fe20007ffe0ff */
[----:B------:R-:W-:Y:S01]  /*0490*/  FFMA.FTZ R8, R8, R25, R8 ;  /* 0x0000001908087223 */ /* 0x000fe20000010008 */
[----:B------:R-:W-:Y:S01]  /*04a0*/  IADD3 R25, -R21, 0x40800000, RZ ;  /* 0x4080000015197810 */ /* 0x000fe20007ffe1ff */
[----:B0-----:R-:W-:Y:S01]  /*04b0*/  FFMA.FTZ R11, R18, 0.69314718246459960938, R23 ;  /* 0x3f317218120b7823 */ /* 0x001fe20000010017 */
[----:B------:R-:W-:Y:S01]  /*04c0*/  LOP3.LUT R24, R24, 0xff800000, RZ, 0xc0, !PT ;  /* 0xff80000018187812 */ /* 0x000fe200078ec0ff */
[----:B--2---:R-:W-:-:S02]  /*04d0*/  FMUL.FTZ R17, R17, 1.1920928955078125e-07 ;  /* 0x3400000011117820 */ /* 0x004fc40000410000 */
[----:B------:R-:W-:Y:S01]  /*04e0*/  FFMA.FTZ R25, R25, R10, -1 ;  /* 0xbf80000019197423 */ /* 0x000fe2000001000a */
[----:B------:R-:W-:Y:S01]  /*04f0*/  IADD3 R23, -R24, 0x40800000, RZ ;  /* 0x4080000018177810 */ /* 0x000fe20007ffe1ff */
[----:B------:R-:W-:Y:S01]  /*0500*/  FFMA.FTZ R12, R17, 0.69314718246459960938, R8 ;  /* 0x3f317218110c7823 */ /* 0x000fe20000010008 */
[----:B----4-:R-:W-:Y:S01]  /*0510*/  HADD2.F32 R8, -RZ, R9.H0_H0 ;  /* 0x20000009ff087230 */ /* 0x010fe20000004100 */
[----:B------:R-:W-:Y:S01]  /*0520*/  FADD.FTZ R22, R22, R25 ;  /* 0x0000001916167221 */ /* 0x000fe20000010000 */
[----:B------:R-:W-:Y:S01]  /*0530*/  IADD3 R26, R19, -R24, RZ ;  /* 0x80000018131a7210 */ /* 0x000fe20007ffe0ff */
[----:B------:R-:W-:Y:S02]  /*0540*/  FFMA.FTZ R23, R23, R10, -1 ;  /* 0xbf80000017177423 */ /* 0x000fe4000001000a */
[----:B------:R-:W-:Y:S01]  /*0550*/  FFMA.FTZ R17, R22, -R13, 0.10546888411045074463 ;  /* 0x3dd8001216117423 */ /* 0x000fe2000001080d */
[----:B------:R-:W-:Y:S05]  /*0560*/  @!P0 BRA `(.L_x_5710) ;  /* 0x0000005000008947 */ /* 0x000fea0003800000 */
[----:B------:R-:W-:-:S13]  /*0570*/  ISETP.GE.AND P0, PT, R15, -0x407fffff, PT ;  /* 0xbf8000010f00780c */ /* 0x000fda0003f06270 */
[----:B------:R-:W-:-:S05]  /*0580*/  @P0 MOV R18, 0x7f800000 ;  /* 0x7f80000000120802 */ /* 0x000fca0000000f00 */
[C---:B------:R-:W-:Y:S01]  /*0590*/  @P0 FFMA.FTZ R11, R15.reuse, R18, +INF ;  /* 0x7f8000000f0b0423 */ /* 0x040fe20000010012 */
[----:B------:R-:W-:-:S04]  /*05a0*/  FSETP.NEU.FTZ.AND P0, PT, R15, RZ, PT ;  /* 0x000000ff0f00720b */ /* 0x000fc80003f1d000 */
[----:B------:R-:W-:-:S04]  /*05b0*/  FSEL R11, R11, -RZ, P0 ;  /* 0x800000ff0b0b7208 */ /* 0x000fc80000000000 */
.L_x_5710:
[----:B------:R-:W-:Y:S05]  /*05c0*/  BSYNC B0 ;  /* 0x0000000000007941 */ /* 0x000fea0003800000 */
.L_x_5709:
[----:B------:R-:W-:Y:S01]  /*05d0*/  HADD2.F32 R9, -RZ, R9.H1_H1 ;  /* 0x30000009ff097230 */ /* 0x000fe20000004100 */
[----:B------:R-:W-:Y:S01]  /*05e0*/  FADD.FTZ R26, R26, R23 ;  /* 0x000000171a1a7221 */ /* 0x000fe20000010000 */
[----:B------:R-:W-:Y:S01]  /*05f0*/  ISETP.GE.U32.AND P0, PT, R14, 0x7f800000, PT ;  /* 0x7f8000000e00780c */ /* 0x000fe20003f06070 */
[----:B------:R-:W-:Y:S01]  /*0600*/  FFMA.FTZ R15, R22, R17, -0.13229703903198242188 ;  /* 0xbe0778e0160f7423 */ /* 0x000fe20000010011 */
[----:B------:R-:W-:Y:S01]  /*0610*/  BSSY B0, `(.L_x_5711) ;  /* 0x0000015000007945 */ /* 0x000fe20003800000 */
[----:B------:R-:W-:Y:S02]  /*0620*/  FMUL.FTZ R18, R9, 1.4426950216293334961 ;  /* 0x3fb8aa3b09127820 */ /* 0x000fe40000410000 */
[----:B------:R-:W-:Y:S02]  /*0630*/  FMUL.FTZ R25, R8, 1.4426950216293334961 ;  /* 0x3fb8aa3b08197820 */ /* 0x000fe40000410000 */
[----:B------:R-:W-:Y:S02]  /*0640*/  FFMA.FTZ R23, R26, -R13, 0.10546888411045074463 ;  /* 0x3dd800121a177423 */ /* 0x000fe4000001080d */
[----:B------:R-:W-:Y:S01]  /*0650*/  FFMA.FTZ R15, R22, R15, 0.14491446316242218018 ;  /* 0x3e146475160f7423 */ /* 0x000fe2000001000f */
[----:B------:R0:W1:Y:S01]  /*0660*/  MUFU.EX2 R17, R25 ;  /* 0x0000001900117308 */ /* 0x0000620000000800 */
[----:B------:R-:W-:-:S02]  /*0670*/  FFMA.FTZ R23, R26, R23, -0.13229703903198242188 ;  /* 0xbe0778e01a177423 */ /* 0x000fc40000010017 */
[----:B------:R-:W-:Y:S02]  /*0680*/  FFMA.FTZ R15, R22, R15, -0.16641564667224884033 ;  /* 0xbe2a68dd160f7423 */ /* 0x000fe4000001000f */
[----:B------:R-:W-:Y:S02]  /*0690*/  FFMA.FTZ R23, R26, R23, 0.14491446316242218018 ;  /* 0x3e1464751a177423 */ /* 0x000fe40000010017 */
[----:B------:R-:W-:Y:S01]  /*06a0*/  FFMA.FTZ R15, R22, R15, 0.19988867640495300293 ;  /* 0x3e4caf9e160f7423 */ /* 0x000fe2000001000f */
[----:B------:R-:W2:Y:S01]  /*06b0*/  MUFU.EX2 R18, R18 ;  /* 0x0000001200127308 */ /* 0x000ea20000000800 */
[----:B------:R-:W-:Y:S02]  /*06c0*/  FFMA.FTZ R23, R26, R23, -0.16641564667224884033 ;  /* 0xbe2a68dd1a177423 */ /* 0x000fe40000010017 */
[----:B------:R-:W-:Y:S02]  /*06d0*/  FFMA.FTZ R15, R22, R15, -0.25000196695327758789 ;  /* 0xbe800042160f7423 */ /* 0x000fe4000001000f */
[----:B------:R-:W-:-:S02]  /*06e0*/  FFMA.FTZ R23, R26, R23, 0.19988867640495300293 ;  /* 0x3e4caf9e1a177423 */ /* 0x000fc40000010017 */
[----:B------:R-:W-:Y:S01]  /*06f0*/  FFMA.FTZ R15, R22, R15, 0.33333510160446166992 ;  /* 0x3eaaaae6160f7423 */ /* 0x000fe2000001000f */
[----:B------:R-:W-:Y:S05]  /*0700*/  @!P0 BRA `(.L_x_5712) ;  /* 0x0000005000008947 */ /* 0x000fea0003800000 */
[----:B01----:R-:W-:-:S13]  /*0710*/  ISETP.GE.AND P0, PT, R14, -0x407fffff, PT ;  /* 0xbf8000010e00780c */ /* 0x003fda0003f06270 */
[----:B------:R-:W-:-:S05]  /*0720*/  @P0 MOV R25, 0x7f800000 ;  /* 0x7f80000000190802 */ /* 0x000fca0000000f00 */
[C---:B------:R-:W-:Y:S01]  /*0730*/  @P0 FFMA.FTZ R12, R14.reuse, R25, +INF ;  /* 0x7f8000000e0c0423 */ /* 0x040fe20000010019 */
[----:B------:R-:W-:-:S04]  /*0740*/  FSETP.NEU.FTZ.AND P0, PT, R14, RZ, PT ;  /* 0x000000ff0e00720b */ /* 0x000fc80003f1d000 */
[----:B------:R-:W-:-:S04]  /*0750*/  FSEL R12, R12, -RZ, P0 ;  /* 0x800000ff0c0c7208 */ /* 0x000fc80000000000 */
.L_x_5712:
[----:B01----:R-:W-:Y:S05]  /*0760*/  BSYNC B0 ;  /* 0x0000000000007941 */ /* 0x003fea0003800000 */
.L_x_5711:
[----:B------:R-:W-:Y:S01]  /*0770*/  FFMA.FTZ R23, R26, R23, -0.25000196695327758789 ;  /* 0xbe8000421a177423 */ /* 0x000fe20000010017 */
[----:B------:R-:W-:Y:S01]  /*0780*/  I2F R24, R24 ;  /* 0x0000001800187306 */ /* 0x000fe20000201400 */
[----:B------:R-:W-:Y:S01]  /*0790*/  FFMA.FTZ R15, R22, R15, -0.5 ;  /* 0xbf000000160f7423 */ /* 0x000fe2000001000f */
[----:B------:R-:W-:Y:S01]  /*07a0*/  ISETP.GE.U32.AND P0, PT, R20, 0x7f800000, PT ;  /* 0x7f8000001400780c */ /* 0x000fe20003f06070 */
[----:B------:R-:W-:Y:S01]  /*07b0*/  FADD.FTZ.RZ R14, R17, 1 ;  /* 0x3f800000110e7421 */ /* 0x000fe2000001c000 */
[----:B------:R-:W-:Y:S01]  /*07c0*/  BSSY B0, `(.L_x_5713) ;  /* 0x0000023000007945 */ /* 0x000fe20003800000 */
[----:B------:R-:W-:Y:S02]  /*07d0*/  FMUL.FTZ R15, R22, R15 ;  /* 0x0000000f160f7220 */ /* 0x000fe40000410000 */
[----:B------:R-:W-:Y:S01]  /*07e0*/  FFMA.FTZ R23, R26, R23, 0.33333510160446166992 ;  /* 0x3eaaaae61a177423 */ /* 0x000fe20000010017 */
[----:B------:R-:W-:Y:S01]  /*07f0*/  IADD3 R14, R14, -0x3f400000, RZ ;  /* 0xc0c000000e0e7810 */ /* 0x000fe20007ffe0ff */
[----:B------:R-:W-:Y:S01]  /*0800*/  FFMA.FTZ R15, R22, R15, R22 ;  /* 0x0000000f160f7223 */ /* 0x000fe20000010016 */
[----:B------:R-:W0:Y:S01]  /*0810*/  I2F R21, R21 ;  /* 0x0000001500157306 */ /* 0x000e220000201400 */
[----:B------:R-:W-:Y:S01]  /*0820*/  FFMA.FTZ R23, R26, R23, -0.5 ;  /* 0xbf0000001a177423 */ /* 0x000fe20000010017 */
[----:B------:R-:W-:-:S03]  /*0830*/  LOP3.LUT R22, R14, 0xff800000, RZ, 0xc0, !PT ;  /* 0xff8000000e167812 */ /* 0x000fc600078ec0ff */
[----:B------:R-:W-:Y:S01]  /*0840*/  FMUL.FTZ R23, R26, R23 ;  /* 0x000000171a177220 */ /* 0x000fe20000410000 */
[----:B------:R-:W-:-:S03]  /*0850*/  IADD3 R25, -R22, 0x40800000, RZ ;  /* 0x4080000016197810 */ /* 0x000fc60007ffe1ff */
[----:B------:R-:W-:Y:S01]  /*0860*/  FFMA.FTZ R14, R26, R23, R26 ;  /* 0x000000171a0e7223 */ /* 0x000fe2000001001a */
[----:B------:R-:W-:Y:S01]  /*0870*/  IADD3 R26, R17, -R22, RZ ;  /* 0x80000016111a7210 */ /* 0x000fe20007ffe0ff */
[----:B------:R-:W-:Y:S02]  /*0880*/  FFMA.FTZ R25, R25, R10, -1 ;  /* 0xbf80000019197423 */ /* 0x000fe4000001000a */
[----:B--2---:R-:W-:Y:S02]  /*0890*/  FADD.FTZ.RZ R23, R18, 1 ;  /* 0x3f80000012177421 */ /* 0x004fe4000001c000 */
[----:B------:R-:W-:Y:S02]  /*08a0*/  FADD.FTZ R26, R26, R25 ;  /* 0x000000191a1a7221 */ /* 0x000fe40000010000 */
[----:B0-----:R-:W-:Y:S01]  /*08b0*/  FMUL.FTZ R28, R21, 1.1920928955078125e-07 ;  /* 0x34000000151c7820 */ /* 0x001fe20000410000 */
[----:B------:R-:W-:Y:S01]  /*08c0*/  IADD3 R25, R23, -0x3f400000, RZ ;  /* 0xc0c0000017197810 */ /* 0x000fe20007ffe0ff */
[----:B------:R-:W-:-:S02]  /*08d0*/  FMUL.FTZ R23, R24, 1.1920928955078125e-07 ;  /* 0x3400000018177820 */ /* 0x000fc40000410000 */
[----:B------:R-:W-:Y:S01]  /*08e0*/  FFMA.FTZ R15, R28, 0.69314718246459960938, R15 ;  /* 0x3f3172181c0f7823 */ /* 0x000fe2000001000f */
[----:B------:R-:W-:Y:S01]  /*08f0*/  LOP3.LUT R21, R25, 0xff800000, RZ, 0xc0, !PT ;  /* 0xff80000019157812 */ /* 0x000fe200078ec0ff */
[----:B------:R-:W-:Y:S02]  /*0900*/  FFMA.FTZ R14, R23, 0.69314718246459960938, R14 ;  /* 0x3f317218170e7823 */ /* 0x000fe4000001000e */
[----:B------:R-:W-:Y:S01]  /*0910*/  FFMA.FTZ R23, R26, -R13, 0.10546888411045074463 ;  /* 0x3dd800121a177423 */ /* 0x000fe2000001080d */
[----:B------:R-:W-:Y:S02]  /*0920*/  IADD3 R25, -R21, 0x40800000, RZ ;  /* 0x4080000015197810 */ /* 0x000fe40007ffe1ff */
[----:B------:R-:W-:Y:S01]  /*0930*/  IADD3 R24, R18, -R21, RZ ;  /* 0x8000001512187210 */ /* 0x000fe20007ffe0ff */
[----:B------:R-:W-:Y:S02]  /*0940*/  FFMA.FTZ R23, R26, R23, -0.13229703903198242188 ;  /* 0xbe0778e01a177423 */ /* 0x000fe40000010017 */
[----:B------:R-:W-:-:S02]  /*0950*/  FFMA.FTZ R25, R25, R10, -1 ;  /* 0xbf80000019197423 */ /* 0x000fc4000001000a */
[----:B------:R-:W-:Y:S02]  /*0960*/  FFMA.FTZ R23, R26, R23, 0.14491446316242218018 ;  /* 0x3e1464751a177423 */ /* 0x000fe40000010017 */
[----:B------:R-:W-:Y:S02]  /*0970*/  FADD.FTZ R24, R24, R25 ;  /* 0x0000001918187221 */ /* 0x000fe40000010000 */
[----:B------:R-:W-:Y:S01]  /*0980*/  FFMA.FTZ R23, R26, R23, -0.16641564667224884033 ;  /* 0xbe2a68dd1a177423 */ /* 0x000fe20000010017 */
[----:B------:R-:W-:Y:S05]  /*0990*/  @!P0 BRA `(.L_x_5714) ;  /* 0x0000005000008947 */ /* 0x000fea0003800000 */
[----:B------:R-:W-:-:S13]  /*09a0*/  ISETP.GE.AND P0, PT, R20, -0x407fffff, PT ;  /* 0xbf8000011400780c */ /* 0x000fda0003f06270 */
[----:B------:R-:W-:-:S05]  /*09b0*/  @P0 MOV R25, 0x7f800000 ;  /* 0x7f80000000190802 */ /* 0x000fca0000000f00 */
[C---:B------:R-:W-:Y:S01]  /*09c0*/  @P0 FFMA.FTZ R15, R20.reuse, R25, +INF ;  /* 0x7f800000140f0423 */ /* 0x040fe20000010019 */
[----:B------:R-:W-:-:S04]  /*09d0*/  FSETP.NEU.FTZ.AND P0, PT, R20, RZ, PT ;  /* 0x000000ff1400720b */ /* 0x000fc80003f1d000 */
[----:B------:R-:W-:-:S04]  /*09e0*/  FSEL R15, R15, -RZ, P0 ;  /* 0x800000ff0f0f7208 */ /* 0x000fc80000000000 */
.L_x_5714:
[----:B------:R-:W-:Y:S05]  /*09f0*/  BSYNC B0 ;  /* 0x0000000000007941 */ /* 0x000fea0003800000 */
.L_x_5713:
[----:B------:R-:W-:Y:S01]  /*0a00*/  FFMA.FTZ R25, R24, -R13, 0.10546888411045074463 ;  /* 0x3dd8001218197423 */ /* 0x000fe2000001080d */
[----:B------:R-:W-:Y:S01]  /*0a10*/  ISETP.GE.U32.AND P0, PT, R19, 0x7f800000, PT ;  /* 0x7f8000001300780c */ /* 0x000fe20003f06070 */
[----:B------:R-:W-:Y:S01]  /*0a20*/  FFMA.FTZ R23, R26, R23, 0.19988867640495300293 ;  /* 0x3e4caf9e1a177423 */ /* 0x000fe20000010017 */
[----:B------:R-:W0:Y:S01]  /*0a30*/  I2F R22, R22 ;  /* 0x0000001600167306 */ /* 0x000e220000201400 */
[----:B------:R-:W-:Y:S01]  /*0a40*/  FFMA.FTZ R25, R24, R25, -0.13229703903198242188 ;  /* 0xbe0778e018197423 */ /* 0x000fe20000010019 */
[----:B------:R-:W-:Y:S01]  /*0a50*/  BSSY B0, `(.L_x_5715) ;  /* 0x000000e000007945 */ /* 0x000fe20003800000 */
[----:B------:R-:W-:Y:S02]  /*0a60*/  FFMA.FTZ R23, R26, R23, -0.25000196695327758789 ;  /* 0xbe8000421a177423 */ /* 0x000fe40000010017 */
[----:B------:R-:W-:Y:S02]  /*0a70*/  FFMA.FTZ R25, R24, R25, 0.14491446316242218018 ;  /* 0x3e14647518197423 */ /* 0x000fe40000010019 */
[----:B------:R-:W-:-:S02]  /*0a80*/  FFMA.FTZ R23, R26, R23, 0.33333510160446166992 ;  /* 0x3eaaaae61a177423 */ /* 0x000fc40000010017 */
[----:B------:R-:W-:Y:S02]  /*0a90*/  FFMA.FTZ R25, R24, R25, -0.16641564667224884033 ;  /* 0xbe2a68dd18197423 */ /* 0x000fe40000010019 */
[----:B------:R-:W-:Y:S02]  /*0aa0*/  FFMA.FTZ R23, R26, R23, -0.5 ;  /* 0xbf0000001a177423 */ /* 0x000fe40000010017 */
[----:B------:R-:W-:Y:S02]  /*0ab0*/  FFMA.FTZ R25, R24, R25, 0.19988867640495300293 ;  /* 0x3e4caf9e18197423 */ /* 0x000fe40000010019 */
[----:B------:R-:W-:Y:S01]  /*0ac0*/  FMUL.FTZ R23, R26, R23 ;  /* 0x000000171a177220 */ /* 0x000fe20000410000 */
[----:B------:R-:W-:Y:S05]  /*0ad0*/  @!P0 BRA `(.L_x_5716) ;  /* 0x0000005000008947 */ /* 0x000fea0003800000 */
[----:B0-----:R-:W-:-:S13]  /*0ae0*/  ISETP.GE.AND P0, PT, R19, -0x407fffff, PT ;  /* 0xbf8000011300780c */ /* 0x001fda0003f06270 */
[----:B------:R-:W-:-:S05]  /*0af0*/  @P0 MOV R20, 0x7f800000 ;  /* 0x7f80000000140802 */ /* 0x000fca0000000f00 */
[C---:B------:R-:W-:Y:S01]  /*0b00*/  @P0 FFMA.FTZ R14, R19.reuse, R20, +INF ;  /* 0x7f800000130e0423 */ /* 0x040fe20000010014 */
[----:B------:R-:W-:-:S04]  /*0b10*/  FSETP.NEU.FTZ.AND P0, PT, R19, RZ, PT ;  /* 0x000000ff1300720b */ /* 0x000fc80003f1d000 */
[----:B------:R-:W-:-:S04]  /*0b20*/  FSEL R14, R14, -RZ, P0 ;  /* 0x800000ff0e0e7208 */ /* 0x000fc80000000000 */
.L_x_5716:
[----:B0-----:R-:W-:Y:S05]  /*0b30*/  BSYNC B0 ;  /* 0x0000000000007941 */ /* 0x001fea0003800000 */
.L_x_5715:
[--C-:B-----5:R-:W-:Y:S01]  /*0b40*/  HADD2.F32 R19, -RZ, R16.reuse.H0_H0 ;  /* 0x20000010ff137230 */ /* 0x120fe20000004100 */
[----:B------:R-:W-:Y:S01]  /*0b50*/  FFMA.FTZ R25, R24, R25, -0.25000196695327758789 ;  /* 0xbe80004218197423 */ /* 0x000fe20000010019 */
[----:B------:R-:W-:Y:S01]  /*0b60*/  HADD2.F32 R16, -RZ, R16.H1_H1 ;  /* 0x30000010ff107230 */ /* 0x000fe20000004100 */
[----:B------:R-:W-:Y:S01]  /*0b70*/  FFMA.FTZ R26, R26, R23, R26 ;  /* 0x000000171a1a7223 */ /* 0x000fe2000001001a */
[----:B------:R-:W-:Y:S01]  /*0b80*/  ISETP.GE.U32.AND P0, PT, R17, 0x7f800000, PT ;  /* 0x7f8000001100780c */ /* 0x000fe20003f06070 */
[----:B------:R-:W-:Y:S01]  /*0b90*/  FMUL.FTZ R20, R19, 1.4426950216293334961 ;  /* 0x3fb8aa3b13147820 */ /* 0x000fe20000410000 */
[----:B------:R-:W0:Y:S01]  /*0ba0*/  I2F R23, R21 ;  /* 0x0000001500177306 */ /* 0x000e220000201400 */
[----:B------:R-:W-:Y:S01]  /*0bb0*/  FFMA.FTZ R25, R24, R25, 0.33333510160446166992 ;  /* 0x3eaaaae618197423 */ /* 0x000fe20000010019 */
[----:B------:R-:W-:Y:S01]  /*0bc0*/  BSSY B0, `(.L_x_5717) ;  /* 0x0000014000007945 */ /* 0x000fe20003800000 */
[----:B------:R-:W-:Y:S01]  /*0bd0*/  FMUL.FTZ R27, R16, 1.4426950216293334961 ;  /* 0x3fb8aa3b101b7820 */ /* 0x000fe20000410000 */
[----:B------:R-:W-:Y:S01]  /*0be0*/  ISETP.GE.U32.AND P1, PT, R18, 0x7f800000, PT ;  /* 0x7f8000001200780c */ /* 0x000fe20003f26070 */
[----:B------:R-:W-:-:S03]  /*0bf0*/  FFMA.FTZ R25, R24, R25, -0.5 ;  /* 0xbf00000018197423 */ /* 0x000fc60000010019 */
[----:B------:R-:W1:Y:S01]  /*0c00*/  MUFU.EX2 R20, R20 ;  /* 0x0000001400147308 */ /* 0x000e620000000800 */
[----:B------:R-:W-:-:S04]  /*0c10*/  FMUL.FTZ R25, R24, R25 ;  /* 0x0000001918197220 */ /* 0x000fc80000410000 */
[----:B------:R-:W-:Y:S02]  /*0c20*/  FFMA.FTZ R24, R24, R25, R24 ;  /* 0x0000001918187223 */ /* 0x000fe40000010018 */
[----:B------:R-:W-:Y:S01]  /*0c30*/  FMUL.FTZ R25, R22, 1.1920928955078125e-07 ;  /* 0x3400000016197820 */ /* 0x000fe20000410000 */
[----:B------:R2:W3:Y:S01]  /*0c40*/  MUFU.EX2 R21, R27 ;  /* 0x0000001b00157308 */ /* 0x0004e20000000800 */
[----:B0-----:R-:W-:Y:S02]  /*0c50*/  FMUL.FTZ R23, R23, 1.1920928955078125e-07 ;  /* 0x3400000017177820 */ /* 0x001fe40000410000 */
[----:B------:R-:W-:Y:S02]  /*0c60*/  FFMA.FTZ R22, R25, 0.69314718246459960938, R26 ;  /* 0x3f31721819167823 */ /* 0x000fe4000001001a */
[----:B------:R-:W-:Y:S02]  /*0c70*/  FFMA.FTZ R23, R23, 0.69314718246459960938, R24 ;  /* 0x3f31721817177823 */ /* 0x000fe40000010018 */
[----:B-1----:R-:W-:-:S05]  /*0c80*/  FADD.FTZ.RZ R25, R20, 1 ;  /* 0x3f80000014197421 */ /* 0x002fca000001c000 */
[----:B------:R-:W-:Y:S01]  /*0c90*/  IADD3 R25, R25, -0x3f400000, RZ ;  /* 0xc0c0000019197810 */ /* 0x000fe20007ffe0ff */
[----:B------:R-:W-:Y:S05]  /*0ca0*/  @!P0 BRA `(.L_x_5718) ;  /* 0x0000005000008947 */ /* 0x000fea0003800000 */
[----:B--2---:R-:W-:-:S13]  /*0cb0*/  ISETP.GE.AND P0, PT, R17, -0x407fffff, PT ;  /* 0xbf8000011100780c */ /* 0x004fda0003f06270 */
[----:B------:R-:W-:-:S05]  /*0cc0*/  @P0 MOV R24, 0x7f800000 ;  /* 0x7f80000000180802 */ /* 0x000fca0000000f00 */
[C---:B------:R-:W-:Y:S01]  /*0cd0*/  @P0 FFMA.FTZ R22, R17.reuse, R24, +INF ;  /* 0x7f80000011160423 */ /* 0x040fe20000010018 */
[----:B------:R-:W-:-:S04]  /*0ce0*/  FSETP.NEU.FTZ.AND P0, PT, R17, RZ, PT ;  /* 0x000000ff1100720b */ /* 0x000fc80003f1d000 */
[----:B------:R-:W-:-:S04]  /*0cf0*/  FSEL R22, R22, -RZ, P0 ;  /* 0x800000ff16167208 */ /* 0x000fc80000000000 */
.L_x_5718:
[----:B--2---:R-:W-:Y:S05]  /*0d00*/  BSYNC B0 ;  /* 0x0000000000007941 */ /* 0x004fea0003800000 */
.L_x_5717:
        /* <DEDUP_REMOVED lines=9> */
.L_x_5720:
[----:B------:R-:W-:Y:S05]  /*0da0*/  BSYNC B0 ;  /* 0x0000000000007941 */ /* 0x000fea0003800000 */
.L_x_5719:
[----:B------:R-:W-:Y:S01]  /*0db0*/  IADD3 R27, -R25, 0x40800000, RZ ;  /* 0x40800000191b7810 */ /* 0x000fe20007ffe1ff */
[----:B------:R-:W0:Y:S01]  /*0dc0*/  I2F R17, R25 ;  /* 0x0000001900117306 */ /* 0x000e220000201400 */
[----:B------:R-:W-:Y:S01]  /*0dd0*/  IADD3 R26, R24, -0x3f400000, RZ ;  /* 0xc0c00000181a7810 */ /* 0x000fe20007ffe0ff */
[----:B------:R-:W-:Y:S01]  /*0de0*/  BSSY B0, `(.L_x_5721) ;  /* 0x000002b000007945 */ /* 0x000fe20003800000 */
[----:B------:R-:W-:Y:S01]  /*0df0*/  IADD3 R24, R20, -R25, RZ ;  /* 0x8000001914187210 */ /* 0x000fe20007ffe0ff */
[-C--:B------:R-:W-:Y:S01]  /*0e00*/  FFMA.FTZ R27, R27, R10.reuse, -1 ;  /* 0xbf8000001b1b7423 */ /* 0x080fe2000001000a */
[----:B------:R-:W-:Y:S02]  /*0e10*/  LOP3.LUT R26, R26, 0xff800000, RZ, 0xc0, !PT ;  /* 0xff8000001a1a7812 */ /* 0x000fe400078ec0ff */
[----:B------:R-:W-:Y:S01]  /*0e20*/  ISETP.GE.U32.AND P0, PT, R20, 0x7f800000, PT ;  /* 0x7f8000001400780c */ /* 0x000fe20003f06070 */
[----:B------:R-:W-:Y:S01]  /*0e30*/  FADD.FTZ R24, R24, R27 ;  /* 0x0000001b18187221 */ /* 0x000fe20000010000 */
[----:B------:R-:W-:Y:S01]  /*0e40*/  IADD3 R27, -R26, 0x40800000, RZ ;  /* 0x408000001a1b7810 */ /* 0x000fe20007ffe1ff */
[----:B------:R1:W2:Y:S04]  /*0e50*/  I2F R18, R26 ;  /* 0x0000001a00127306 */ /* 0x0002a80000201400 */
[----:B------:R-:W-:Y:S01]  /*0e60*/  FFMA.FTZ R29, R27, R10, -1 ;  /* 0xbf8000001b1d7423 */ /* 0x000fe2000001000a */
[----:B------:R-:W-:Y:S01]  /*0e70*/  IADD3 R10, R21, -R26, RZ ;  /* 0x8000001a150a7210 */ /* 0x000fe20007ffe0ff */
[----:B------:R-:W-:-:S02]  /*0e80*/  FFMA.FTZ R27, R24, -R13, 0.10546888411045074463 ;  /* 0x3dd80012181b7423 */ /* 0x000fc4000001080d */
[----:B------:R-:W3:Y:S01]  /*0e90*/  MUFU.TANH R11, R11 ;  /* 0x0000000b000b7308 */ /* 0x000ee20000002400 */
[----:B0-----:R-:W-:Y:S02]  /*0ea0*/  FMUL.FTZ R17, R17, 1.1920928955078125e-07 ;  /* 0x3400000011117820 */ /* 0x001fe40000410000 */
[----:B------:R-:W-:Y:S02]  /*0eb0*/  FFMA.FTZ R27, R24, R27, -0.13229703903198242188 ;  /* 0xbe0778e0181b7423 */ /* 0x000fe4000001001b */
[----:B------:R-:W-:Y:S02]  /*0ec0*/  FADD.FTZ R10, R10, R29 ;  /* 0x0000001d0a0a7221 */ /* 0x000fe40000010000 */
[----:B------:R-:W-:Y:S01]  /*0ed0*/  FFMA.FTZ R27, R24, R27, 0.14491446316242218018 ;  /* 0x3e146475181b7423 */ /* 0x000fe2000001001b */
[----:B------:R-:W0:Y:S01]  /*0ee0*/  MUFU.TANH R12, R12 ;  /* 0x0000000c000c7308 */ /* 0x000e220000002400 */
[----:B------:R-:W-:Y:S02]  /*0ef0*/  FFMA.FTZ R13, R10, -R13, 0.10546888411045074463 ;  /* 0x3dd800120a0d7423 */ /* 0x000fe4000001080d */
[----:B------:R-:W-:-:S02]  /*0f00*/  FFMA.FTZ R27, R24, R27, -0.16641564667224884033 ;  /* 0xbe2a68dd181b7423 */ /* 0x000fc4000001001b */
[----:B------:R-:W-:Y:S02]  /*0f10*/  FFMA.FTZ R13, R10, R13, -0.13229703903198242188 ;  /* 0xbe0778e00a0d7423 */ /* 0x000fe4000001000d */
[----:B------:R-:W-:Y:S01]  /*0f20*/  FFMA.FTZ R27, R24, R27, 0.19988867640495300293 ;  /* 0x3e4caf9e181b7423 */ /* 0x000fe2000001001b */
[----:B------:R-:W4:Y:S01]  /*0f30*/  MUFU.TANH R15, R15 ;  /* 0x0000000f000f7308 */ /* 0x000f220000002400 */
[----:B------:R-:W-:Y:S02]  /*0f40*/  FFMA.FTZ R25, R10, R13, 0.14491446316242218018 ;  /* 0x3e1464750a197423 */ /* 0x000fe4000001000d */
[----:B------:R-:W-:Y:S02]  /*0f50*/  FFMA.FTZ R27, R24, R27, -0.25000196695327758789 ;  /* 0xbe800042181b7423 */ /* 0x000fe4000001001b */
[----:B------:R-:W-:Y:S02]  /*0f60*/  FFMA.FTZ R25, R10, R25, -0.16641564667224884033 ;  /* 0xbe2a68dd0a197423 */ /* 0x000fe40000010019 */
[----:B------:R-:W-:Y:S01]  /*0f70*/  FFMA.FTZ R27, R24, R27, 0.33333510160446166992 ;  /* 0x3eaaaae6181b7423 */ /* 0x000fe2000001001b */
[----:B------:R-:W0:Y:S01]  /*0f80*/  MUFU.TANH R14, R14 ;  /* 0x0000000e000e7308 */ /* 0x000e220000002400 */
[----:B------:R-:W-:-:S02]  /*0f90*/  FFMA.FTZ R25, R10, R25, 0.19988867640495300293 ;  /* 0x3e4caf9e0a197423 */ /* 0x000fc40000010019 */
[----:B------:R-:W-:Y:S02]  /*0fa0*/  FFMA.FTZ R27, R24, R27, -0.5 ;  /* 0xbf000000181b7423 */ /* 0x000fe4000001001b */
[----:B------:R-:W-:Y:S02]  /*0fb0*/  FFMA.FTZ R25, R10, R25, -0.25000196695327758789 ;  /* 0xbe8000420a197423 */ /* 0x000fe40000010019 */
[----:B------:R-:W-:Y:S01]  /*0fc0*/  FMUL.FTZ R27, R24, R27 ;  /* 0x0000001b181b7220 */ /* 0x000fe20000410000 */
[----:B------:R1:W0:Y:S01]  /*0fd0*/  MUFU.TANH R13, R22 ;  /* 0x00000016000d7308 */ /* 0x0002220000002400 */
[----:B------:R-:W-:Y:S02]  /*0fe0*/  FFMA.FTZ R25, R10, R25, 0.33333510160446166992 ;  /* 0x3eaaaae60a197423 */ /* 0x000fe40000010019 */
[----:B------:R-:W-:Y:S02]  /*0ff0*/  FFMA.FTZ R24, R24, R27, R24 ;  /* 0x0000001b18187223 */ /* 0x000fe40000010018 */
[----:B------:R-:W-:-:S02]  /*1000*/  FFMA.FTZ R25, R10, R25, -0.5 ;  /* 0xbf0000000a197423 */ /* 0x000fc40000010019 */
[----:B------:R-:W-:Y:S01]  /*1010*/  FFMA.FTZ R17, R17, 0.69314718246459960938, R24 ;  /* 0x3f31721811117823 */ /* 0x000fe20000010018 */
[----:B------:R1:W0:Y:S01]  /*1020*/  MUFU.TANH R26, R23 ;  /* 0x00000017001a7308 */ /* 0x0002220000002400 */
[----:B------:R-:W-:Y:S05]  /*1030*/  @!P0 BRA `(.L_x_5722) ;  /* 0x0000005000008947 */ /* 0x000fea0003800000 */
[C---:B--234-:R-:W-:Y:S02]  /*1040*/  ISETP.GE.AND P0, PT, R20.reuse, -0x407fffff, PT ;  /* 0xbf8000011400780c */ /* 0x05cfe40003f06270 */
[----:B------:R-:W-:-:S11]  /*1050*/  FSETP.NEU.FTZ.AND P1, PT, R20, RZ, PT ;  /* 0x000000ff1400720b */ /* 0x000fd60003f3d000 */
[----:B-1----:R-:W-:-:S05]  /*1060*/  @P0 MOV R23, 0x7f800000 ;  /* 0x7f80000000170802 */ /* 0x002fca0000000f00 */
[----:B------:R-:W-:-:S05]  /*1070*/  @P0 FFMA.FTZ R17, R20, R23, +INF ;  /* 0x7f80000014110423 */ /* 0x000fca0000010017 */
[----:B------:R-:W-:Y:S02]  /*1080*/  FSEL R17, R17, -RZ, P1 ;  /* 0x800000ff11117208 */ /* 0x000fe40000800000 */
.L_x_5722:
[----:B--234-:R-:W-:Y:S05]  /*1090*/  BSYNC B0 ;  /* 0x0000000000007941 */ /* 0x01cfea0003800000 */
.L_x_5721:
[----:B------:R-:W-:Y:S01]  /*10a0*/  ISETP.GE.U32.AND P0, PT, R21, 0x7f800000, PT ;  /* 0x7f8000001500780c */ /* 0x000fe20003f06070 */
[----:B------:R2:W3:Y:S01]  /*10b0*/  MUFU.TANH R20, R17 ;  /* 0x0000001100147308 */ /* 0x0004e20000002400 */
[----:B------:R-:W-:Y:S01]  /*10c0*/  FMUL.FTZ R25, R10, R25 ;  /* 0x000000190a197220 */ /* 0x000fe20000410000 */
[----:B------:R-:W-:Y:S01]  /*10d0*/  BSSY B0, `(.L_x_5723) ;  /* 0x000000a000007945 */ /* 0x000fe20003800000 */
[----:B------:R-:W-:Y:S02]  /*10e0*/  FMUL.FTZ R18, R18, 1.1920928955078125e-07 ;  /* 0x3400000012127820 */ /* 0x000fe40000410000 */
[----:B------:R-:W-:-:S04]  /*10f0*/  FFMA.FTZ R25, R10, R25, R10 ;  /* 0x000000190a197223 */ /* 0x000fc8000001000a */
[----:B------:R-:W-:-:S03]  /*1100*/  FFMA.FTZ R18, R18, 0.69314718246459960938, R25 ;  /* 0x3f31721812127823 */ /* 0x000fc60000010019 */
[----:B------:R-:W-:Y:S05]  /*1110*/  @!P0 BRA `(.L_x_5724) ;  /* 0x0000005000008947 */ /* 0x000fea0003800000 */
[C---:B--2---:R-:W-:Y:S02]  /*1120*/  ISETP.GE.AND P0, PT, R21.reuse, -0x407fffff, PT ;  /* 0xbf8000011500780c */ /* 0x044fe40003f06270 */
[----:B------:R-:W-:-:S11]  /*1130*/  FSETP.NEU.FTZ.AND P1, PT, R21, RZ, PT ;  /* 0x000000ff1500720b */ /* 0x000fd60003f3d000 */
[----:B------:R-:W-:-:S05]  /*1140*/  @P0 MOV R10, 0x7f800000 ;  /* 0x7f800000000a0802 */ /* 0x000fca0000000f00 */
[----:B------:R-:W-:-:S05]  /*1150*/  @P0 FFMA.FTZ R18, R21, R10, +INF ;  /* 0x7f80000015120423 */ /* 0x000fca000001000a */
[----:B------:R-:W-:Y:S02]  /*1160*/  FSEL R18, R18, -RZ, P1 ;  /* 0x800000ff12127208 */ /* 0x000fe40000800000 */
.L_x_5724:
[----:B--2---:R-:W-:Y:S05]  /*1170*/  BSYNC B0 ;  /* 0x0000000000007941 */ /* 0x004fea0003800000 */
.L_x_5723:
[----:B------:R-:W2:Y:S01]  /*1180*/  MUFU.TANH R17, R18 ;  /* 0x0000001200117308 */ /* 0x000ea20000002400 */
[----:B------:R-:W-:Y:S02]  /*1190*/  FMUL.FTZ R11, R4, R11 ;  /* 0x0000000b040b7220 */ /* 0x000fe40000410000 */
[----:B0-----:R-:W-:Y:S02]  /*11a0*/  FMUL.FTZ R12, R5, R12 ;  /* 0x0000000c050c7220 */ /* 0x001fe40000410000 */
[----:B------:R-:W-:-:S03]  /*11b0*/  IMAD.WIDE.U32 R4, R0, R3, c[0x0][0x168] ;  /* 0x00005a0000047625 */ /* 0x000fc600078e0003 */
[----:B------:R-:W-:Y:S01]  /*11c0*/  F2FP.PACK_AB R3, R12, R11 ;  /* 0x0000000b0c03723e */ /* 0x000fe200000000ff */
[----:B------:R-:W-:Y:S02]  /*11d0*/  FMUL.FTZ R15, R6, R15 ;  /* 0x0000000f060f7220 */ /* 0x000fe40000410000 */
[----:B------:R-:W-:Y:S02]  /*11e0*/  FMUL.FTZ R14, R7, R14 ;  /* 0x0000000e070e7220 */ /* 0x000fe40000410000 */
[----:B------:R-:W-:Y:S02]  /*11f0*/  FMUL.FTZ R13, R8, R13 ;  /* 0x0000000d080d7220 */ /* 0x000fe40000410000 */
[----:B-1----:R-:W-:Y:S01]  /*1200*/  FMUL.FTZ R26, R9, R26 ;  /* 0x0000001a091a7220 */ /* 0x002fe20000410000 */
[----:B------:R-:W-:Y:S01]  /*1210*/  F2FP.PACK_AB R7, R14, R15 ;  /* 0x0000000f0e07723e */ /* 0x000fe200000000ff */
[----:B---3--:R-:W-:Y:S02]  /*1220*/  FMUL.FTZ R20, R19, R20 ;  /* 0x0000001413147220 */ /* 0x008fe40000410000 */
[----:B--2---:R-:W-:Y:S01]  /*1230*/  FMUL.FTZ R17, R16, R17 ;  /* 0x0000001110117220 */ /* 0x004fe20000410000 */
        /* <DEDUP_REMOVED lines=8> */
.L_x_5708:
        /* <DEDUP_REMOVED lines=92> */
.L_x_5728:
[----:B------:R-:W-:Y:S05]  /*1880*/  BSYNC B1 ;  /* 0x0000000000017941 */ /* 0x000fea0003800000 */
.L_x_5727:
[----:B------:R-:W0:Y:S02]  /*1890*/  MUFU.TANH R4, R4 ;  /* 0x0000000400047308 */ /* 0x000e240000002400 */
[----:B0-----:R-:W-:-:S05]  /*18a0*/  FMUL.FTZ R2, R21, R4 ;  /* 0x0000000415027220 */ /* 0x001fca0000410000 */
[----:B------:R-:W-:Y:S02]  /*18b0*/  F2FP.PACK_AB R2, RZ, R2 ;  /* 0x00000002ff02723e */ /* 0x000fe400000000ff */
.L_x_5726:
[----:B------:R-:W-:Y:S05]  /*18c0*/  BSYNC B0 ;  /* 0x0000000000007941 */ /* 0x000fea0003800000 */
.L_x_5725:
        /* <DEDUP_REMOVED lines=37> */
.L_x_5732:
[----:B------:R-:W-:Y:S05]  /*1b20*/  BSYNC B1 ;  /* 0x0000000000017941 */ /* 0x000fea0003800000 */
.L_x_5731:
[----:B------:R-:W0:Y:S02]  /*1b30*/  MUFU.TANH R5, R5 ;  /* 0x0000000500057308 */ /* 0x000e240000002400 */
[----:B0-----:R-:W-:-:S05]  /*1b40*/  FMUL.FTZ R3, R20, R5 ;  /* 0x0000000514037220 */ /* 0x001fca0000410000 */
[----:B------:R-:W-:Y:S02]  /*1b50*/  F2FP.PACK_AB R3, RZ, R3 ;  /* 0x00000003ff03723e */ /* 0x000fe400000000ff */
.L_x_5730:
[----:B------:R-:W-:Y:S05]  /*1b60*/  BSYNC B0 ;  /* 0x0000000000007941 */ /* 0x000fea0003800000 */
.L_x_5729:
        /* <DEDUP_REMOVED lines=37> */
.L_x_5736:
[----:B------:R-:W-:Y:S05]  /*1dc0*/  BSYNC B1 ;  /* 0x0000000000017941 */ /* 0x000fea0003800000 */
.L_x_5735:
[----:B------:R-:W0:Y:S02]  /*1dd0*/  MUFU.TANH R5, R6 ;  /* 0x0000000600057308 */ /* 0x000e240000002400 */
[----:B0-----:R-:W-:-:S05]  /*1de0*/  FMUL.FTZ R4, R18, R5 ;  /* 0x0000000512047220 */ /* 0x001fca0000410000 */
[----:B------:R-:W-:Y:S02]  /*1df0*/  F2FP.PACK_AB R4, RZ, R4 ;  /* 0x00000004ff04723e */ /* 0x000fe400000000ff */
.L_x_5734:
[----:B------:R-:W-:Y:S05]  /*1e00*/  BSYNC B0 ;  /* 0x0000000000007941 */ /* 0x000fea0003800000 */
.L_x_5733:
        /* <DEDUP_REMOVED lines=37> */
.L_x_5740:
[----:B------:R-:W-:Y:S05]  /*2060*/  BSYNC B1 ;  /* 0x0000000000017941 */ /* 0x000fea0003800000 */
.L_x_5739:
[----:B------:R-:W0:Y:S02]  /*2070*/  MUFU.TANH R6, R7 ;  /* 0x0000000700067308 */ /* 0x000e240000002400 */
[----:B0-----:R-:W-:-:S05]  /*2080*/  FMUL.FTZ R5, R19, R6 ;  /* 0x0000000613057220 */ /* 0x001fca0000410000 */
[----:B------:R-:W-:Y:S02]  /*2090*/  F2FP.PACK_AB R5, RZ, R5 ;  /* 0x00000005ff05723e */ /* 0x000fe400000000ff */
.L_x_5738:
[----:B------:R-:W-:Y:S05]  /*20a0*/  BSYNC B0 ;  /* 0x0000000000007941 */ /* 0x000fea0003800000 */
.L_x_5737:
        /* <DEDUP_REMOVED lines=37> */
.L_x_5744:
[----:B------:R-:W-:Y:S05]  /*2300*/  BSYNC B1 ;  /* 0x0000000000017941 */ /* 0x000fea0003800000 */
.L_x_5743:
[----:B------:R-:W0:Y:S02]  /*2310*/  MUFU.TANH R8, R8 ;  /* 0x0000000800087308 */ /* 0x000e240000002400 */
[----:B0-----:R-:W-:-:S05]  /*2320*/  FMUL.FTZ R6, R17, R8 ;  /* 0x0000000811067220 */ /* 0x001fca0000410000 */
[----:B------:R-:W-:Y:S02]  /*2330*/  F2FP.PACK_AB R6, RZ, R6 ;  /* 0x00000006ff06723e */ /* 0x000fe400000000ff */
.L_x_5742:
[----:B------:R-:W-:Y:S05]  /*2340*/  BSYNC B0 ;  /* 0x0000000000007941 */ /* 0x000fea0003800000 */
.L_x_5741:
        /* <DEDUP_REMOVED lines=37> */
.L_x_5748:
[----:B------:R-:W-:Y:S05]  /*25a0*/  BSYNC B1 ;  /* 0x0000000000017941 */ /* 0x000fea0003800000 */
.L_x_5747:
[----:B------:R-:W0:Y:S02]  /*25b0*/  MUFU.TANH R9, R9 ;  /* 0x0000000900097308 */ /* 0x000e240000002400 */
[----:B0-----:R-:W-:-:S05]  /*25c0*/  FMUL.FTZ R7, R16, R9 ;  /* 0x0000000910077220 */ /* 0x001fca0000410000 */
[----:B------:R-:W-:Y:S02]  /*25d0*/  F2FP.PACK_AB R7, RZ, R7 ;  /* 0x00000007ff07723e */ /* 0x000fe400000000ff */
.L_x_5746:
[----:B------:R-:W-:Y:S05]  /*25e0*/  BSYNC B0 ;  /* 0x0000000000007941 */ /* 0x000fea0003800000 */
.L_x_5745:
        /* <DEDUP_REMOVED lines=37> */
.L_x_5752:
[----:B------:R-:W-:Y:S05]  /*2840*/  BSYNC B1 ;  /* 0x0000000000017941 */ /* 0x000fea0003800000 */
.L_x_5751:
[----:B------:R-:W0:Y:S02]  /*2850*/  MUFU.TANH R10, R10 ;  /* 0x0000000a000a7308 */ /* 0x000e240000002400 */
[----:B0-----:R-:W-:-:S05]  /*2860*/  FMUL.FTZ R8, R15, R10 ;  /* 0x0000000a0f087220 */ /* 0x001fca0000410000 */
[----:B------:R-:W-:Y:S02]  /*2870*/  F2FP.PACK_AB R8, RZ, R8 ;  /* 0x00000008ff08723e */ /* 0x000fe400000000ff */
.L_x_5750:
[----:B------:R-:W-:Y:S05]  /*2880*/  BSYNC B0 ;  /* 0x0000000000007941 */ /* 0x000fea0003800000 */
.L_x_5749:
        /* <DEDUP_REMOVED lines=37> */
.L_x_5756:
[----:B------:R-:W-:Y:S05]  /*2ae0*/  BSYNC B1 ;  /* 0x0000000000017941 */ /* 0x000fea0003800000 */
.L_x_5755:
[----:B------:R-:W0:Y:S02]  /*2af0*/  MUFU.TANH R15, R15 ;  /* 0x0000000f000f7308 */ /* 0x000e240000002400 */
[----:B0-----:R-:W-:-:S05]  /*2b00*/  FMUL.FTZ R9, R14, R15 ;  /* 0x0000000f0e097220 */ /* 0x001fca0000410000 */
[----:B------:R-:W-:Y:S02]  /*2b10*/  F2FP.PACK_AB R9, RZ, R9 ;  /* 0x00000009ff09723e */ /* 0x000fe400000000ff */
.L_x_5754:
[----:B------:R-:W-:Y:S05]  /*2b20*/  BSYNC B0 ;  /* 0x0000000000007941 */ /* 0x000fea0003800000 */
.L_x_5753:
        /* <DEDUP_REMOVED lines=22> */
.L_x_5759:
[----:B0-----:R-:W-:-:S13]  /*2c90*/  ISETP.GE.AND P0, PT, R13, R12, PT ;  /* 0x0000000c0d00720c */ /* 0x001fda0003f06270 */
[----:B------:R-:W-:Y:S05]  /*2ca0*/  @P0 BRA `(.L_x_5761) ;  /* 0x000000c000000947 */ /* 0x000fea0003800000 */
[----:B------:R-:W-:Y:S02]  /*2cb0*/  IADD3 R2, R0, R13, RZ ;  /* 0x0000000d00027210 */ /* 0x000fe40007ffe0ff */
[----:B------:R-:W-:Y:S02]  /*2cc0*/  MOV R3, 0x2 ;  /* 0x0000000200037802 */ /* 0x000fe40000000f00 */
[----:B------:R-:W-:-:S03]  /*2cd0*/  IADD3 R13, R13, 0x80, RZ ;  /* 0x000000800d0d7810 */ /* 0x000fc60007ffe0ff */
[----:B------:R-:W-:-:S05]  /*2ce0*/  IMAD.WIDE.U32 R2, R2, R3, c[0x0][0x168] ;  /* 0x00005a0002027625 */ /* 0x000fca00078e0003 */
[----:B------:R0:W-:Y:S02]  /*2cf0*/  STG.E.U16 [R2.64], R5 ;  /* 0x0000000502007986 */ /* 0x0001e4000c101504 */
.L_x_5760:
[----:B------:R-:W-:-:S13]  /*2d00*/  ISETP.GE.AND P0, PT, R13, R12, PT ;  /* 0x0000000c0d00720c */ /* 0x000fda0003f06270 */
[----:B------:R-:W-:Y:S05]  /*2d10*/  @P0 BRA `(.L_x_5762) ;  /* 0x000000d000000947 */ /* 0x000fea0003800000 */
[----:B0-----:R-:W-:Y:S01]  /*2d20*/  HFMA2.MMA R3, -RZ, RZ, 0, 1.1920928955078125e-07 ;  /* 0x00000002ff037435 */ /* 0x001fe200000001ff */
[----:B------:R-:W-:Y:S02]  /*2d30*/  IADD3 R2, R0, R13, RZ ;  /* 0x0000000d00027210 */ /* 0x000fe40007ffe0ff */
[----:B------:R-:W-:-:S07]  /*2d40*/  IADD3 R13, R13, 0x80, RZ ;  /* 0x000000800d0d7810 */ /* 0x000fce0007ffe0ff */
[----:B------:R-:W-:-:S05]  /*2d50*/  IMAD.WIDE.U32 R2, R2, R3, c[0x0][0x168] ;  /* 0x00005a0002027625 */ /* 0x000fca00078e0003 */
[----:B------:R0:W-:Y:S02]  /*2d60*/  STG.E.U16 [R2.64], R6 ;  /* 0x0000000602007986 */ /* 0x0001e4000c101504 */
.L_x_5761:
        /* <DEDUP_REMOVED lines=8> */
.L_x_5762:
[----:B------:R-:W-:Y:S05]  /*2df0*/  BSYNC B1 ;  /* 0x0000000000017941 */ /* 0x000fea0003800000 */
.L_x_5758:
[----:B------:R-:W-:-:S13]  /*2e00*/  ISETP.GE.AND P0, PT, R13, R12, PT ;  /* 0x0000000c0d00720c */ /* 0x000fda0003f06270 */
[----:B0-----:R-:W-:Y:S02]  /*2e10*/  @!P0 IADD3 R2, R0, R13, RZ ;  /* 0x0000000d00028210 */ /* 0x001fe40007ffe0ff */
[----:B------:R-:W-:Y:S02]  /*2e20*/  @!P0 MOV R3, 0x2 ;  /* 0x0000000200038802 */ /* 0x000fe40000000f00 */
[----:B------:R-:W-:-:S03]  /*2e30*/  @!P0 IADD3 R13, R13, 0x80, RZ ;  /* 0x000000800d0d8810 */ /* 0x000fc60007ffe0ff */
[----:B------:R-:W-:-:S05]  /*2e40*/  @!P0 IMAD.WIDE.U32 R2, R2, R3, c[0x0][0x168] ;  /* 0x00005a0002028625 */ /* 0x000fca00078e0003 */
[----:B------:R0:W-:Y:S02]  /*2e50*/  @!P0 STG.E.U16 [R2.64], R8 ;  /* 0x0000000802008986 */ /* 0x0001e4000c101504 */
.L_x_5763:
[----:B------:R-:W-:Y:S05]  /*2e60*/  BSYNC B0 ;  /* 0x0000000000007941 */ /* 0x000fea0003800000 */
.L_x_5757:
        /* <DEDUP_REMOVED lines=8> */
.L_x_5764:
        /* <DEDUP_REMOVED lines=9> */
.L_x_7649:


//--------------------- .text._ZN2at6native29vectorized_elementwise_kernelILi4EZZZNS0_61_GLOBAL__N__b29612f4_23_ActivationMishKernel_cu_9e10b42f_310811mish_kernelERNS_18TensorIteratorBaseEENKUlvE_clEvENKUlvE1_clEvEUlN3c104HalfEE_St5arrayIPcLm2EEEEviT0_T1_ --------------------------
	.section	.text._ZN2at6native29vectorized_elementwise_kernelILi4EZZZNS0_61_GLOBAL__N__b29612f4_23_ActivationMishKernel_cu_9e10b42f_310811mish_kernelERNS_18TensorIteratorBaseEENKUlvE_clEvENKUlvE1_clEvEUlN3c104HalfEE_St5arrayIPcLm2EEEEviT0_T1_,"ax",@progbits
	.sectioninfo	@"SHI_REGISTERS=32"
	.align	128
        .global         _ZN2at6native29vectorized_elementwise_kernelILi4EZZZNS0_61_GLOBAL__N__b29612f4_23_ActivationMishKernel_cu_9e10b42f_310811mish_kernelERNS_18TensorIteratorBaseEENKUlvE_clEvENKUlvE1_clEvEUlN3c104HalfEE_St5arrayIPcLm2EEEEviT0_T1_
        .type           _ZN2at6native29vectorized_elementwise_kernelILi4EZZZNS0_61_GLOBAL__N__b29612f4_23_ActivationMishKernel_cu_9e10b42f_310811mish_kernelERNS_18TensorIteratorBaseEENKUlvE_clEvENKUlvE1_clEvEUlN3c104HalfEE_St5arrayIPcLm2EEEEviT0_T1_,@function
        .size           _ZN2at6native29vectorized_elementwise_kernelILi4EZZZNS0_61_GLOBAL__N__b29612f4_23_ActivationMishKernel_cu_9e10b42f_310811mish_kernelERNS_18TensorIteratorBaseEENKUlvE_clEvENKUlvE1_clEvEUlN3c104HalfEE_St5arrayIPcLm2EEEEviT0_T1_,(.L_x_7650 - _ZN2at6native29vectorized_elementwise_kernelILi4EZZZNS0_61_GLOBAL__N__b29612f4_23_ActivationMishKernel_cu_9e10b42f_310811mish_kernelERNS_18TensorIteratorBaseEENKUlvE_clEvENKUlvE1_clEvEUlN3c104HalfEE_St5arrayIPcLm2EEEEviT0_T1_)
        .other          _ZN2at6native29vectorized_elementwise_kernelILi4EZZZNS0_61_GLOBAL__N__b29612f4_23_ActivationMishKernel_cu_9e10b42f_310811mish_kernelERNS_18TensorIteratorBaseEENKUlvE_clEvENKUlvE1_clEvEUlN3c104HalfEE_St5arrayIPcLm2EEEEviT0_T1_,@"STO_CUDA_ENTRY STV_DEFAULT"
_ZN2at6native29vectorized_elementwise_kernelILi4EZZZNS0_61_GLOBAL__N__b29612f4_23_ActivationMishKernel_cu_9e10b42f_310811mish_kernelERNS_18TensorIteratorBaseEENKUlvE_clEvENKUlvE1_clEvEUlN3c104HalfEE_St5arrayIPcLm2EEEEviT0_T1_:
.text._ZN2at6native29vectorized_elementwise_kernelILi4EZZZNS0_61_GLOBAL__N__b29612f4_23_ActivationMishKernel_cu_9e10b42f_310811mish_kernelERNS_18TensorIteratorBaseEENKUlvE_clEvENKUlvE1_clEvEUlN3c104HalfEE_St5arrayIPcLm2EEEEviT0_T1_:
        /* <DEDUP_REMOVED lines=11> */
[----:B------:R0:W2:Y:S04]  /*00b0*/  LDG.E.64 R12, [R10.64] ;  /* 0x000000040a0c7981 */ /* 0x0000a8000c1e1b00 */
[----:B------:R0:W3:Y:S01]  /*00c0*/  LDG.E.64 R2, [R10.64+0x400] ;  /* 0x000400040a027981 */ /* 0x0000e2000c1e1b00 */
[----:B------:R-:W-:Y:S01]  /*00d0*/  BSSY B0, `(.L_x_5766) ;  /* 0x000007b000007945 */ /* 0x000fe20003800000 */
[----:B0-----:R-:W-:Y:S01]  /*00e0*/  MOV R11, 0x3e800000 ;  /* 0x3e800000000b7802 */ /* 0x001fe20000000f00 */
[--C-:B--2---:R-:W-:Y:S02]  /*00f0*/  HADD2.F32 R6, -RZ, R12.reuse.H0_H0 ;  /* 0x2000000cff067230 */ /* 0x104fe40000004100 */
[----:B------:R-:W-:Y:S02]  /*0100*/  HADD2.F32 R8, -RZ, R12.H1_H1 ;  /* 0x3000000cff087230 */ /* 0x000fe40000004100 */
[----:B------:R-:W-:Y:S01]  /*0110*/  HADD2.F32 R9, -RZ, R13.H0_H0 ;  /* 0x2000000dff097230 */ /* 0x000fe20000004100 */
[----:B------:R-:W-:-:S02]  /*0120*/  FMUL.FTZ R7, R6, 1.4426950216293334961 ;  /* 0x3fb8aa3b06077820 */ /* 0x000fc40000410000 */
[----:B------:R-:W-:Y:S02]  /*0130*/  FMUL.FTZ R15, R8, 1.4426950216293334961 ;  /* 0x3fb8aa3b080f7820 */ /* 0x000fe40000410000 */
[----:B------:R-:W-:Y:S02]  /*0140*/  FMUL.FTZ R16, R9, 1.4426950216293334961 ;  /* 0x3fb8aa3b09107820 */ /* 0x000fe40000410000 */
[----:B------:R-:W0:Y:S08]  /*0150*/  MUFU.EX2 R7, R7 ;  /* 0x0000000700077308 */ /* 0x000e300000000800 */
[----:B------:R-:W1:Y:S01]  /*0160*/  MUFU.EX2 R15, R15 ;  /* 0x0000000f000f7308 */ /* 0x000e620000000800 */
[----:B0-----:R-:W-:-:S07]  /*0170*/  FADD.FTZ.RZ R12, R7, 1 ;  /* 0x3f800000070c7421 */ /* 0x001fce000001c000 */
[----:B------:R0:W2:Y:S01]  /*0180*/  MUFU.EX2 R10, R16 ;  /* 0x00000010000a7308 */ /* 0x0000a20000000800 */
[----:B------:R-:W-:Y:S02]  /*0190*/  ISETP.GE.U32.AND P0, PT, R7, 0x7f800000, PT ;  /* 0x7f8000000700780c */ /* 0x000fe40003f06070 */
[----:B------:R-:W-:Y:S01]  /*01a0*/  IADD3 R12, R12, -0x3f400000, RZ ;  /* 0xc0c000000c0c7810 */ /* 0x000fe20007ffe0ff */
[----:B-1----:R-:W-:-:S03]  /*01b0*/  FADD.FTZ.RZ R17, R15, 1 ;  /* 0x3f8000000f117421 */ /* 0x002fc6000001c000 */
[----:B------:R-:W-:Y:S01]  /*01c0*/  LOP3.LUT R20, R12, 0xff800000, RZ, 0xc0, !PT ;  /* 0xff8000000c147812 */ /* 0x000fe200078ec0ff */
[----:B0-----:R-:W-:Y:S01]  /*01d0*/  HADD2.F32 R16, -RZ, R13.H1_H1 ;  /* 0x3000000dff107230 */ /* 0x001fe20000004100 */
[----:B------:R-:W-:Y:S02]  /*01e0*/  ISETP.GE.U32.AND P1, PT, R15, 0x7f800000, PT ;  /* 0x7f8000000f00780c */ /* 0x000fe40003f26070 */
[----:B------:R-:W-:Y:S02]  /*01f0*/  IADD3 R12, -R20, 0x40800000, RZ ;  /* 0x40800000140c7810 */ /* 0x000fe40007ffe1ff */
[----:B------:R-:W-:Y:S01]  /*0200*/  IADD3 R19, R7, -R20, RZ ;  /* 0x8000001407137210 */ /* 0x000fe20007ffe0ff */
[----:B--2---:R-:W-:Y:S01]  /*0210*/  FADD.FTZ.RZ R18, R10, 1 ;  /* 0x3f8000000a127421 */ /* 0x004fe2000001c000 */
[----:B------:R-:W-:Y:S01]  /*0220*/  IADD3 R17, R17, -0x3f400000, RZ ;  /* 0xc0c0000011117810 */ /* 0x000fe20007ffe0ff */
[----:B------:R-:W-:Y:S01]  /*0230*/  FFMA.FTZ R14, R12, R11, -1 ;  /* 0xbf8000000c0e7423 */ /* 0x000fe2000001000b */
[----:B------:R-:W-:Y:S01]  /*0240*/  HFMA2.MMA R12, -RZ, RZ, 1.3056640625, -1.8671875 ;  /* 0x3d39bf78ff0c7435 */ /* 0x000fe200000001ff */
[----:B------:R-:W-:Y:S01]  /*0250*/  I2F R20, R20 ;  /* 0x0000001400147306 */ /* 0x000fe20000201400 */
[----:B------:R-:W-:Y:S01]  /*0260*/  IADD3 R18, R18, -0x3f400000, RZ ;  /* 0xc0c0000012127810 */ /* 0x000fe20007ffe0ff */
[----:B------:R-:W-:Y:S01]  /*0270*/  FADD.FTZ R19, R19, R14 ;  /* 0x0000000e13137221 */ /* 0x000fe20000010000 */
[----:B------:R-:W-:Y:S01]  /*0280*/  LOP3.LUT R22, R17, 0xff800000, RZ, 0xc0, !PT ;  /* 0xff80000011167812 */ /* 0x000fe200078ec0ff */
[----:B------:R-:W-:Y:S01]  /*0290*/  FMUL.FTZ R17, R16, 1.4426950216293334961 ;  /* 0x3fb8aa3b10117820 */ /* 0x000fe20000410000 */
[----:B------:R-:W-:-:S02]  /*02a0*/  LOP3.LUT R23, R18, 0xff800000, RZ, 0xc0, !PT ;  /* 0xff80000012177812 */ /* 0x000fc400078ec0ff */
[----:B------:R-:W-:Y:S02]  /*02b0*/  IADD3 R18, -R22, 0x40800000, RZ ;  /* 0x4080000016127810 */ /* 0x000fe40007ffe1ff */
[----:B------:R-:W-:Y:S01]  /*02c0*/  FFMA.FTZ R14, R19, -R12, 0.10546888411045074463 ;  /* 0x3dd80012130e7423 */ /* 0x000fe2000001080c */
[----:B------:R-:W-:Y:S01]  /*02d0*/  IADD3 R25, R15, -R22, RZ ;  /* 0x800000160f197210 */ /* 0x000fe20007ffe0ff */
[----:B------:R-:W0:Y:S01]  /*02e0*/  MUFU.EX2 R17, R17 ;  /* 0x0000001100117308 */ /* 0x000e220000000800 */
[----:B------:R-:W-:Y:S01]  /*02f0*/  FFMA.FTZ R18, R18, R11, -1 ;  /* 0xbf80000012127423 */ /* 0x000fe2000001000b */
[----:B------:R-:W-:Y:S01]  /*0300*/  IADD3 R24, -R23, 0x40800000, RZ ;  /* 0x4080000017187810 */ /* 0x000fe20007ffe1ff */
[----:B------:R-:W-:Y:S01]  /*0310*/  FFMA.FTZ R14, R19, R14, -0.13229703903198242188 ;  /* 0xbe0778e0130e7423 */ /* 0x000fe2000001000e */
[C---:B------:R-:W-:Y:S01]  /*0320*/  IADD3 R21, R10.reuse, -R23, RZ ;  /* 0x800000170a157210 */ /* 0x040fe20007ffe0ff */
[----:B------:R-:W-:Y:S01]  /*0330*/  FADD.FTZ R25, R25, R18 ;  /* 0x0000001219197221 */ /* 0x000fe20000010000 */
[----:B------:R-:W-:Y:S01]  /*0340*/  ISETP.GE.U32.AND P2, PT, R10, 0x7f800000, PT ;  /* 0x7f8000000a00780c */ /* 0x000fe20003f46070 */
[----:B------:R-:W-:Y:S01]  /*0350*/  FFMA.FTZ R14, R19, R14, 0.14491446316242218018 ;  /* 0x3e146475130e7423 */ /* 0x000fe2000001000e */
[----:B------:R-:W1:Y:S01]  /*0360*/  I2F R22, R22 ;  /* 0x0000001600167306 */ /* 0x000e620000201400 */
[----:B------:R-:W-:-:S02]  /*0370*/  FFMA.FTZ R18, R25, -R12, 0.10546888411045074463 ;  /* 0x3dd8001219127423 */ /* 0x000fc4000001080c */
[----:B------:R-:W-:Y:S02]  /*0380*/  FFMA.FTZ R14, R19, R14, -0.16641564667224884033 ;  /* 0xbe2a68dd130e7423 */ /* 0x000fe4000001000e */
[----:B------:R-:W-:Y:S02]  /*0390*/  FFMA.FTZ R18, R25, R18, -0.13229703903198242188 ;  /* 0xbe0778e019127423 */ /* 0x000fe40000010012 */
[----:B------:R-:W-:Y:S01]  /*03a0*/  FFMA.FTZ R14, R19, R14, 0.19988867640495300293 ;  /* 0x3e4caf9e130e7423 */ /* 0x000fe2000001000e */
[----:B------:R-:W2:Y:S01]  /*03b0*/  I2F R23, R23 ;  /* 0x0000001700177306 */ /* 0x000ea20000201400 */
[----:B------:R-:W-:Y:S02]  /*03c0*/  FFMA.FTZ R18, R25, R18, 0.14491446316242218018 ;  /* 0x3e14647519127423 */ /* 0x000fe40000010012 */
[----:B------:R-:W-:Y:S02]  /*03d0*/  FFMA.FTZ R14, R19, R14, -0.25000196695327758789 ;  /* 0xbe800042130e7423 */ /* 0x000fe4000001000e */
[----:B------:R-:W-:-:S02]  /*03e0*/  FFMA.FTZ R18, R25, R18, -0.16641564667224884033 ;  /* 0xbe2a68dd19127423 */ /* 0x000fc40000010012 */
[C---:B------:R-:W-:Y:S02]  /*03f0*/  FFMA.FTZ R14, R19.reuse, R14, 0.33333510160446166992 ;  /* 0x3eaaaae6130e7423 */ /* 0x040fe4000001000e */
[----:B------:R-:W-:Y:S02]  /*0400*/  FFMA.FTZ R24, R24, R11, -1 ;  /* 0xbf80000018187423 */ /* 0x000fe4000001000b */
[----:B------:R-:W-:Y:S02]  /*0410*/  FFMA.FTZ R14, R19, R14, -0.5 ;  /* 0xbf000000130e7423 */ /* 0x000fe4000001000e */
[----:B------:R-:W-:Y:S02]  /*0420*/  FADD.FTZ R21, R21, R24 ;  /* 0x0000001815157221 */ /* 0x000fe40000010000 */
[----:B------:R-:W-:Y:S02]  /*0430*/  FMUL.FTZ R14, R19, R14 ;  /* 0x0000000e130e7220 */ /* 0x000fe40000410000 */
[----:B------:R-:W-:-:S02]  /*0440*/  FFMA.FTZ R24, R21, -R12, 0.10546888411045074463 ;  /* 0x3dd8001215187423 */ /* 0x000fc4000001080c */
[----:B------:R-:W-:Y:S02]  /*0450*/  FFMA.FTZ R19, R19, R14, R19 ;  /* 0x0000000e13137223 */ /* 0x000fe40000010013 */
[----:B------:R-:W-:Y:S02]  /*0460*/  FFMA.FTZ R14, R25, R18, 0.19988867640495300293 ;  /* 0x3e4caf9e190e7423 */ /* 0x000fe40000010012 */
[----:B0-----:R-:W-:Y:S02]  /*0470*/  FADD.FTZ.RZ R13, R17, 1 ;  /* 0x3f800000110d7421 */ /* 0x001fe4000001c000 */
[----:B------:R-:W-:Y:S02]  /*0480*/  FFMA.FTZ R14, R25, R14, -0.25000196695327758789 ;  /* 0xbe800042190e7423 */ /* 0x000fe4000001000e */
[----:B------:R-:W-:Y:S01]  /*0490*/  FFMA.FTZ R24, R21, R24, -0.13229703903198242188 ;  /* 0xbe0778e015187423 */ /* 0x000fe20000010018 */
[----:B------:R-:W-:Y:S01]  /*04a0*/  IADD3 R13, R13, -0x3f400000, RZ ;  /* 0xc0c000000d0d7810 */ /* 0x000fe20007ffe0ff */
[----:B------:R-:W-:-:S02]  /*04b0*/  FFMA.FTZ R14, R25, R14, 0.33333510160446166992 ;  /* 0x3eaaaae6190e7423 */ /* 0x000fc4000001000e */
[----:B------:R-:W-:Y:S01]  /*04c0*/  FFMA.FTZ R24, R21, R24, 0.14491446316242218018 ;  /* 0x3e14647515187423 */ /* 0x000fe20000010018 */
[----:B------:R-:W-:Y:S01]  /*04d0*/  LOP3.LUT R18, R13, 0xff800000, RZ, 0xc0, !PT ;  /* 0xff8000000d127812 */ /* 0x000fe200078ec0ff */
[----:B------:R-:W-:Y:S02]  /*04e0*/  FFMA.FTZ R14, R25, R14, -0.5 ;  /* 0xbf000000190e7423 */ /* 0x000fe4000001000e */
[----:B------:R-:W-:Y:S01]  /*04f0*/  FFMA.FTZ R24, R21, R24, -0.16641564667224884033 ;  /* 0xbe2a68dd15187423 */ /* 0x000fe20000010018 */
[----:B------:R-:W-:Y:S01]  /*0500*/  IADD3 R26, -R18, 0x40800000, RZ ;  /* 0x40800000121a7810 */ /* 0x000fe20007ffe1ff */
[----:B------:R-:W-:Y:S02]  /*0510*/  FMUL.FTZ R14, R25, R14 ;  /* 0x0000000e190e7220 */ /* 0x000fe40000410000 */
[----:B------:R-:W-:Y:S02]  /*0520*/  FFMA.FTZ R24, R21, R24, 0.19988867640495300293 ;  /* 0x3e4caf9e15187423 */ /* 0x000fe40000010018 */
[----:B------:R-:W-:Y:S01]  /*0530*/  FFMA.FTZ R25, R25, R14, R25 ;  /* 0x0000000e19197223 */ /* 0x000fe20000010019 */
[--C-:B---3--:R-:W-:Y:S01]  /*0540*/  HADD2.F32 R14, -RZ, R2.reuse.H0_H0 ;  /* 0x20000002ff0e7230 */ /* 0x108fe20000004100 */
[----:B------:R-:W-:Y:S01]  /*0550*/  FFMA.FTZ R24, R21, R24, -0.25000196695327758789 ;  /* 0xbe80004215187423 */ /* 0x000fe20000010018 */
[----:B------:R-:W-:Y:S01]  /*0560*/  HADD2.F32 R2, -RZ, R2.H1_H1 ;  /* 0x30000002ff027230 */ /* 0x000fe20000004100 */
[----:B------:R-:W-:Y:S01]  /*0570*/  FFMA.FTZ R27, R26, R11, -1 ;  /* 0xbf8000001a1b7423 */ /* 0x000fe2000001000b */
[----:B------:R-:W-:Y:S01]  /*0580*/  IADD3 R26, R17, -R18, RZ ;  /* 0x80000012111a7210 */ /* 0x000fe20007ffe0ff */
[----:B------:R-:W-:Y:S01]  /*0590*/  FMUL.FTZ R13, R14, 1.4426950216293334961 ;  /* 0x3fb8aa3b0e0d7820 */ /* 0x000fe20000410000 */
[----:B------:R-:W-:Y:S01]  /*05a0*/  I2F R18, R18 ;  /* 0x0000001200127306 */ /* 0x000fe20000201400 */
[----:B------:R-:W-:-:S02]  /*05b0*/  FFMA.FTZ R24, R21, R24, 0.33333510160446166992 ;  /* 0x3eaaaae615187423 */ /* 0x000fc40000010018 */
[----:B------:R-:W-:Y:S02]  /*05c0*/  FADD.FTZ R27, R26, R27 ;  /* 0x0000001b1a1b7221 */ /* 0x000fe40000010000 */
[C---:B------:R-:W-:Y:S02]  /*05d0*/  FFMA.FTZ R24, R21.reuse, R24, -0.5 ;  /* 0xbf00000015187423 */ /* 0x040fe40000010018 */
[----:B------:R-:W-:Y:S01]  /*05e0*/  FMUL.FTZ R26, R20, 1.1920928955078125e-07 ;  /* 0x34000000141a7820 */ /* 0x000fe20000410000 */
[----:B------:R-:W0:Y:S01]  /*05f0*/  MUFU.EX2 R13, R13 ;  /* 0x0000000d000d7308 */ /* 0x000e220000000800 */
[C---:B------:R-:W-:Y:S02]  /*0600*/  FMUL.FTZ R24, R21.reuse, R24 ;  /* 0x0000001815187220 */ /* 0x040fe40000410000 */
[----:B------:R-:W-:Y:S02]  /*0610*/  FFMA.FTZ R19, R26, 0.69314718246459960938, R19 ;  /* 0x3f3172181a137823 */ /* 0x000fe40000010013 */
[----:B------:R-:W-:-:S02]  /*0620*/  FFMA.FTZ R21, R21, R24, R21 ;  /* 0x0000001815157223 */ /* 0x000fc40000010015 */
[C---:B------:R-:W-:Y:S02]  /*0630*/  FFMA.FTZ R24, R27.reuse, -R12, 0.10546888411045074463 ;  /* 0x3dd800121b187423 */ /* 0x040fe4000001080c */
[----:B-1----:R-:W-:Y:S02]  /*0640*/  FMUL.FTZ R20, R22, 1.1920928955078125e-07 ;  /* 0x3400000016147820 */ /* 0x002fe40000410000 */
[----:B------:R-:W-:Y:S02]  /*0650*/  FFMA.FTZ R24, R27, R24, -0.13229703903198242188 ;  /* 0xbe0778e01b187423 */ /* 0x000fe40000010018 */
[----:B--2---:R-:W-:Y:S02]  /*0660*/  FMUL.FTZ R22, R23, 1.1920928955078125e-07 ;  /* 0x3400000017167820 */ /* 0x004fe40000410000 */
[----:B------:R-:W-:Y:S02]  /*0670*/  FFMA.FTZ R24, R27, R24, 0.14491446316242218018 ;  /* 0x3e1464751b187423 */ /* 0x000fe40000010018 */
[----:B0-----:R-:W-:-:S02]  /*0680*/  FADD.FTZ.RZ R26, R13, 1 ;  /* 0x3f8000000d1a7421 */ /* 0x001fc4000001c000 */
[C---:B------:R-:W-:Y:S02]  /*0690*/  FFMA.FTZ R24, R27.reuse, R24, -0.16641564667224884033 ;  /* 0xbe2a68dd1b187423 */ /* 0x040fe40000010018 */
[----:B------:R-:W-:Y:S01]  /*06a0*/  FFMA.FTZ R21, R22, 0.69314718246459960938, R21 ;  /* 0x3f31721816157823 */ /* 0x000fe20000010015 */
[----:B------:R-:W-:Y:S01]  /*06b0*/  IADD3 R26, R26, -0x3f400000, RZ ;  /* 0xc0c000001a1a7810 */ /* 0x000fe20007ffe0ff */
[C---:B------:R-:W-:Y:S02]  /*06c0*/  FFMA.FTZ R24, R27.reuse, R24, 0.19988867640495300293 ;  /* 0x3e4caf9e1b187423 */ /* 0x040fe40000010018 */
[----:B------:R-:W-:Y:S01]  /*06d0*/  FMUL.FTZ R22, R2, 1.4426950216293334961 ;  /* 0x3fb8aa3b02167820 */ /* 0x000fe20000410000 */
[----:B------:R-:W-:Y:S01]  /*06e0*/  LOP3.LUT R26, R26, 0xff800000, RZ, 0xc0, !PT ;  /* 0xff8000001a1a7812 */ /* 0x000fe200078ec0ff */
[C---:B------:R-:W-:Y:S02]  /*06f0*/  FFMA.FTZ R24, R27.reuse, R24, -0.25000196695327758789 ;  /* 0xbe8000421b187423 */ /* 0x040fe40000010018 */
[----:B------:R-:W-:Y:S01]  /*0700*/  FFMA.FTZ R20, R20, 0.69314718246459960938, R25 ;  /* 0x3f31721814147823 */ /* 0x000fe20000010019 */
[----:B------:R-:W-:Y:S01]  /*0710*/  IADD3 R28, -R26, 0x40800000, RZ ;  /* 0x408000001a1c7810 */ /* 0x000fe20007ffe1ff */
[----:B------:R-:W-:Y:S01]  /*0720*/  FFMA.FTZ R24, R27, R24, 0.33333510160446166992 ;  /* 0x3eaaaae61b187423 */ /* 0x000fe20000010018 */
[----:B------:R-:W-:Y:S01]  /*0730*/  IADD3 R23, R13, -R26, RZ ;  /* 0x8000001a0d177210 */ /* 0x000fe20007ffe0ff */
[----:B------:R-:W0:Y:S01]  /*0740*/  MUFU.EX2 R22, R22 ;  /* 0x0000001600167308 */ /* 0x000e220000000800 */
[----:B------:R-:W-:-:S02]  /*0750*/  FMUL.FTZ R25, R18, 1.1920928955078125e-07 ;  /* 0x3400000012197820 */ /* 0x000fc40000410000 */
[----:B------:R-:W-:Y:S02]  /*0760*/  FFMA.FTZ R28, R28, R11, -1 ;  /* 0xbf8000001c1c7423 */ /* 0x000fe4000001000b */
[----:B------:R-:W-:Y:S02]  /*0770*/  FFMA.FTZ R24, R27, R24, -0.5 ;  /* 0xbf0000001b187423 */ /* 0x000fe40000010018 */
[----:B------:R-:W-:Y:S01]  /*0780*/  FADD.FTZ R23, R23, R28 ;  /* 0x0000001c17177221 */ /* 0x000fe20000010000 */
[----:B------:R-:W1:Y:S01]  /*0790*/  I2F R26, R26 ;  /* 0x0000001a001a7306 */ /* 0x000e620000201400 */
[----:B------:R-:W-:Y:S02]  /*07a0*/  FMUL.FTZ R24, R27, R24 ;  /* 0x000000181b187220 */ /* 0x000fe40000410000 */
[----:B------:R-:W-:Y:S02]  /*07b0*/  FFMA.FTZ R28, R23, -R12, 0.10546888411045074463 ;  /* 0x3dd80012171c7423 */ /* 0x000fe4000001080c */
[----:B------:R-:W-:-:S02]  /*07c0*/  FFMA.FTZ R24, R27, R24, R27 ;  /* 0x000000181b187223 */ /* 0x000fc4000001001b */
[----:B------:R-:W-:Y:S02]  /*07d0*/  FFMA.FTZ R28, R23, R28, -0.13229703903198242188 ;  /* 0xbe0778e0171c7423 */ /* 0x000fe4000001001c */
[----:B------:R-:W-:Y:S02]  /*07e0*/  FFMA.FTZ R18, R25, 0.69314718246459960938, R24 ;  /* 0x3f31721819127823 */ /* 0x000fe40000010018 */
[----:B------:R-:W-:-:S04]  /*07f0*/  FFMA.FTZ R28, R23, R28, 0.14491446316242218018 ;  /* 0x3e146475171c7423 */ /* 0x000fc8000001001c */
[----:B------:R-:W-:-:S04]  /*0800*/  FFMA.FTZ R28, R23, R28, -0.16641564667224884033 ;  /* 0xbe2a68dd171c7423 */ /* 0x000fc8000001001c */
[----:B------:R-:W-:Y:S01]  /*0810*/  FFMA.FTZ R28, R23, R28, 0.19988867640495300293 ;  /* 0x3e4caf9e171c7423 */ /* 0x000fe2000001001c */
[----:B------:R-:W-:Y:S05]  /*0820*/  @!P0 BRA `(.L_x_5767) ;  /* 0x0000005000008947 */ /* 0x000fea0003800000 */
[----:B01----:R-:W-:-:S13]  /*0830*/  ISETP.GE.AND P0, PT, R7, -0x407fffff, PT ;  /* 0xbf8000010700780c */ /* 0x003fda0003f06270 */
[----:B------:R-:W-:-:S05]  /*0840*/  @P0 MOV R24, 0x7f800000 ;  /* 0x7f80000000180802 */ /* 0x000fca0000000f00 */
[C---:B------:R-:W-:Y:S01]  /*0850*/  @P0 FFMA.FTZ R19, R7.reuse, R24, +INF ;  /* 0x7f80000007130423 */ /* 0x040fe20000010018 */
[----:B------:R-:W-:-:S04]  /*0860*/  FSETP.NEU.FTZ.AND P0, PT, R7, RZ, PT ;  /* 0x000000ff0700720b */ /* 0x000fc80003f1d000 */
[----:B------:R-:W-:-:S04]  /*0870*/  FSEL R19, R19, -RZ, P0 ;  /* 0x800000ff13137208 */ /* 0x000fc80000000000 */
.L_x_5767:
[----:B01----:R-:W-:Y:S05]  /*0880*/  BSYNC B0 ;  /* 0x0000000000007941 */ /* 0x003fea0003800000 */
.L_x_5766:
        /* <DEDUP_REMOVED lines=8> */
.L_x_5769:
[----:B------:R-:W-:Y:S05]  /*0910*/  BSYNC B0 ;  /* 0x0000000000007941 */ /* 0x000fea0003800000 */
.L_x_5768:
[----:B------:R-:W-:Y:S01]  /*0920*/  BSSY B0, `(.L_x_5770) ;  /* 0x0000009000007945 */ /* 0x000fe20003800000 */
[----:B------:R-:W-:Y:S01]  /*0930*/  HADD2.F32 R7, -RZ, R3.H0_H0 ;  /* 0x20000003ff077230 */ /* 0x000fe20000004100 */
[----:B------:R-:W-:Y:S01]  /*0940*/  FFMA.FTZ R28, R23, R28, 0.33333510160446166992 ;  /* 0x3eaaaae6171c7423 */ /* 0x000fe2000001001c */
[----:B------:R-:W-:Y:S05]  /*0950*/  @!P2 BRA `(.L_x_5771) ;  /* 0x000000500000a947 */ /* 0x000fea0003800000 */
[----:B------:R-:W-:-:S13]  /*0960*/  ISETP.GE.AND P0, PT, R10, -0x407fffff, PT ;  /* 0xbf8000010a00780c */ /* 0x000fda0003f06270 */
[----:B------:R-:W-:-:S05]  /*0970*/  @P0 MOV R15, 0x7f800000 ;  /* 0x7f800000000f0802 */ /* 0x000fca0000000f00 */
[C---:B------:R-:W-:Y:S01]  /*0980*/  @P0 FFMA.FTZ R21, R10.reuse, R15, +INF ;  /* 0x7f8000000a150423 */ /* 0x040fe2000001000f */
[----:B------:R-:W-:-:S04]  /*0990*/  FSETP.NEU.FTZ.AND P0, PT, R10, RZ, PT ;  /* 0x000000ff0a00720b */ /* 0x000fc80003f1d000 */
[----:B------:R-:W-:-:S04]  /*09a0*/  FSEL R21, R21, -RZ, P0 ;  /* 0x800000ff15157208 */ /* 0x000fc80000000000 */
.L_x_5771:
[----:B------:R-:W-:Y:S05]  /*09b0*/  BSYNC B0 ;  /* 0x0000000000007941 */ /* 0x000fea0003800000 */
.L_x_5770:
[----:B------:R-:W-:Y:S01]  /*09c0*/  FMUL.FTZ R10, R7, 1.4426950216293334961 ;  /* 0x3fb8aa3b070a7820 */ /* 0x000fe20000410000 */
[----:B------:R-:W-:Y:S01]  /*09d0*/  ISETP.GE.U32.AND P0, PT, R17, 0x7f800000, PT ;  /* 0x7f8000001100780c */ /* 0x000fe20003f06070 */
[----:B------:R-:W-:Y:S01]  /*09e0*/  FADD.FTZ.RZ R15, R22, 1 ;  /* 0x3f800000160f7421 */ /* 0x000fe2000001c000 */
[----:B------:R-:W-:Y:S01]  /*09f0*/  BSSY B0, `(.L_x_5772) ;  /* 0x000000e000007945 */ /* 0x000fe20003800000 */
[----:B------:R-:W-:Y:S02]  /*0a00*/  FFMA.FTZ R28, R23, R28, -0.5 ;  /* 0xbf000000171c7423 */ /* 0x000fe4000001001c */
[----:B------:R-:W0:Y:S01]  /*0a10*/  MUFU.EX2 R10, R10 ;  /* 0x0000000a000a7308 */ /* 0x000e220000000800 */
[----:B------:R-:W-:Y:S01]  /*0a20*/  IADD3 R25, R15, -0x3f400000, RZ ;  /* 0xc0c000000f197810 */ /* 0x000fe20007ffe0ff */
[----:B------:R-:W-:Y:S02]  /*0a30*/  FMUL.FTZ R28, R23, R28 ;  /* 0x0000001c171c7220 */ /* 0x000fe40000410000 */
[----:B------:R-:W-:Y:S01]  /*0a40*/  FMUL.FTZ R26, R26, 1.1920928955078125e-07 ;  /* 0x340000001a1a7820 */ /* 0x000fe20000410000 */
[----:B------:R-:W-:Y:S01]  /*0a50*/  LOP3.LUT R25, R25, 0xff800000, RZ, 0xc0, !PT ;  /* 0xff80000019197812 */ /* 0x000fe200078ec0ff */
[----:B------:R-:W-:-:S02]  /*0a60*/  FFMA.FTZ R15, R23, R28, R23 ;  /* 0x0000001c170f7223 */ /* 0x000fc40000010017 */
[----:B------:R-:W-:Y:S05]  /*0a70*/  @!P0 BRA `(.L_x_5773) ;  /* 0x0000005000008947 */ /* 0x000fea0003800000 */
[----:B------:R-:W-:-:S13]  /*0a80*/  ISETP.GE.AND P0, PT, R17, -0x407fffff, PT ;  /* 0xbf8000011100780c */ /* 0x000fda0003f06270 */
[----:B------:R-:W-:-:S05]  /*0a90*/  @P0 MOV R24, 0x7f800000 ;  /* 0x7f80000000180802 */ /* 0x000fca0000000f00 */
[C---:B------:R-:W-:Y:S01]  /*0aa0*/  @P0 FFMA.FTZ R18, R17.reuse, R24, +INF ;  /* 0x7f80000011120423 */ /* 0x040fe20000010018 */
[----:B------:R-:W-:-:S04]  /*0ab0*/  FSETP.NEU.FTZ.AND P0, PT, R17, RZ, PT ;  /* 0x000000ff1100720b */ /* 0x000fc80003f1d000 */
[----:B------:R-:W-:-:S04]  /*0ac0*/  FSEL R18, R18, -RZ, P0 ;  /* 0x800000ff12127208 */ /* 0x000fc80000000000 */
.L_x_5773:
[----:B------:R-:W-:Y:S05]  /*0ad0*/  BSYNC B0 ;  /* 0x0000000000007941 */ /* 0x000fea0003800000 */
.L_x_5772:
[----:B------:R-:W-:Y:S01]  /*0ae0*/  ISETP.GE.U32.AND P0, PT, R13, 0x7f800000, PT ;  /* 0x7f8000000d00780c */ /* 0x000fe20003f06070 */
[----:B0-----:R-:W-:Y:S01]  /*0af0*/  FADD.FTZ.RZ R17, R10, 1 ;  /* 0x3f8000000a117421 */ /* 0x001fe2000001c000 */
[----:B------:R-:W-:Y:S01]  /*0b00*/  IADD3 R24, -R25, 0x40800000, RZ ;  /* 0x4080000019187810 */ /* 0x000fe20007ffe1ff */
[----:B------:R-:W-:Y:S01]  /*0b10*/  BSSY B0, `(.L_x_5774) ;  /* 0x000000d000007945 */ /* 0x000fe20003800000 */
[----:B------:R-:W-:Y:S01]  /*0b20*/  IADD3 R27, R22, -R25, RZ ;  /* 0x80000019161b7210 */ /* 0x000fe20007ffe0ff */
[----:B------:R-:W-:Y:S01]  /*0b30*/  FFMA.FTZ R15, R26, 0.69314718246459960938, R15 ;  /* 0x3f3172181a0f7823 */ /* 0x000fe2000001000f */
[----:B------:R-:W-:Y:S01]  /*0b40*/  IADD3 R17, R17, -0x3f400000, RZ ;  /* 0xc0c0000011117810 */ /* 0x000fe20007ffe0ff */
[----:B------:R-:W-:-:S03]  /*0b50*/  FFMA.FTZ R24, R24, R11, -1 ;  /* 0xbf80000018187423 */ /* 0x000fc6000001000b */
[----:B------:R-:W-:Y:S01]  /*0b60*/  LOP3.LUT R23, R17, 0xff800000, RZ, 0xc0, !PT ;  /* 0xff80000011177812 */ /* 0x000fe200078ec0ff */
[----:B------:R-:W-:Y:S02]  /*0b70*/  FADD.FTZ R27, R27, R24 ;  /* 0x000000181b1b7221 */ /* 0x000fe40000010000 */
[----:B------:R-:W-:Y:S05]  /*0b80*/  @!P0 BRA `(.L_x_5775) ;  /* 0x0000005000008947 */ /* 0x000fea0003800000 */
[----:B------:R-:W-:-:S13]  /*0b90*/  ISETP.GE.AND P0, PT, R13, -0x407fffff, PT ;  /* 0xbf8000010d00780c */ /* 0x000fda0003f06270 */
[----:B------:R-:W-:-:S05]  /*0ba0*/  @P0 MOV R24, 0x7f800000 ;  /* 0x7f80000000180802 */ /* 0x000fca0000000f00 */
[C---:B------:R-:W-:Y:S01]  /*0bb0*/  @P0 FFMA.FTZ R15, R13.reuse, R24, +INF ;  /* 0x7f8000000d0f0423 */ /* 0x040fe20000010018 */
[----:B------:R-:W-:-:S04]  /*0bc0*/  FSETP.NEU.FTZ.AND P0, PT, R13, RZ, PT ;  /* 0x000000ff0d00720b */ /* 0x000fc80003f1d000 */
[----:B------:R-:W-:-:S04]  /*0bd0*/  FSEL R15, R15, -RZ, P0 ;  /* 0x800000ff0f0f7208 */ /* 0x000fc80000000000 */
.L_x_5775:
[----:B------:R-:W-:Y:S05]  /*0be0*/  BSYNC B0 ;  /* 0x0000000000007941 */ /* 0x000fea0003800000 */
.L_x_5774:
[----:B------:R-:W-:Y:S01]  /*0bf0*/  FFMA.FTZ R24, R27, -R12, 0.10546888411045074463 ;  /* 0x3dd800121b187423 */ /* 0x000fe2000001080c */
[----:B------:R-:W-:Y:S01]  /*0c00*/  HADD2.F32 R3, -RZ, R3.H1_H1 ;  /* 0x30000003ff037230 */ /* 0x000fe20000004100 */
[----:B------:R-:W-:Y:S01]  /*0c10*/  I2F R25, R25 ;  /* 0x0000001900197306 */ /* 0x000fe20000201400 */
[----:B------:R-:W-:Y:S01]  /*0c20*/  IADD3 R26, -R23, 0x40800000, RZ ;  /* 0x40800000171a7810 */ /* 0x000fe20007ffe1ff */
[----:B------:R-:W-:Y:S01]  /*0c30*/  FFMA.FTZ R24, R27, R24, -0.13229703903198242188 ;  /* 0xbe0778e01b187423 */ /* 0x000fe20000010018 */
[----:B------:R-:W-:Y:S01]  /*0c40*/  IADD3 R13, R10, -R23, RZ ;  /* 0x800000170a0d7210 */ /* 0x000fe20007ffe0ff */
[----:B------:R-:W-:Y:S01]  /*0c50*/  FMUL.FTZ R17, R3, 1.4426950216293334961 ;  /* 0x3fb8aa3b03117820 */ /* 0x000fe20000410000 */
[----:B------:R-:W-:Y:S01]  /*0c60*/  ISETP.GE.U32.AND P0, PT, R22, 0x7f800000, PT ;  /* 0x7f8000001600780c */ /* 0x000fe20003f06070 */
[C---:B------:R-:W-:Y:S01]  /*0c70*/  FFMA.FTZ R24, R27.reuse, R24, 0.14491446316242218018 ;  /* 0x3e1464751b187423 */ /* 0x040fe20000010018 */
[----:B------:R-:W-:Y:S01]  /*0c80*/  BSSY B0, `(.L_x_5776) ;  /* 0x0000018000007945 */ /* 0x000fe20003800000 */
[----:B------:R-:W-:Y:S01]  /*0c90*/  FFMA.FTZ R26, R26, R11, -1 ;  /* 0xbf8000001a1a7423 */ /* 0x000fe2000001000b */
[----:B------:R-:W-:Y:S01]  /*0ca0*/  I2F R23, R23 ;  /* 0x0000001700177306 */ /* 0x000fe20000201400 */
[----:B------:R-:W-:-:S02]  /*0cb0*/  FFMA.FTZ R24, R27, R24, -0.16641564667224884033 ;  /* 0xbe2a68dd1b187423 */ /* 0x000fc40000010018 */
[----:B------:R-:W-:Y:S02]  /*0cc0*/  FADD.FTZ R13, R13, R26 ;  /* 0x0000001a0d0d7221 */ /* 0x000fe40000010000 */
[----:B------:R-:W-:-:S03]  /*0cd0*/  FFMA.FTZ R24, R27, R24, 0.19988867640495300293 ;  /* 0x3e4caf9e1b187423 */ /* 0x000fc60000010018 */
[----:B------:R-:W0:Y:S01]  /*0ce0*/  MUFU.EX2 R17, R17 ;  /* 0x0000001100117308 */ /* 0x000e220000000800 */
[----:B------:R-:W-:-:S04]  /*0cf0*/  FFMA.FTZ R24, R27, R24, -0.25000196695327758789 ;  /* 0xbe8000421b187423 */ /* 0x000fc80000010018 */
[----:B------:R-:W-:-:S03]  /*0d00*/  FFMA.FTZ R24, R27, R24, 0.33333510160446166992 ;  /* 0x3eaaaae61b187423 */ /* 0x000fc60000010018 */
[----:B------:R-:W1:Y:S01]  /*0d10*/  MUFU.TANH R19, R19 ;  /* 0x0000001300137308 */ /* 0x000e620000002400 */
[----:B------:R-:W-:-:S04]  /*0d20*/  FFMA.FTZ R24, R27, R24, -0.5 ;  /* 0xbf0000001b187423 */ /* 0x000fc80000010018 */
[----:B------:R-:W-:Y:S02]  /*0d30*/  FMUL.FTZ R24, R27, R24 ;  /* 0x000000181b187220 */ /* 0x000fe40000410000 */
[----:B0-----:R-:W-:Y:S02]  /*0d40*/  FADD.FTZ.RZ R26, R17, 1 ;  /* 0x3f800000111a7421 */ /* 0x001fe4000001c000 */
[----:B------:R-:W-:Y:S02]  /*0d50*/  FFMA.FTZ R27, R27, R24, R27 ;  /* 0x000000181b1b7223 */ /* 0x000fe4000001001b */
[----:B------:R-:W-:Y:S01]  /*0d60*/  FMUL.FTZ R24, R25, 1.1920928955078125e-07 ;  /* 0x3400000019187820 */ /* 0x000fe20000410000 */
[----:B------:R-:W-:-:S03]  /*0d70*/  IADD3 R26, R26, -0x3f400000, RZ ;  /* 0xc0c000001a1a7810 */ /* 0x000fc60007ffe0ff */
[----:B------:R-:W-:Y:S01]  /*0d80*/  FFMA.FTZ R24, R24, 0.69314718246459960938, R27 ;  /* 0x3f31721818187823 */ /* 0x000fe2000001001b */
[----:B------:R-:W-:Y:S01]  /*0d90*/  LOP3.LUT R28, R26, 0xff800000, RZ, 0xc0, !PT ;  /* 0xff8000001a1c7812 */ /* 0x000fe200078ec0ff */
[----:B------:R-:W-:Y:S05]  /*0da0*/  @!P0 BRA `(.L_x_5777) ;  /* 0x0000005000008947 */ /* 0x000fea0003800000 */
[----:B-1----:R-:W-:-:S13]  /*0db0*/  ISETP.GE.AND P0, PT, R22, -0x407fffff, PT ;  /* 0xbf8000011600780c */ /* 0x002fda0003f06270 */
[----:B------:R-:W-:-:S05]  /*0dc0*/  @P0 MOV R25, 0x7f800000 ;  /* 0x7f80000000190802 */ /* 0x000fca0000000f00 */
[C---:B------:R-:W-:Y:S01]  /*0dd0*/  @P0 FFMA.FTZ R24, R22.reuse, R25, +INF ;  /* 0x7f80000016180423 */ /* 0x040fe20000010019 */
[----:B------:R-:W-:-:S04]  /*0de0*/  FSETP.NEU.FTZ.AND P0, PT, R22, RZ, PT ;  /* 0x000000ff1600720b */ /* 0x000fc80003f1d000 */
[----:B------:R-:W-:-:S04]  /*0df0*/  FSEL R24, R24, -RZ, P0 ;  /* 0x800000ff18187208 */ /* 0x000fc80000000000 */
.L_x_5777:
[----:B-1----:R-:W-:Y:S05]  /*0e00*/  BSYNC B0 ;  /* 0x0000000000007941 */ /* 0x002fea0003800000 */
.L_x_5776:
[----:B------:R-:W-:Y:S01]  /*0e10*/  IADD3 R26, -R28, 0x40800000, RZ ;  /* 0x408000001c1a7810 */ /* 0x000fe20007ffe1ff */
[----:B------:R0:W1:Y:S01]  /*0e20*/  I2F R22, R28 ;  /* 0x0000001c00167306 */ /* 0x0000620000201400 */
[----:B------:R-:W-:Y:S01]  /*0e30*/  IADD3 R25, R17, -R28, RZ ;  /* 0x8000001c11197210 */ /* 0x000fe20007ffe0ff */
[----:B------:R-:W-:Y:S01]  /*0e40*/  FMUL.FTZ R23, R23, 1.1920928955078125e-07 ;  /* 0x3400000017177820 */ /* 0x000fe20000410000 */
[----:B------:R-:W-:Y:S01]  /*0e50*/  ISETP.GE.U32.AND P0, PT, R10, 0x7f800000, PT ;  /* 0x7f8000000a00780c */ /* 0x000fe20003f06070 */
[----:B------:R-:W-:Y:S01]  /*0e60*/  FFMA.FTZ R27, R26, R11, -1 ;  /* 0xbf8000001a1b7423 */ /* 0x000fe2000001000b */
[----:B------:R-:W-:Y:S01]  /*0e70*/  BSSY B0, `(.L_x_5778) ;  /* 0x0000020000007945 */ /* 0x000fe20003800000 */
[----:B------:R-:W-:Y:S02]  /*0e80*/  FFMA.FTZ R26, R13, -R12, 0.10546888411045074463 ;  /* 0x3dd800120d1a7423 */ /* 0x000fe4000001080c */
[----:B------:R-:W-:Y:S01]  /*0e90*/  FADD.FTZ R25, R25, R27 ;  /* 0x0000001b19197221 */ /* 0x000fe20000010000 */
[----:B------:R2:W3:Y:S01]  /*0ea0*/  MUFU.TANH R11, R20 ;  /* 0x00000014000b7308 */ /* 0x0004e20000002400 */
[----:B------:R-:W-:-:S02]  /*0eb0*/  FFMA.FTZ R26, R13, R26, -0.13229703903198242188 ;  /* 0xbe0778e00d1a7423 */ /* 0x000fc4000001001a */
[----:B------:R-:W-:Y:S02]  /*0ec0*/  FFMA.FTZ R29, R25, -R12, 0.10546888411045074463 ;  /* 0x3dd80012191d7423 */ /* 0x000fe4000001080c */
[----:B------:R-:W-:Y:S02]  /*0ed0*/  FFMA.FTZ R27, R13, R26, 0.14491446316242218018 ;  /* 0x3e1464750d1b7423 */ /* 0x000fe4000001001a */
[----:B0-----:R-:W-:Y:S01]  /*0ee0*/  FFMA.FTZ R28, R25, R29, -0.13229703903198242188 ;  /* 0xbe0778e0191c7423 */ /* 0x001fe2000001001d */
[----:B------:R2:W0:Y:S01]  /*0ef0*/  MUFU.TANH R26, R21 ;  /* 0x00000015001a7308 */ /* 0x0004220000002400 */
[----:B------:R-:W-:Y:S02]  /*0f00*/  FFMA.FTZ R27, R13, R27, -0.16641564667224884033 ;  /* 0xbe2a68dd0d1b7423 */ /* 0x000fe4000001001b */
[----:B------:R-:W-:Y:S02]  /*0f10*/  FFMA.FTZ R28, R25, R28, 0.14491446316242218018 ;  /* 0x3e146475191c7423 */ /* 0x000fe4000001001c */
[----:B------:R-:W-:-:S02]  /*0f20*/  FFMA.FTZ R12, R13, R27, 0.19988867640495300293 ;  /* 0x3e4caf9e0d0c7423 */ /* 0x000fc4000001001b */
[----:B------:R-:W-:Y:S01]  /*0f30*/  FFMA.FTZ R28, R25, R28, -0.16641564667224884033 ;  /* 0xbe2a68dd191c7423 */ /* 0x000fe2000001001c */
[----:B------:R2:W4:Y:S01]  /*0f40*/  MUFU.TANH R27, R18 ;  /* 0x00000012001b7308 */ /* 0x0005220000002400 */
[----:B------:R-:W-:Y:S02]  /*0f50*/  FFMA.FTZ R12, R13, R12, -0.25000196695327758789 ;  /* 0xbe8000420d0c7423 */ /* 0x000fe4000001000c */
[----:B------:R-:W-:Y:S02]  /*0f60*/  FFMA.FTZ R28, R25, R28, 0.19988867640495300293 ;  /* 0x3e4caf9e191c7423 */ /* 0x000fe4000001001c */
[----:B------:R-:W-:Y:S02]  /*0f70*/  FFMA.FTZ R12, R13, R12, 0.33333510160446166992 ;  /* 0x3eaaaae60d0c7423 */ /* 0x000fe4000001000c */
[----:B------:R-:W-:Y:S01]  /*0f80*/  FFMA.FTZ R28, R25, R28, -0.25000196695327758789 ;  /* 0xbe800042191c7423 */ /* 0x000fe2000001001c */
[----:B------:R-:W0:Y:S01]  /*0f90*/  MUFU.TANH R15, R15 ;  /* 0x0000000f000f7308 */ /* 0x000e220000002400 */
[----:B------:R-:W-:-:S02]  /*0fa0*/  FFMA.FTZ R12, R13, R12, -0.5 ;  /* 0xbf0000000d0c7423 */ /* 0x000fc4000001000c */
[----:B------:R-:W-:Y:S02]  /*0fb0*/  FFMA.FTZ R28, R25, R28, 0.33333510160446166992 ;  /* 0x3eaaaae6191c7423 */ /* 0x000fe4000001001c */
[----:B------:R-:W-:Y:S02]  /*0fc0*/  FMUL.FTZ R12, R13, R12 ;  /* 0x0000000c0d0c7220 */ /* 0x000fe40000410000 */
[----:B------:R-:W-:Y:S01]  /*0fd0*/  FFMA.FTZ R28, R25, R28, -0.5 ;  /* 0xbf000000191c7423 */ /* 0x000fe2000001001c */
[----:B------:R2:W0:Y:S01]  /*0fe0*/  MUFU.TANH R21, R24 ;  /* 0x0000001800157308 */ /* 0x0004220000002400 */
[----:B------:R-:W-:-:S04]  /*0ff0*/  FFMA.FTZ R12, R13, R12, R13 ;  /* 0x0000000c0d0c7223 */ /* 0x000fc8000001000d */
[----:B------:R-:W-:Y:S01]  /*1000*/  FFMA.FTZ R12, R23, 0.69314718246459960938, R12 ;  /* 0x3f317218170c7823 */ /* 0x000fe2000001000c */
[----:B------:R-:W-:Y:S05]  /*1010*/  @!P0 BRA `(.L_x_5779) ;  /* 0x0000005000008947 */ /* 0x000fea0003800000 */
[C---:B-1-34-:R-:W-:Y:S02]  /*1020*/  ISETP.GE.AND P0, PT, R10.reuse, -0x407fffff, PT ;  /* 0xbf8000010a00780c */ /* 0x05afe40003f06270 */
[----:B------:R-:W-:-:S11]  /*1030*/  FSETP.NEU.FTZ.AND P1, PT, R10, RZ, PT ;  /* 0x000000ff0a00720b */ /* 0x000fd60003f3d000 */
[----:B------:R-:W-:-:S05]  /*1040*/  @P0 MOV R13, 0x7f800000 ;  /* 0x7f800000000d0802 */ /* 0x000fca0000000f00 */
[----:B------:R-:W-:-:S05]  /*1050*/  @P0 FFMA.FTZ R12, R10, R13, +INF ;  /* 0x7f8000000a0c0423 */ /* 0x000fca000001000d */
[----:B------:R-:W-:Y:S02]  /*1060*/  FSEL R12, R12, -RZ, P1 ;  /* 0x800000ff0c0c7208 */ /* 0x000fe40000800000 */
.L_x_5779:
[----:B-1-34-:R-:W-:Y:S05]  /*1070*/  BSYNC B0 ;  /* 0x0000000000007941 */ /* 0x01afea0003800000 */
.L_x_5778:
[----:B------:R-:W-:Y:S01]  /*1080*/  ISETP.GE.U32.AND P0, PT, R17, 0x7f800000, PT ;  /* 0x7f8000001100780c */ /* 0x000fe20003f06070 */
[----:B------:R1:W3:Y:S01]  /*1090*/  MUFU.TANH R10, R12 ;  /* 0x0000000c000a7308 */ /* 0x0002e20000002400 */
[C---:B------:R-:W-:Y:S01]  /*10a0*/  FMUL.FTZ R28, R25.reuse, R28 ;  /* 0x0000001c191c7220 */ /* 0x040fe20000410000 */
[----:B------:R-:W-:Y:S01]  /*10b0*/  BSSY B0, `(.L_x_5780) ;  /* 0x000000a000007945 */ /* 0x000fe20003800000 */
[----:B------:R-:W-:Y:S02]  /*10c0*/  FMUL.FTZ R22, R22, 1.1920928955078125e-07 ;  /* 0x3400000016167820 */ /* 0x000fe40000410000 */
[----:B------:R-:W-:-:S04]  /*10d0*/  FFMA.FTZ R25, R25, R28, R25 ;  /* 0x0000001c19197223 */ /* 0x000fc80000010019 */
[----:B------:R-:W-:-:S03]  /*10e0*/  FFMA.FTZ R22, R22, 0.69314718246459960938, R25 ;  /* 0x3f31721816167823 */ /* 0x000fc60000010019 */
[----:B------:R-:W-:Y:S05]  /*10f0*/  @!P0 BRA `(.L_x_5781) ;  /* 0x0000005000008947 */ /* 0x000fea0003800000 */
[C---:B-1----:R-:W-:Y:S02]  /*1100*/  ISETP.GE.AND P0, PT, R17.reuse, -0x407fffff, PT ;  /* 0xbf8000011100780c */ /* 0x042fe40003f06270 */
[----:B------:R-:W-:-:S11]  /*1110*/  FSETP.NEU.FTZ.AND P1, PT, R17, RZ, PT ;  /* 0x000000ff1100720b */ /* 0x000fd60003f3d000 */
[----:B------:R-:W-:-:S05]  /*1120*/  @P0 MOV R12, 0x7f800000 ;  /* 0x7f800000000c0802 */ /* 0x000fca0000000f00 */
[----:B------:R-:W-:-:S05]  /*1130*/  @P0 FFMA.FTZ R22, R17, R12, +INF ;  /* 0x7f80000011160423 */ /* 0x000fca000001000c */
[----:B------:R-:W-:Y:S02]  /*1140*/  FSEL R22, R22, -RZ, P1 ;  /* 0x800000ff16167208 */ /* 0x000fe40000800000 */
.L_x_5781:
[----:B-1----:R-:W-:Y:S05]  /*1150*/  BSYNC B0 ;  /* 0x0000000000007941 */ /* 0x002fea0003800000 */
.L_x_5780:
[----:B------:R-:W1:Y:S01]  /*1160*/  MUFU.TANH R22, R22 ;  /* 0x0000001600167308 */ /* 0x000e620000002400 */
[----:B------:R-:W-:Y:S02]  /*1170*/  FMUL.FTZ R19, R6, R19 ;  /* 0x0000001306137220 */ /* 0x000fe40000410000 */
[----:B------:R-:W-:Y:S02]  /*1180*/  FMUL.FTZ R6, R8, R11 ;  /* 0x0000000b08067220 */ /* 0x000fe40000410000 */
[----:B0-----:R-:W-:Y:S02]  /*1190*/  FMUL.FTZ R26, R9, R26 ;  /* 0x0000001a091a7220 */ /* 0x001fe40000410000 */
[----:B------:R-:W-:-:S04]  /*11a0*/  IMAD.WIDE.U32 R8, R0, R5, c[0x0][0x168] ;  /* 0x00005a0000087625 */ /* 0x000fc800078e0005 */
[----:B------:R-:W-:Y:S02]  /*11b0*/  FMUL.FTZ R5, R16, R27 ;  /* 0x0000001b10057220 */ /* 0x000fe40000410000 */
[----:B------:R-:W-:Y:S02]  /*11c0*/  FMUL.FTZ R15, R14, R15 ;  /* 0x0000000f0e0f7220 */ /* 0x000fe40000410000 */
[----:B------:R-:W-:Y:S01]  /*11d0*/  FMUL.FTZ R2, R2, R21 ;  /* 0x0000001502027220 */ /* 0x000fe20000410000 */
[----:B------:R-:W-:Y:S01]  /*11e0*/  F2FP.PACK_AB R5, R5, R26 ;  /* 0x0000001a0505723e */ /* 0x000fe200000000ff */
[----:B---3--:R-:W-:Y:S02]  /*11f0*/  FMUL.FTZ R10, R7, R10 ;  /* 0x0000000a070a7220 */ /* 0x008fe40000410000 */
[----:B-1----:R-:W-:Y:S01]  /*1200*/  FMUL.FTZ R3, R3, R22 ;  /* 0x0000001603037220 */ /* 0x002fe20000410000 */
[----:B------:R-:W-:Y:S01]  /*1210*/  F2FP.PACK_AB R2, R2, R15 ;  /* 0x0000000f0202723e */ /* 0x000fe200000000ff */
[----:B------:R-:W-:Y:S01]  /*1220*/  IMAD.WIDE R8, R4, 0x8, R8 ;  /* 0x0000000804087825 */ /* 0x000fe200078e0208 */
[----:B------:R-:W-:-:S02]  /*1230*/  F2FP.PACK_AB R4, R6, R19 ;  /* 0x000000130604723e */ /* 0x000fc400000000ff */
[----:B------:R-:W-:-:S03]  /*1240*/  F2FP.PACK_AB R3, R3, R10 ;  /* 0x0000000a0303723e */ /* 0x000fc600000000ff */
[----:B------:R-:W-:Y:S04]  /*1250*/  STG.E.64 [R8.64], R4 ;  /* 0x0000000408007986 */ /* 0x000fe8000c101b04 */
[----:B------:R-:W-:Y:S01]  /*1260*/  STG.E.64 [R8.64+0x400], R2 ;  /* 0x0004000208007986 */ /* 0x000fe2000c101b04 */
[----:B------:R-:W-:Y:S05]  /*1270*/  EXIT ;  /* 0x000000000000794d */ /* 0x000fea0003800000 */
.L_x_5765:
        /* <DEDUP_REMOVED lines=92> */
.L_x_5785:
[----:B------:R-:W-:Y:S05]  /*1840*/  BSYNC B1 ;  /* 0x0000000000017941 */ /* 0x000fea0003800000 */
.L_x_5784:
[----:B------:R-:W0:Y:S02]  /*1850*/  MUFU.TANH R4, R4 ;  /* 0x0000000400047308 */ /* 0x000e240000002400 */
[----:B0-----:R-:W-:-:S05]  /*1860*/  FMUL.FTZ R2, R21, R4 ;  /* 0x0000000415027220 */ /* 0x001fca0000410000 */
[----:B------:R-:W-:Y:S02]  /*1870*/  F2FP.PACK_AB R2, RZ, R2 ;  /* 0x00000002ff02723e */ /* 0x000fe400000000ff */
.L_x_5783:
[----:B------:R-:W-:Y:S05]  /*1880*/  BSYNC B0 ;  /* 0x0000000000007941 */ /* 0x000fea0003800000 */
.L_x_5782:
        /* <DEDUP_REMOVED lines=37> */
.L_x_5789:
[----:B------:R-:W-:Y:S05]  /*1ae0*/  BSYNC B1 ;  /* 0x0000000000017941 */ /* 0x000fea0003800000 */
.L_x_5788:
[----:B------:R-:W0:Y:S02]  /*1af0*/  MUFU.TANH R5, R5 ;  /* 0x0000000500057308 */ /* 0x000e240000002400 */
[----:B0-----:R-:W-:-:S05]  /*1b00*/  FMUL.FTZ R3, R20, R5 ;  /* 0x0000000514037220 */ /* 0x001fca0000410000 */
[----:B------:R-:W-:Y:S02]  /*1b10*/  F2FP.PACK_AB R3, RZ, R3 ;  /* 0x00000003ff03723e */ /* 0x000fe400000000ff */
.L_x_5787:
[----:B------:R-:W-:Y:S05]  /*1b20*/  BSYNC B0 ;  /* 0x0000000000007941 */ /* 0x000fea0003800000 */
.L_x_5786:
        /* <DEDUP_REMOVED lines=37> */
.L_x_5793:
[----:B------:R-:W-:Y:S05]  /*1d80*/  BSYNC B1 ;  /* 0x0000000000017941 */ /* 0x000fea0003800000 */
.L_x_5792:
[----:B------:R-:W0:Y:S02]  /*1d90*/  MUFU.TANH R5, R6 ;  /* 0x0000000600057308 */ /* 0x000e240000002400 */
[----:B0-----:R-:W-:-:S05]  /*1da0*/  FMUL.FTZ R4, R18, R5 ;  /* 0x0000000512047220 */ /* 0x001fca0000410000 */
[----:B------:R-:W-:Y:S02]  /*1db0*/  F2FP.PACK_AB R4, RZ, R4 ;  /* 0x00000004ff04723e */ /* 0x000fe400000000ff */
.L_x_5791:
[----:B------:R-:W-:Y:S05]  /*1dc0*/  BSYNC B0 ;  /* 0x0000000000007941 */ /* 0x000fea0003800000 */
.L_x_5790:
        /* <DEDUP_REMOVED lines=37> */
.L_x_5797:
[----:B------:R-:W-:Y:S05]  /*2020*/  BSYNC B1 ;  /* 0x0000000000017941 */ /* 0x000fea0003800000 */
.L_x_5796:
[----:B------:R-:W0:Y:S02]  /*2030*/  MUFU.TANH R6, R7 ;  /* 0x0000000700067308 */ /* 0x000e240000002400 */
[----:B0-----:R-:W-:-:S05]  /*2040*/  FMUL.FTZ R5, R19, R6 ;  /* 0x0000000613057220 */ /* 0x001fca0000410000 */
[----:B------:R-:W-:Y:S02]  /*2050*/  F2FP.PACK_AB R5, RZ, R5 ;  /* 0x00000005ff05723e */ /* 0x000fe400000000ff */
.L_x_5795:
[----:B------:R-:W-:Y:S05]  /*2060*/  BSYNC B0 ;  /* 0x0000000000007941 */ /* 0x000fea0003800000 */
.L_x_5794:
        /* <DEDUP_REMOVED lines=37> */
.L_x_5801:
[----:B------:R-:W-:Y:S05]  /*22c0*/  BSYNC B1 ;  /* 0x0000000000017941 */ /* 0x000fea0003800000 */
.L_x_5800:
[----:B------:R-:W0:Y:S02]  /*22d0*/  MUFU.TANH R8, R8 ;  /* 0x0000000800087308 */ /* 0x000e240000002400 */
[----:B0-----:R-:W-:-:S05]  /*22e0*/  FMUL.FTZ R6, R17, R8 ;  /* 0x0000000811067220 */ /* 0x001fca0000410000 */
[----:B------:R-:W-:Y:S02]  /*22f0*/  F2FP.PACK_AB R6, RZ, R6 ;  /* 0x00000006ff06723e */ /* 0x000fe400000000ff */
.L_x_5799:
[----:B------:R-:W-:Y:S05]  /*2300*/  BSYNC B0 ;  /* 0x0000000000007941 */ /* 0x000fea0003800000 */
.L_x_5798:
        /* <DEDUP_REMOVED lines=37> */
.L_x_5805:
[----:B------:R-:W-:Y:S05]  /*2560*/  BSYNC B1 ;  /* 0x0000000000017941 */ /* 0x000fea0003800000 */
.L_x_5804:
[----:B------:R-:W0:Y:S02]  /*2570*/  MUFU.TANH R9, R9 ;  /* 0x0000000900097308 */ /* 0x000e240000002400 */
[----:B0-----:R-:W-:-:S05]  /*2580*/  FMUL.FTZ R7, R16, R9 ;  /* 0x0000000910077220 */ /* 0x001fca0000410000 */
[----:B------:R-:W-:Y:S02]  /*2590*/  F2FP.PACK_AB R7, RZ, R7 ;  /* 0x00000007ff07723e */ /* 0x000fe400000000ff */
.L_x_5803:
[----:B------:R-:W-:Y:S05]  /*25a0*/  BSYNC B0 ;  /* 0x0000000000007941 */ /* 0x000fea0003800000 */
.L_x_5802:
        /* <DEDUP_REMOVED lines=37> */
.L_x_5809:
[----:B------:R-:W-:Y:S05]  /*2800*/  BSYNC B1 ;  /* 0x0000000000017941 */ /* 0x000fea0003800000 */
.L_x_5808:
[----:B------:R-:W0:Y:S02]  /*2810*/  MUFU.TANH R10, R10 ;  /* 0x0000000a000a7308 */ /* 0x000e240000002400 */
[----:B0-----:R-:W-:-:S05]  /*2820*/  FMUL.FTZ R8, R15, R10 ;  /* 0x0000000a0f087220 */ /* 0x001fca0000410000 */
[----:B------:R-:W-:Y:S02]  /*2830*/  F2FP.PACK_AB R8, RZ, R8 ;  /* 0x00000008ff08723e */ /* 0x000fe400000000ff */
.L_x_5807:
[----:B------:R-:W-:Y:S05]  /*2840*/  BSYNC B0 ;  /* 0x0000000000007941 */ /* 0x000fea0003800000 */
.L_x_5806:
        /* <DEDUP_REMOVED lines=37> */
.L_x_5813:
[----:B------:R-:W-:Y:S05]  /*2aa0*/  BSYNC B1 ;  /* 0x0000000000017941 */ /* 0x000fea0003800000 */
.L_x_5812:
[----:B------:R-:W0:Y:S02]  /*2ab0*/  MUFU.TANH R15, R15 ;  /* 0x0000000f000f7308 */ /* 0x000e240000002400 */
[----:B0-----:R-:W-:-:S05]  /*2ac0*/  FMUL.FTZ R9, R14, R15 ;  /* 0x0000000f0e097220 */ /* 0x001fca0000410000 */
[----:B------:R-:W-:Y:S02]  /*2ad0*/  F2FP.PACK_AB R9, RZ, R9 ;  /* 0x00000009ff09723e */ /* 0x000fe400000000ff */
.L_x_5811:
[----:B------:R-:W-:Y:S05]  /*2ae0*/  BSYNC B0 ;  /* 0x0000000000007941 */ /* 0x000fea0003800000 */
.L_x_5810:
        /* <DEDUP_REMOVED lines=22> */
.L_x_5816:
[----:B0-----:R-:W-:-:S13]  /*2c50*/  ISETP.GE.AND P0, PT, R13, R12, PT ;  /* 0x0000000c0d00720c */ /* 0x001fda0003f06270 */
[----:B------:R-:W-:Y:S05]  /*2c60*/  @P0 BRA `(.L_x_5818) ;  /* 0x000000c000000947 */ /* 0x000fea0003800000 */
[----:B------:R-:W-:Y:S02]  /*2c70*/  IADD3 R2, R0, R13, RZ ;  /* 0x0000000d00027210 */ /* 0x000fe40007ffe0ff */
[----:B------:R-:W-:Y:S02]  /*2c80*/  MOV R3, 0x2 ;  /* 0x0000000200037802 */ /* 0x000fe40000000f00 */
[----:B------:R-:W-:-:S03]  /*2c90*/  IADD3 R13, R13, 0x80, RZ ;  /* 0x000000800d0d7810 */ /* 0x000fc60007ffe0ff */
[----:B------:R-:W-:-:S05]  /*2ca0*/  IMAD.WIDE.U32 R2, R2, R3, c[0x0][0x168] ;  /* 0x00005a0002027625 */ /* 0x000fca00078e0003 */
[----:B------:R0:W-:Y:S02]  /*2cb0*/  STG.E.U16 [R2.64], R5 ;  /* 0x0000000502007986 */ /* 0x0001e4000c101504 */
.L_x_5817:
[----:B------:R-:W-:-:S13]  /*2cc0*/  ISETP.GE.AND P0, PT, R13, R12, PT ;  /* 0x0000000c0d00720c */ /* 0x000fda0003f06270 */
[----:B------:R-:W-:Y:S05]  /*2cd0*/  @P0 BRA `(.L_x_5819) ;  /* 0x000000d000000947 */ /* 0x000fea0003800000 */
[----:B0-----:R-:W-:Y:S01]  /*2ce0*/  HFMA2.MMA R3, -RZ, RZ, 0, 1.1920928955078125e-07 ;  /* 0x00000002ff037435 */ /* 0x001fe200000001ff */
[----:B------:R-:W-:Y:S02]  /*2cf0*/  IADD3 R2, R0, R13, RZ ;  /* 0x0000000d00027210 */ /* 0x000fe40007ffe0ff */
[----:B------:R-:W-:-:S07]  /*2d00*/  IADD3 R13, R13, 0x80, RZ ;  /* 0x000000800d0d7810 */ /* 0x000fce0007ffe0ff */
[----:B------:R-:W-:-:S05]  /*2d10*/  IMAD.WIDE.U32 R2, R2, R3, c[0x0][0x168] ;  /* 0x00005a0002027625 */ /* 0x000fca00078e0003 */
[----:B------:R0:W-:Y:S02]  /*2d20*/  STG.E.U16 [R2.64], R6 ;  /* 0x0000000602007986 */ /* 0x0001e4000c101504 */
.L_x_5818:
        /* <DEDUP_REMOVED lines=8> */
.L_x_5819:
[----:B------:R-:W-:Y:S05]  /*2db0*/  BSYNC B1 ;  /* 0x0000000000017941 */ /* 0x000fea0003800000 */
.L_x_5815:
[----:B------:R-:W-:-:S13]  /*2dc0*/  ISETP.GE.AND P0, PT, R13, R12, PT ;  /* 0x0000000c0d00720c */ /* 0x000fda0003f06270 */
[----:B0-----:R-:W-:Y:S02]  /*2dd0*/  @!P0 IADD3 R2, R0, R13, RZ ;  /* 0x0000000d00028210 */ /* 0x001fe40007ffe0ff */
[----:B------:R-:W-:Y:S02]  /*2de0*/  @!P0 MOV R3, 0x2 ;  /* 0x0000000200038802 */ /* 0x000fe40000000f00 */
[----:B------:R-:W-:-:S03]  /*2df0*/  @!P0 IADD3 R13, R13, 0x80, RZ ;  /* 0x000000800d0d8810 */ /* 0x000fc60007ffe0ff */
[----:B------:R-:W-:-:S05]  /*2e00*/  @!P0 IMAD.WIDE.U32 R2, R2, R3, c[0x0][0x168] ;  /* 0x00005a0002028625 */ /* 0x000fca00078e0003 */
[----:B------:R0:W-:Y:S02]  /*2e10*/  @!P0 STG.E.U16 [R2.64], R8 ;  /* 0x0000000802008986 */ /* 0x0001e4000c101504 */
.L_x_5820:
[----:B------:R-:W-:Y:S05]  /*2e20*/  BSYNC B0 ;  /* 0x0000000000007941 */ /* 0x000fea0003800000 */
.L_x_5814:
        /* <DEDUP_REMOVED lines=8> */
.L_x_5821:
        /* <DEDUP_REMOVED lines=13> */
.L_x_7650:


//--------------------- .text._ZN2at6native29vectorized_elementwise_kernelILi8EZZZNS0_61_GLOBAL__N__b29612f4_23_ActivationMishKernel_cu_9e10b42f_310811mish_kernelERNS_18TensorIteratorBaseEENKUlvE_clEvENKUlvE1_clEvEUlN3c104HalfEE_St5arrayIPcLm2EEEEviT0_T1_ --------------------------
	.section	.text._ZN2at6native29vectorized_elementwise_kernelILi8EZZZNS0_61_GLOBAL__N__b29612f4_23_ActivationMishKernel_cu_9e10b42f_310811mish_kernelERNS_18TensorIteratorBaseEENKUlvE_clEvENKUlvE1_clEvEUlN3c104HalfEE_St5arrayIPcLm2EEEEviT0_T1_,"ax",@progbits
	.sectioninfo	@"SHI_REGISTERS=4"
	.align	128
        .global         _ZN2at6native29vectorized_elementwise_kernelILi8EZZZNS0_61_GLOBAL__N__b29612f4_23_ActivationMishKernel_cu_9e10b42f_310811mish_kernelERNS_18TensorIteratorBaseEENKUlvE_clEvENKUlvE1_clEvEUlN3c104HalfEE_St5arrayIPcLm2EEEEviT0_T1_
        .type           _ZN2at6native29vectorized_elementwise_kernelILi8EZZZNS0_61_GLOBAL__N__b29612f4_23_ActivationMishKernel_cu_9e10b42f_310811mish_kernelERNS_18TensorIteratorBaseEENKUlvE_clEvENKUlvE1_clEvEUlN3c104HalfEE_St5arrayIPcLm2EEEEviT0_T1_,@function
        .size           _ZN2at6native29vectorized_elementwise_kernelILi8EZZZNS0_61_GLOBAL__N__b29612f4_23_ActivationMishKernel_cu_9e10b42f_310811mish_kernelERNS_18TensorIteratorBaseEENKUlvE_clEvENKUlvE1_clEvEUlN3c104HalfEE_St5arrayIPcLm2EEEEviT0_T1_,(.L_x_7651 - _ZN2at6native29vectorized_elementwise_kernelILi8EZZZNS0_61_GLOBAL__N__b29612f4_23_ActivationMishKernel_cu_9e10b42f_310811mish_kernelERNS_18TensorIteratorBaseEENKUlvE_clEvENKUlvE1_clEvEUlN3c104HalfEE_St5arrayIPcLm2EEEEviT0_T1_)
        .other          _ZN2at6native29vectorized_elementwise_kernelILi8EZZZNS0_61_GLOBAL__N__b29612f4_23_ActivationMishKernel_cu_9e10b42f_310811mish_kernelERNS_18TensorIteratorBaseEENKUlvE_clEvENKUlvE1_clEvEUlN3c104HalfEE_St5arrayIPcLm2EEEEviT0_T1_,@"STO_CUDA_ENTRY STV_DEFAULT"
_ZN2at6native29vectorized_elementwise_kernelILi8EZZZNS0_61_GLOBAL__N__b29612f4_23_ActivationMishKernel_cu_9e10b42f_310811mish_kernelERNS_18TensorIteratorBaseEENKUlvE_clEvENKUlvE1_clEvEUlN3c104HalfEE_St5arrayIPcLm2EEEEviT0_T1_:
.text._ZN2at6native29vectorized_elementwise_kernelILi8EZZZNS0_61_GLOBAL__N__b29612f4_23_ActivationMishKernel_cu_9e10b42f_310811mish_kernelERNS_18TensorIteratorBaseEENKUlvE_clEvENKUlvE1_clEvEUlN3c104HalfEE_St5arrayIPcLm2EEEEviT0_T1_:
[----:B------:R-:W-:Y:S02]  /*0000*/  MOV R1, c[0x0][0x28] ;  /* 0x00000a0000017a02 */ /* 0x000fe40000000f00 */
[----:B------:R-:W-:Y:S05]  /*0010*/  EXIT ;  /* 0x000000000000794d */ /* 0x000fea0003800000 */
.L_x_5822:
        /* <DEDUP_REMOVED lines=14> */
.L_x_7651:


//--------------------- .text._ZN2at6native18elementwise_kernelILi128ELi4EZNS0_15gpu_kernel_implIZZZNS0_61_GLOBAL__N__b29612f4_23_ActivationMishKernel_cu_9e10b42f_310811mish_kernelERNS_18TensorIteratorBaseEENKUlvE_clEvENKUlvE0_clEvEUlfE_EEvS5_RKT_EUliE_EEviT1_ --------------------------
	.section	.text._ZN2at6native18elementwise_kernelILi128ELi4EZNS0_15gpu_kernel_implIZZZNS0_61_GLOBAL__N__b29612f4_23_ActivationMishKernel_cu_9e10b42f_310811mish_kernelERNS_18TensorIteratorBaseEENKUlvE_clEvENKUlvE0_clEvEUlfE_EEvS5_RKT_EUliE_EEviT1_,"ax",@progbits
	.sectioninfo	@"SHI_REGISTERS=26"
	.align	128
        .global         _ZN2at6native18elementwise_kernelILi128ELi4EZNS0_15gpu_kernel_implIZZZNS0_61_GLOBAL__N__b29612f4_23_ActivationMishKernel_cu_9e10b42f_310811mish_kernelERNS_18TensorIteratorBaseEENKUlvE_clEvENKUlvE0_clEvEUlfE_EEvS5_RKT_EUliE_EEviT1_
        .type           _ZN2at6native18elementwise_kernelILi128ELi4EZNS0_15gpu_kernel_implIZZZNS0_61_GLOBAL__N__b29612f4_23_ActivationMishKernel_cu_9e10b42f_310811mish_kernelERNS_18TensorIteratorBaseEENKUlvE_clEvENKUlvE0_clEvEUlfE_EEvS5_RKT_EUliE_EEviT1_,@function
        .size           _ZN2at6native18elementwise_kernelILi128ELi4EZNS0_15gpu_kernel_implIZZZNS0_61_GLOBAL__N__b29612f4_23_ActivationMishKernel_cu_9e10b42f_310811mish_kernelERNS_18TensorIteratorBaseEENKUlvE_clEvENKUlvE0_clEvEUlfE_EEvS5_RKT_EUliE_EEviT1_,(.L_x_7652 - _ZN2at6native18elementwise_kernelILi128ELi4EZNS0_15gpu_kernel_implIZZZNS0_61_GLOBAL__N__b29612f4_23_ActivationMishKernel_cu_9e10b42f_310811mish_kernelERNS_18TensorIteratorBaseEENKUlvE_clEvENKUlvE0_clEvEUlfE_EEvS5_RKT_EUliE_EEviT1_)
        .other          _ZN2at6native18elementwise_kernelILi128ELi4EZNS0_15gpu_kernel_implIZZZNS0_61_GLOBAL__N__b29612f4_23_ActivationMishKernel_cu_9e10b42f_310811mish_kernelERNS_18TensorIteratorBaseEENKUlvE_clEvENKUlvE0_clEvEUlfE_EEvS5_RKT_EUliE_EEviT1_,@"STO_CUDA_ENTRY STV_DEFAULT"
_ZN2at6native18elementwise_kernelILi128ELi4EZNS0_15gpu_kernel_implIZZZNS0_61_GLOBAL__N__b29612f4_23_ActivationMishKernel_cu_9e10b42f_310811mish_kernelERNS_18TensorIteratorBaseEENKUlvE_clEvENKUlvE0_clEvEUlfE_EEvS5_RKT_EUliE_EEviT1_:
.text._ZN2at6native18elementwise_kernelILi128ELi4EZNS0_15gpu_kernel_implIZZZNS0_61_GLOBAL__N__b29612f4_23_ActivationMishKernel_cu_9e10b42f_310811mish_kernelERNS_18TensorIteratorBaseEENKUlvE_clEvENKUlvE0_clEvEUlfE_EEvS5_RKT_EUliE_EEviT1_:
        /* <DEDUP_REMOVED lines=238> */
.L_x_5825:
        /* <DEDUP_REMOVED lines=20> */
.L_x_5830:
[----:B------:R-:W2:Y:S02]  /*1020*/  LDG.E.U8 R0, [R2.64] ;  /* 0x0000002402007981 */ /* 0x000ea4000c1e1100 */
[----:B--2---:R-:W0:Y:S01]  /*1030*/  I2F.U16 R0, R0 ;  /* 0x0000000000007306 */ /* 0x004e220000101000 */
[----:B------:R-:W-:Y:S05]  /*1040*/  BRA `(.L_x_5832) ;  /* 0x00000ca000007947 */ /* 0x000fea0003800000 */
.L_x_5829:
        /* <DEDUP_REMOVED lines=9> */
.L_x_5834:
[----:B------:R-:W2:Y:S02]  /*10e0*/  LDG.E R0, [R2.64] ;  /* 0x0000002402007981 */ /* 0x000ea4000c1e1900 */
[----:B--2---:R-:W0:Y:S01]  /*10f0*/  I2F R0, R0 ;  /* 0x0000000000007306 */ /* 0x004e220000201400 */
[----:B------:R-:W-:Y:S05]  /*1100*/  BRA `(.L_x_5832) ;  /* 0x00000be000007947 */ /* 0x000fea0003800000 */
.L_x_5833:
[----:B------:R-:W2:Y:S02]  /*1110*/  LDG.E.U16 R0, [R2.64] ;  /* 0x0000002402007981 */ /* 0x000ea4000c1e1500 */
[----:B--2---:R-:W0:Y:S01]  /*1120*/  I2F.S16 R0, R0 ;  /* 0x0000000000007306 */ /* 0x004e220000101400 */
[----:B------:R-:W-:Y:S05]  /*1130*/  BRA `(.L_x_5832) ;  /* 0x00000bb000007947 */ /* 0x000fea0003800000 */
.L_x_5828:
        /* <DEDUP_REMOVED lines=8> */
.L_x_5836:
[----:B------:R-:W2:Y:S02]  /*11c0*/  LDG.E.U16 R0, [R2.64] ;  /* 0x0000002402007981 */ /* 0x000ea4000c1e1500 */
[----:B--2---:R-:W-:Y:S01]  /*11d0*/  HADD2.F32 R0, -RZ, R0.H0_H0 ;  /* 0x20000000ff007230 */ /* 0x004fe20000004100 */
[----:B------:R-:W-:Y:S05]  /*11e0*/  BRA `(.L_x_5832) ;  /* 0x00000b0000007947 */ /* 0x000fea0003800000 */
.L_x_5835:
        /* <DEDUP_REMOVED lines=8> */
.L_x_5838:
[----:B------:R-:W2:Y:S02]  /*1270*/  LDG.E.U16 R0, [R2.64] ;  /* 0x0000002402007981 */ /* 0x000ea4000c1e1500 */
[----:B--2---:R-:W-:Y:S01]  /*1280*/  HADD2.F32 R0, -RZ, R0.H0_H0 ;  /* 0x20000000ff007230 */ /* 0x004fe20000004100 */
[----:B------:R-:W-:Y:S05]  /*1290*/  BRA `(.L_x_5832) ;  /* 0x00000a5000007947 */ /* 0x000fea0003800000 */
.L_x_5837:
[----:B------:R-:W2:Y:S02]  /*12a0*/  LDG.E.64 R2, [R2.64] ;  /* 0x0000002402027981 */ /* 0x000ea4000c1e1b00 */
[----:B--2---:R-:W0:Y:S01]  /*12b0*/  F2F.F32.F64 R0, R2 ;  /* 0x0000000200007310 */ /* 0x004e220000301000 */
[----:B------:R-:W0:-:S14]  /*12c0*/  DSETP.GEU.AND P0, PT, |R2|, c[0x2][0x0], PT ;  /* 0x008000000200762a */ /* 0x000e1c0003f0e200 */
[----:B0-----:R-:W-:Y:S01]  /*12d0*/  @!P0 FMUL R0, R0, 1.175494350822287508e-38 ;  /* 0x0080000000008820 */ /* 0x001fe20000400000 */
[----:B------:R-:W-:Y:S05]  /*12e0*/  BRA `(.L_x_5832) ;  /* 0x00000a0000007947 */ /* 0x000fea0003800000 */
.L_x_5827:
        /* <DEDUP_REMOVED lines=12> */
.L_x_5841:
[----:B------:R-:W2:Y:S02]  /*13b0*/  LDG.E.64 R2, [R2.64] ;  /* 0x0000002402027981 */ /* 0x000ea4000c1e1b00 */
[----:B--2---:R-:W0:Y:S01]  /*13c0*/  F2F.F32.F64 R0, R2 ;  /* 0x0000000200007310 */ /* 0x004e220000301000 */
[----:B------:R-:W0:-:S14]  /*13d0*/  DSETP.GEU.AND P0, PT, |R2|, c[0x2][0x0], PT ;  /* 0x008000000200762a */ /* 0x000e1c0003f0e200 */
[----:B0-----:R-:W-:Y:S01]  /*13e0*/  @!P0 FMUL R0, R0, 1.175494350822287508e-38 ;  /* 0x0080000000008820 */ /* 0x001fe20000400000 */
[----:B------:R-:W-:Y:S05]  /*13f0*/  BRA `(.L_x_5832) ;  /* 0x000008f000007947 */ /* 0x000fea0003800000 */
.L_x_5840:
        /* <DEDUP_REMOVED lines=26> */
.L_x_5843:
        /* <DEDUP_REMOVED lines=13> */
.L_x_5842:
[----:B------:R-:W2:Y:S02]  /*1670*/  LDG.E.U16 R0, [R2.64] ;  /* 0x0000002402007981 */ /* 0x000ea4000c1e1500 */
[----:B--2---:R-:W-:Y:S01]  /*1680*/  PRMT R0, RZ, 0x5410, R0 ;  /* 0x00005410ff007816 */ /* 0x004fe20000000000 */
[----:B------:R-:W-:Y:S05]  /*1690*/  BRA `(.L_x_5832) ;  /* 0x0000065000007947 */ /* 0x000fea0003800000 */
.L_x_5839:
        /* <DEDUP_REMOVED lines=11> */
.L_x_5846:
        /* <DEDUP_REMOVED lines=20> */
.L_x_5848:
[----:B------:R-:W-:Y:S05]  /*1890*/  BSYNC B0 ;  /* 0x0000000000007941 */ /* 0x000fea0003800000 */
.L_x_5847:
[----:B------:R-:W-:Y:S01]  /*18a0*/  LEA R3, R0, 0x3b800000, 0x17 ;  /* 0x3b80000000037811 */ /* 0x000fe200078eb8ff */
[----:B------:R-:W-:-:S05]  /*18b0*/  IMAD.SHL.U32 R0, R2, 0x100000, RZ ;  /* 0x0010000002007824 */ /* 0x000fca00078e00ff */
[----:B------:R-:W-:Y:S01]  /*18c0*/  LOP3.LUT R0, R3, R0, R4, 0xfe, !PT ;  /* 0x0000000003007212 */ /* 0x000fe200078efe04 */
[----:B------:R-:W-:Y:S05]  /*18d0*/  BRA `(.L_x_5832) ;  /* 0x0000041000007947 */ /* 0x000fea0003800000 */
.L_x_5845:
        /* <DEDUP_REMOVED lines=20> */
.L_x_5850:
[----:B------:R-:W-:Y:S05]  /*1a20*/  BSYNC B0 ;  /* 0x0000000000007941 */ /* 0x000fea0003800000 */
.L_x_5849:
[----:B------:R-:W-:Y:S01]  /*1a30*/  LEA R3, R0, 0x37800000, 0x17 ;  /* 0x3780000000037811 */ /* 0x000fe200078eb8ff */
[----:B------:R-:W-:-:S05]  /*1a40*/  IMAD.SHL.U32 R0, R2, 0x200000, RZ ;  /* 0x0020000002007824 */ /* 0x000fca00078e00ff */
[----:B------:R-:W-:Y:S01]  /*1a50*/  LOP3.LUT R0, R3, R0, R4, 0xfe, !PT ;  /* 0x0000000003007212 */ /* 0x000fe200078efe04 */
[----:B------:R-:W-:Y:S05]  /*1a60*/  BRA `(.L_x_5832) ;  /* 0x0000028000007947 */ /* 0x000fea0003800000 */
.L_x_5844:
        /* <DEDUP_REMOVED lines=14> */
.L_x_5831:
        /* <DEDUP_REMOVED lines=21> */
.L_x_5852:
[----:B------:R-:W2:Y:S02]  /*1ca0*/  LDG.E.64 R2, [R2.64] ;  /* 0x0000002402027981 */ /* 0x000ea4000c1e1b00 */
[----:B--2---:R0:W1:Y:S01]  /*1cb0*/  I2F.U64 R0, R2 ;  /* 0x0000000200007312 */ /* 0x0040620000301000 */
[----:B------:R-:W-:Y:S05]  /*1cc0*/  BRA `(.L_x_5832) ;  /* 0x0000002000007947 */ /* 0x000fea0003800000 */
.L_x_5851:
[----:B------:R-:W2:Y:S02]  /*1cd0*/  LDG.E R0, [R2.64] ;  /* 0x0000002402007981 */ /* 0x000ea4000c1e1900 */
[----:B--2---:R-:W0:Y:S02]  /*1ce0*/  I2F.U32 R0, R0 ;  /* 0x0000000000007306 */ /* 0x004e240000201000 */
.L_x_5832:
[----:B------:R-:W-:Y:S05]  /*1cf0*/  BSYNC B6 ;  /* 0x0000000000067941 */ /* 0x000fea0003800000 */
.L_x_5826:
[----:B01---5:R-:W-:Y:S01]  /*1d00*/  FMUL.FTZ R2, R0, 1.4426950216293334961 ;  /* 0x3fb8aa3b00027820 */ /* 0x023fe20000410000 */
[----:B------:R-:W-:Y:S01]  /*1d10*/  BSSY B0, `(.L_x_5853) ;  /* 0x0000020000007945 */ /* 0x000fe20003800000 */
[----:B------:R-:W-:Y:S02]  /*1d20*/  IMAD.MOV.U32 R6, RZ, RZ, 0x3e800000 ;  /* 0x3e800000ff067424 */ /* 0x000fe400078e00ff */
[----:B------:R-:W-:-:S02]  /*1d30*/  IMAD.MOV.U32 R7, RZ, RZ, 0x3d39bf78 ;  /* 0x3d39bf78ff077424 */ /* 0x000fc400078e00ff */
        /* <DEDUP_REMOVED lines=29> */
.L_x_5854:
[----:B-1----:R-:W-:Y:S05]  /*1f10*/  BSYNC B0 ;  /* 0x0000000000007941 */ /* 0x002fea0003800000 */
.L_x_5853:
[----:B------:R-:W-:Y:S01]  /*1f20*/  PRMT R5, R6, 0x9910, RZ ;  /* 0x0000991006057816 */ /* 0x000fe200000000ff */
[----:B------:R-:W0:Y:S03]  /*1f30*/  MUFU.TANH R3, R4 ;  /* 0x0000000400037308 */ /* 0x000e260000002400 */
[----:B------:R-:W-:Y:S01]  /*1f40*/  ISETP.GT.AND P0, PT, R5, 0x9, PT ;  /* 0x000000090500780c */ /* 0x000fe20003f04270 */
[----:B0-----:R-:W-:-:S12]  /*1f50*/  FMUL.FTZ R2, R3, R0 ;  /* 0x0000000003027220 */ /* 0x001fd80000410000 */
        /* <DEDUP_REMOVED lines=12> */
.L_x_5858:
[----:B------:R-:W0:Y:S02]  /*2020*/  F2I.S64.TRUNC R2, R2 ;  /* 0x0000000200027311 */ /* 0x000e24000020d900 */
[----:B0-----:R-:W-:-:S05]  /*2030*/  IMAD.MOV.U32 R5, RZ, RZ, R2 ;  /* 0x000000ffff057224 */ /* 0x001fca00078e0002 */
[----:B------:R0:W-:Y:S01]  /*2040*/  STG.E.U8 [R16.64], R5 ;  /* 0x0000000510007986 */ /* 0x0001e2000c101124 */
[----:B------:R-:W-:Y:S05]  /*2050*/  BRA `(.L_x_5860) ;  /* 0x00000d3000007947 */ /* 0x000fea0003800000 */
.L_x_5857:
        /* <DEDUP_REMOVED lines=9> */
.L_x_5862:
[----:B------:R-:W0:Y:S02]  /*20f0*/  F2I.FTZ.TRUNC.NTZ R3, R2 ;  /* 0x0000000200037305 */ /* 0x000e24000021f100 */
[----:B0-----:R0:W-:Y:S01]  /*2100*/  STG.E [R16.64], R3 ;  /* 0x0000000310007986 */ /* 0x0011e2000c101924 */
[----:B------:R-:W-:Y:S05]  /*2110*/  BRA `(.L_x_5860) ;  /* 0x00000c7000007947 */ /* 0x000fea0003800000 */
.L_x_5861:
[----:B------:R-:W0:Y:S02]  /*2120*/  F2I.FTZ.TRUNC.NTZ R3, R2 ;  /* 0x0000000200037305 */ /* 0x000e24000021f100 */
[----:B0-----:R0:W-:Y:S01]  /*2130*/  STG.E.U16 [R16.64], R3 ;  /* 0x0000000310007986 */ /* 0x0011e2000c101524 */
[----:B------:R-:W-:Y:S05]  /*2140*/  BRA `(.L_x_5860) ;  /* 0x00000c4000007947 */ /* 0x000fea0003800000 */
.L_x_5856:
        /* <DEDUP_REMOVED lines=8> */
.L_x_5864:
[----:B------:R-:W-:-:S05]  /*21d0*/  F2FP.PACK_AB R2, RZ, R2 ;  /* 0x00000002ff02723e */ /* 0x000fca00000000ff */
[----:B------:R0:W-:Y:S01]  /*21e0*/  STG.E.U16 [R16.64], R2 ;  /* 0x0000000210007986 */ /* 0x0001e2000c101524 */
[----:B------:R-:W-:Y:S05]  /*21f0*/  BRA `(.L_x_5860) ;  /* 0x00000b9000007947 */ /* 0x000fea0003800000 */
.L_x_5863:
        /* <DEDUP_REMOVED lines=9> */
.L_x_5866:
[----:B------:R-:W-:-:S04]  /*2290*/  F2FP.PACK_AB R3, RZ, R2 ;  /* 0x00000002ff03723e */ /* 0x000fc800000000ff */
[----:B------:R-:W-:-:S05]  /*22a0*/  PRMT R3, R3, 0x5410, RZ ;  /* 0x0000541003037816 */ /* 0x000fca00000000ff */
[----:B------:R0:W-:Y:S01]  /*22b0*/  STG.E [R16.64], R3 ;  /* 0x0000000310007986 */ /* 0x0001e2000c101924 */
[----:B------:R-:W-:Y:S05]  /*22c0*/  BRA `(.L_x_5860) ;  /* 0x00000ac000007947 */ /* 0x000fea0003800000 */
.L_x_5865:
[----:B------:R-:W-:-:S06]  /*22d0*/  FMUL.FTZ R2, R2, 1 ;  /* 0x3f80000002027820 */ /* 0x000fcc0000410000 */
[----:B------:R-:W0:Y:S02]  /*22e0*/  F2F.F64.F32 R2, R2 ;  /* 0x0000000200027310 */ /* 0x000e240000201800 */
[----:B0-----:R0:W-:Y:S01]  /*22f0*/  STG.E.64 [R16.64], R2 ;  /* 0x0000000210007986 */ /* 0x0011e2000c101b24 */
[----:B------:R-:W-:Y:S05]  /*2300*/  BRA `(.L_x_5860) ;  /* 0x00000a8000007947 */ /* 0x000fea0003800000 */
.L_x_5855:
        /* <DEDUP_REMOVED lines=12> */
.L_x_5869:
[----:B------:R-:W-:Y:S01]  /*23d0*/  FMUL.FTZ R4, R2, 1 ;  /* 0x3f80000002047820 */ /* 0x000fe20000410000 */
[----:B------:R-:W-:-:S05]  /*23e0*/  CS2R R6, SRZ ;  /* 0x0000000000067805 */ /* 0x000fca000001ff00 */
[----:B------:R-:W0:Y:S02]  /*23f0*/  F2F.F64.F32 R4, R4 ;  /* 0x0000000400047310 */ /* 0x000e240000201800 */
[----:B0-----:R0:W-:Y:S01]  /*2400*/  STG.E.128 [R16.64], R4 ;  /* 0x0000000410007986 */ /* 0x0011e2000c101d24 */
[----:B------:R-:W-:Y:S05]  /*2410*/  BRA `(.L_x_5860) ;  /* 0x0000097000007947 */ /* 0x000fea0003800000 */
.L_x_5868:
        /* <DEDUP_REMOVED lines=20> */
.L_x_5873:
[----:B------:R-:W-:Y:S05]  /*2560*/  BSYNC B0 ;  /* 0x0000000000007941 */ /* 0x000fea0003800000 */
.L_x_5872:
[----:B------:R-:W-:-:S05]  /*2570*/  LOP3.LUT R5, R0, R5, RZ, 0xfc, !PT ;  /* 0x0000000500057212 */ /* 0x000fca00078efcff */
[----:B------:R0:W-:Y:S01]  /*2580*/  STG.E.U8 [R16.64], R5 ;  /* 0x0000000510007986 */ /* 0x0001e2000c101124 */
[----:B------:R-:W-:Y:S05]  /*2590*/  BRA `(.L_x_5860) ;  /* 0x000007f000007947 */ /* 0x000fea0003800000 */
.L_x_5871:
        /* <DEDUP_REMOVED lines=12> */
.L_x_5875:
[----:B------:R-:W-:Y:S01]  /*2660*/  IMAD.MOV.U32 R0, RZ, RZ, 0x7f ;  /* 0x0000007fff007424 */ /* 0x000fe200078e00ff */
[----:B------:R-:W-:-:S04]  /*2670*/  ISETP.GT.U32.AND P0, PT, R4, 0x7f800000, PT ;  /* 0x7f8000000400780c */ /* 0x000fc80003f04070 */
[----:B------:R-:W-:-:S04]  /*2680*/  SEL R0, R0, 0x7c, P0 ;  /* 0x0000007c00007807 */ /* 0x000fc80000000000 */
.L_x_5876:
[----:B------:R-:W-:Y:S05]  /*2690*/  BSYNC B0 ;  /* 0x0000000000007941 */ /* 0x000fea0003800000 */
.L_x_5874:
[----:B------:R-:W-:-:S04]  /*26a0*/  LOP3.LUT R2, R2, 0x80000000, RZ, 0xc0, !PT ;  /* 0x8000000002027812 */ /* 0x000fc800078ec0ff */
[----:B------:R-:W-:-:S04]  /*26b0*/  SHF.R.U32.HI R3, RZ, 0x18, R2 ;  /* 0x00000018ff037819 */ /* 0x000fc80000011602 */
[----:B------:R-:W-:-:S05]  /*26c0*/  LOP3.LUT R3, R0, R3, RZ, 0xfc, !PT ;  /* 0x0000000300037212 */ /* 0x000fca00078efcff */
[----:B------:R0:W-:Y:S01]  /*26d0*/  STG.E.U8 [R16.64], R3 ;  /* 0x0000000310007986 */ /* 0x0001e2000c101124 */
[----:B------:R-:W-:Y:S05]  /*26e0*/  BRA `(.L_x_5860) ;  /* 0x000006a000007947 */ /* 0x000fea0003800000 */
.L_x_5870:
[----:B------:R-:W-:-:S05]  /*26f0*/  F2FP.BF16.PACK_AB R2, RZ, R2 ;  /* 0x00000002ff02723e */ /* 0x000fca00000010ff */
[----:B------:R0:W-:Y:S01]  /*2700*/  STG.E.U16 [R16.64], R2 ;  /* 0x0000000210007986 */ /* 0x0001e2000c101524 */
[----:B------:R-:W-:Y:S05]  /*2710*/  BRA `(.L_x_5860) ;  /* 0x0000067000007947 */ /* 0x000fea0003800000 */
.L_x_5867:
        /* <DEDUP_REMOVED lines=11> */
.L_x_5879:
        /* <DEDUP_REMOVED lines=16> */
.L_x_5882:
[----:B------:R-:W-:-:S04]  /*28d0*/  LOP3.LUT R2, R2, 0x80000000, RZ, 0xc0, !PT ;  /* 0x8000000002027812 */ /* 0x000fc800078ec0ff */
[----:B------:R-:W-:-:S04]  /*28e0*/  SHF.R.U32.HI R3, RZ, 0x18, R2 ;  /* 0x00000018ff037819 */ /* 0x000fc80000011602 */
[----:B------:R-:W-:-:S04]  /*28f0*/  LOP3.LUT R0, R0, R3, RZ, 0xfc, !PT ;  /* 0x0000000300007212 */ /* 0x000fc800078efcff */
[----:B------:R-:W-:Y:S02]  /*2900*/  PRMT R8, R0, 0x7610, R8 ;  /* 0x0000761000087816 */ /* 0x000fe40000000008 */
.L_x_5881:
[----:B------:R-:W-:Y:S05]  /*2910*/  BSYNC B0 ;  /* 0x0000000000007941 */ /* 0x000fea0003800000 */
.L_x_5880:
[----:B------:R0:W-:Y:S01]  /*2920*/  STG.E.U8 [R16.64], R8 ;  /* 0x0000000810007986 */ /* 0x0001e2000c101124 */
[----:B------:R-:W-:Y:S05]  /*2930*/  BRA `(.L_x_5860) ;  /* 0x0000045000007947 */ /* 0x000fea0003800000 */
.L_x_5878:
        /* <DEDUP_REMOVED lines=16> */
.L_x_5885:
[----:B------:R-:W-:-:S04]  /*2a40*/  LOP3.LUT R2, R2, 0x80000000, RZ, 0xc0, !PT ;  /* 0x8000000002027812 */ /* 0x000fc800078ec0ff */
[----:B------:R-:W-:-:S04]  /*2a50*/  SHF.R.U32.HI R3, RZ, 0x18, R2 ;  /* 0x00000018ff037819 */ /* 0x000fc80000011602 */
[----:B------:R-:W-:-:S04]  /*2a60*/  LOP3.LUT R0, R0, R3, RZ, 0xfc, !PT ;  /* 0x0000000300007212 */ /* 0x000fc800078efcff */
[----:B------:R-:W-:Y:S02]  /*2a70*/  PRMT R8, R0, 0x7610, R8 ;  /* 0x0000761000087816 */ /* 0x000fe40000000008 */
.L_x_5884:
[----:B------:R-:W-:Y:S05]  /*2a80*/  BSYNC B0 ;  /* 0x0000000000007941 */ /* 0x000fea0003800000 */
.L_x_5883:
[----:B------:R0:W-:Y:S01]  /*2a90*/  STG.E.U8 [R16.64], R8 ;  /* 0x0000000810007986 */ /* 0x0001e2000c101124 */
[----:B------:R-:W-:Y:S05]  /*2aa0*/  BRA `(.L_x_5860) ;  /* 0x000002e000007947 */ /* 0x000fea0003800000 */
.L_x_5877:
        /* <DEDUP_REMOVED lines=21> */
.L_x_5859:
        /* <DEDUP_REMOVED lines=20> */
.L_x_5887:
[----:B------:R-:W0:Y:S02]  /*2d40*/  F2I.U64.TRUNC R2, R2 ;  /* 0x0000000200027311 */ /* 0x000e24000020d800 */
[----:B0-----:R0:W-:Y:S01]  /*2d50*/  STG.E.64 [R16.64], R2 ;  /* 0x0000000210007986 */ /* 0x0011e2000c101b24 */
[----:B------:R-:W-:Y:S05]  /*2d60*/  BRA `(.L_x_5860) ;  /* 0x0000002000007947 */ /* 0x000fea0003800000 */
.L_x_5886:
[----:B------:R-:W0:Y:S02]  /*2d70*/  F2I.FTZ.U32.TRUNC.NTZ R3, R2 ;  /* 0x0000000200037305 */ /* 0x000e24000021f000 */
[----:B0-----:R0:W-:Y:S02]  /*2d80*/  STG.E [R16.64], R3 ;  /* 0x0000000310007986 */ /* 0x0011e4000c101924 */
.L_x_5860:
[----:B------:R-:W-:-:S05]  /*2d90*/  IMAD R18, R18, 0x200, R23 ;  /* 0x0000020012127824 */ /* 0x000fca00078e0217 */
[----:B------:R-:W-:Y:S02]  /*2da0*/  IADD3 R19, R18, 0x80, RZ ;  /* 0x0000008012137810 */ /* 0x000fe40007ffe0ff */
.L_x_5824:
[----:B------:R-:W-:Y:S05]  /*2db0*/  BSYNC B7 ;  /* 0x0000000000077941 */ /* 0x000fea0003800000 */
.L_x_5823:
[----:B------:R-:W-:Y:S01]  /*2dc0*/  ISETP.GE.AND P0, PT, R19, c[0x0][0x160], PT ;  /* 0x0000580013007a0c */ /* 0x000fe20003f06270 */
[----:B------:R-:W-:-:S12]  /*2dd0*/  BSSY B7, `(.L_x_5888) ;  /* 0x00005a4000077945 */ /* 0x000fd80003800000 */
[----:B------:R-:W-:Y:S05]  /*2de0*/  @P0 BRA `(.L_x_5889) ;  /* 0x00005a2000000947 */ /* 0x000fea0003800000 */
[----:B------:R-:W-:Y:S01]  /*2df0*/  ISETP.NE.AND P0, PT, RZ, c[0x0][0x168], PT ;  /* 0x00005a00ff007a0c */ /* 0x000fe20003f05270 */
[----:B------:R-:W-:Y:S02]  /*2e00*/  IMAD.MOV.U32 R0, RZ, RZ, RZ ;  /* 0x000000ffff007224 */ /* 0x000fe400078e00ff */
[----:B0-----:R-:W-:-:S10]  /*2e10*/  IMAD.MOV.U32 R16, RZ, RZ, RZ ;  /* 0x000000ffff107224 */ /* 0x001fd400078e00ff */
        /* <DEDUP_REMOVED lines=225> */
.L_x_5890:
        /* <DEDUP_REMOVED lines=20> */
.L_x_5895:
[----:B------:R-:W2:Y:S02]  /*3d70*/  LDG.E.U8 R0, [R2.64] ;  /* 0x0000002402007981 */ /* 0x000ea4000c1e1100 */
[----:B--2---:R-:W0:Y:S01]  /*3d80*/  I2F.U16 R0, R0 ;  /* 0x0000000000007306 */ /* 0x004e220000101000 */
[----:B------:R-:W-:Y:S05]  /*3d90*/  BRA `(.L_x_5897) ;  /* 0x00000ca000007947 */ /* 0x000fea0003800000 */
.L_x_5894:
        /* <DEDUP_REMOVED lines=9> */
.L_x_5899:
[----:B------:R-:W2:Y:S02]  /*3e30*/  LDG.E R0, [R2.64] ;  /* 0x0000002402007981 */ /* 0x000ea4000c1e1900 */
[----:B--2---:R-:W0:Y:S01]  /*3e40*/  I2F R0, R0 ;  /* 0x0000000000007306 */ /* 0x004e220000201400 */
[----:B------:R-:W-:Y:S05]  /*3e50*/  BRA `(.L_x_5897) ;  /* 0x00000be000007947 */ /* 0x000fea0003800000 */
.L_x_5898:
[----:B------:R-:W2:Y:S02]  /*3e60*/  LDG.E.U16 R0, [R2.64] ;  /* 0x0000002402007981 */ /* 0x000ea4000c1e1500 */
[----:B--2---:R-:W0:Y:S01]  /*3e70*/  I2F.S16 R0, R0 ;  /* 0x0000000000007306 */ /* 0x004e220000101400 */
[----:B------:R-:W-:Y:S05]  /*3e80*/  BRA `(.L_x_5897) ;  /* 0x00000bb000007947 */ /* 0x000fea0003800000 */
.L_x_5893:
        /* <DEDUP_REMOVED lines=8> */
.L_x_5901:
[----:B------:R-:W2:Y:S02]  /*3f10*/  LDG.E.U16 R0, [R2.64] ;  /* 0x0000002402007981 */ /* 0x000ea4000c1e1500 */
[----:B--2---:R-:W-:Y:S01]  /*3f20*/  HADD2.F32 R0, -RZ, R0.H0_H0 ;  /* 0x20000000ff007230 */ /* 0x004fe20000004100 */
[----:B------:R-:W-:Y:S05]  /*3f30*/  BRA `(.L_x_5897) ;  /* 0x00000b0000007947 */ /* 0x000fea0003800000 */
.L_x_5900:
        /* <DEDUP_REMOVED lines=8> */
.L_x_5903:
[----:B------:R-:W2:Y:S02]  /*3fc0*/  LDG.E.U16 R0, [R2.64] ;  /* 0x0000002402007981 */ /* 0x000ea4000c1e1500 */
[----:B--2---:R-:W-:Y:S01]  /*3fd0*/  HADD2.F32 R0, -RZ, R0.H0_H0 ;  /* 0x20000000ff007230 */ /* 0x004fe20000004100 */
[----:B------:R-:W-:Y:S05]  /*3fe0*/  BRA `(.L_x_5897) ;  /* 0x00000a5000007947 */ /* 0x000fea0003800000 */
.L_x_5902:
[----:B------:R-:W2:Y:S02]  /*3ff0*/  LDG.E.64 R2, [R2.64] ;  /* 0x0000002402027981 */ /* 0x000ea4000c1e1b00 */
[----:B--2---:R-:W0:Y:S01]  /*4000*/  F2F.F32.F64 R0, R2 ;  /* 0x0000000200007310 */ /* 0x004e220000301000 */
[----:B------:R-:W0:-:S14]  /*4010*/  DSETP.GEU.AND P0, PT, |R2|, c[0x2][0x0], PT ;  /* 0x008000000200762a */ /* 0x000e1c0003f0e200 */
[----:B0-----:R-:W-:Y:S01]  /*4020*/  @!P0 FMUL R0, R0, 1.175494350822287508e-38 ;  /* 0x0080000000008820 */ /* 0x001fe20000400000 */
[----:B------:R-:W-:Y:S05]  /*4030*/  BRA `(.L_x_5897) ;  /* 0x00000a0000007947 */ /* 0x000fea0003800000 */
.L_x_5892:
        /* <DEDUP_REMOVED lines=12> */
.L_x_5906:
[----:B------:R-:W2:Y:S02]  /*4100*/  LDG.E.64 R2, [R2.64] ;  /* 0x0000002402027981 */ /* 0x000ea4000c1e1b00 */
[----:B--2---:R-:W0:Y:S01]  /*4110*/  F2F.F32.F64 R0, R2 ;  /* 0x0000000200007310 */ /* 0x004e220000301000 */
[----:B------:R-:W0:-:S14]  /*4120*/  DSETP.GEU.AND P0, PT, |R2|, c[0x2][0x0], PT ;  /* 0x008000000200762a */ /* 0x000e1c0003f0e200 */
[----:B0-----:R-:W-:Y:S01]  /*4130*/  @!P0 FMUL R0, R0, 1.175494350822287508e-38 ;  /* 0x0080000000008820 */ /* 0x001fe20000400000 */
[----:B------:R-:W-:Y:S05]  /*4140*/  BRA `(.L_x_5897) ;  /* 0x000008f000007947 */ /* 0x000fea0003800000 */
.L_x_5905:
        /* <DEDUP_REMOVED lines=26> */
.L_x_5908:
        /* <DEDUP_REMOVED lines=13> */
.L_x_5907:
[----:B------:R-:W2:Y:S02]  /*43c0*/  LDG.E.U16 R0, [R2.64] ;  /* 0x0000002402007981 */ /* 0x000ea4000c1e1500 */
[----:B--2---:R-:W-:Y:S01]  /*43d0*/  PRMT R0, RZ, 0x5410, R0 ;  /* 0x00005410ff007816 */ /* 0x004fe20000000000 */
[----:B------:R-:W-:Y:S05]  /*43e0*/  BRA `(.L_x_5897) ;  /* 0x0000065000007947 */ /* 0x000fea0003800000 */
.L_x_5904:
        /* <DEDUP_REMOVED lines=11> */
.L_x_5911:
        /* <DEDUP_REMOVED lines=20> */
.L_x_5913:
[----:B------:R-:W-:Y:S05]  /*45e0*/  BSYNC B0 ;  /* 0x0000000000007941 */ /* 0x000fea0003800000 */
.L_x_5912:
[----:B------:R-:W-:Y:S01]  /*45f0*/  LEA R3, R0, 0x3b800000, 0x17 ;  /* 0x3b80000000037811 */ /* 0x000fe200078eb8ff */
[----:B------:R-:W-:-:S05]  /*4600*/  IMAD.SHL.U32 R0, R2, 0x100000, RZ ;  /* 0x0010000002007824 */ /* 0x000fca00078e00ff */
[----:B------:R-:W-:Y:S01]  /*4610*/  LOP3.LUT R0, R3, R0, R4, 0xfe, !PT ;  /* 0x0000000003007212 */ /* 0x000fe200078efe04 */
[----:B------:R-:W-:Y:S05]  /*4620*/  BRA `(.L_x_5897) ;  /* 0x0000041000007947 */ /* 0x000fea0003800000 */
.L_x_5910:
        /* <DEDUP_REMOVED lines=20> */
.L_x_5915:
[----:B------:R-:W-:Y:S05]  /*4770*/  BSYNC B0 ;  /* 0x0000000000007941 */ /* 0x000fea0003800000 */
.L_x_5914:
[----:B------:R-:W-:Y:S01]  /*4780*/  LEA R3, R0, 0x37800000, 0x17 ;  /* 0x3780000000037811 */ /* 0x000fe200078eb8ff */
[----:B------:R-:W-:-:S05]  /*4790*/  IMAD.SHL.U32 R0, R2, 0x200000, RZ ;  /* 0x0020000002007824 */ /* 0x000fca00078e00ff */
[----:B------:R-:W-:Y:S01]  /*47a0*/  LOP3.LUT R0, R3, R0, R4, 0xfe, !PT ;  /* 0x0000000003007212 */ /* 0x000fe200078efe04 */
[----:B------:R-:W-:Y:S05]  /*47b0*/  BRA `(.L_x_5897) ;  /* 0x0000028000007947 */ /* 0x000fea0003800000 */
.L_x_5909:
        /* <DEDUP_REMOVED lines=14> */
.L_x_5896:
        /* <DEDUP_REMOVED lines=21> */
.L_x_5917:
[----:B------:R-:W2:Y:S02]  /*49f0*/  LDG.E.64 R2, [R2.64] ;  /* 0x0000002402027981 */ /* 0x000ea4000c1e1b00 */
[----:B--2---:R0:W1:Y:S01]  /*4a00*/  I2F.U64 R0, R2 ;  /* 0x0000000200007312 */ /* 0x0040620000301000 */
[----:B------:R-:W-:Y:S05]  /*4a10*/  BRA `(.L_x_5897) ;  /* 0x0000002000007947 */ /* 0x000fea0003800000 */
.L_x_5916:
[----:B------:R-:W2:Y:S02]  /*4a20*/  LDG.E R0, [R2.64] ;  /* 0x0000002402007981 */ /* 0x000ea4000c1e1900 */
[----:B--2---:R-:W0:Y:S02]  /*4a30*/  I2F.U32 R0, R0 ;  /* 0x0000000000007306 */ /* 0x004e240000201000 */
.L_x_5897:
[----:B------:R-:W-:Y:S05]  /*4a40*/  BSYNC B6 ;  /* 0x0000000000067941 */ /* 0x000fea0003800000 */
.L_x_5891:
[----:B01---5:R-:W-:Y:S01]  /*4a50*/  FMUL.FTZ R2, R0, 1.4426950216293334961 ;  /* 0x3fb8aa3b00027820 */ /* 0x023fe20000410000 */
[----:B------:R-:W-:Y:S01]  /*4a60*/  BSSY B0, `(.L_x_5918) ;  /* 0x0000020000007945 */ /* 0x000fe20003800000 */
[----:B------:R-:W-:Y:S02]  /*4a70*/  IMAD.MOV.U32 R8, RZ, RZ, 0x3e800000 ;  /* 0x3e800000ff087424 */ /* 0x000fe400078e00ff */
[----:B------:R-:W0:Y:S01]  /*4a80*/  MUFU.EX2 R6, R2 ;  /* 0x0000000200067308 */ /* 0x000e220000000800 */
[----:B------:R-:W-:-:S02]  /*4a90*/  IMAD.MOV.U32 R7, RZ, RZ, 0x3d39bf78 ;  /* 0x3d39bf78ff077424 */ /* 0x000fc400078e00ff */
        /* <DEDUP_REMOVED lines=28> */
.L_x_5919:
[----:B-1----:R-:W-:Y:S05]  /*4c60*/  BSYNC B0 ;  /* 0x0000000000007941 */ /* 0x002fea0003800000 */
.L_x_5918:
        /* <DEDUP_REMOVED lines=16> */
.L_x_5923:
[----:B------:R-:W0:Y:S02]  /*4d70*/  F2I.S64.TRUNC R2, R2 ;  /* 0x0000000200027311 */ /* 0x000e24000020d900 */
[----:B0-----:R-:W-:-:S05]  /*4d80*/  IMAD.MOV.U32 R5, RZ, RZ, R2 ;  /* 0x000000ffff057224 */ /* 0x001fca00078e0002 */
[----:B------:R0:W-:Y:S01]  /*4d90*/  STG.E.U8 [R16.64], R5 ;  /* 0x0000000510007986 */ /* 0x0001e2000c101124 */
[----:B------:R-:W-:Y:S05]  /*4da0*/  BRA `(.L_x_5925) ;  /* 0x00000d3000007947 */ /* 0x000fea0003800000 */
.L_x_5922:
        /* <DEDUP_REMOVED lines=9> */
.L_x_5927:
[----:B------:R-:W0:Y:S02]  /*4e40*/  F2I.FTZ.TRUNC.NTZ R3, R2 ;  /* 0x0000000200037305 */ /* 0x000e24000021f100 */
[----:B0-----:R0:W-:Y:S01]  /*4e50*/  STG.E [R16.64], R3 ;  /* 0x0000000310007986 */ /* 0x0011e2000c101924 */
[----:B------:R-:W-:Y:S05]  /*4e60*/  BRA `(.L_x_5925) ;  /* 0x00000c7000007947 */ /* 0x000fea0003800000 */
.L_x_5926:
[----:B------:R-:W0:Y:S02]  /*4e70*/  F2I.FTZ.TRUNC.NTZ R3, R2 ;  /* 0x0000000200037305 */ /* 0x000e24000021f100 */
[----:B0-----:R0:W-:Y:S01]  /*4e80*/  STG.E.U16 [R16.64], R3 ;  /* 0x0000000310007986 */ /* 0x0011e2000c101524 */
[----:B------:R-:W-:Y:S05]  /*4e90*/  BRA `(.L_x_5925) ;  /* 0x00000c4000007947 */ /* 0x000fea0003800000 */
.L_x_5921:
        /* <DEDUP_REMOVED lines=8> */
.L_x_5929:
[----:B------:R-:W-:-:S05]  /*4f20*/  F2FP.PACK_AB R2, RZ, R2 ;  /* 0x00000002ff02723e */ /* 0x000fca00000000ff */
[----:B------:R0:W-:Y:S01]  /*4f30*/  STG.E.U16 [R16.64], R2 ;  /* 0x0000000210007986 */ /* 0x0001e2000c101524 */
[----:B------:R-:W-:Y:S05]  /*4f40*/  BRA `(.L_x_5925) ;  /* 0x00000b9000007947 */ /* 0x000fea0003800000 */
.L_x_5928:
        /* <DEDUP_REMOVED lines=9> */
.L_x_5931:
[----:B------:R-:W-:-:S04]  /*4fe0*/  F2FP.PACK_AB R3, RZ, R2 ;  /* 0x00000002ff03723e */ /* 0x000fc800000000ff */
[----:B------:R-:W-:-:S05]  /*4ff0*/  PRMT R3, R3, 0x5410, RZ ;  /* 0x0000541003037816 */ /* 0x000fca00000000ff */
[----:B------:R0:W-:Y:S01]  /*5000*/  STG.E [R16.64], R3 ;  /* 0x0000000310007986 */ /* 0x0001e2000c101924 */
[----:B------:R-:W-:Y:S05]  /*5010*/  BRA `(.L_x_5925) ;  /* 0x00000ac000007947 */ /* 0x000fea0003800000 */
.L_x_5930:
[----:B------:R-:W-:-:S06]  /*5020*/  FMUL.FTZ R2, R2, 1 ;  /* 0x3f80000002027820 */ /* 0x000fcc0000410000 */
[----:B------:R-:W0:Y:S02]  /*5030*/  F2F.F64.F32 R2, R2 ;  /* 0x0000000200027310 */ /* 0x000e240000201800 */
[----:B0-----:R0:W-:Y:S01]  /*5040*/  STG.E.64 [R16.64], R2 ;  /* 0x0000000210007986 */ /* 0x0011e2000c101b24 */
[----:B------:R-:W-:Y:S05]  /*5050*/  BRA `(.L_x_5925) ;  /* 0x00000a8000007947 */ /* 0x000fea0003800000 */
.L_x_5920:
        /* <DEDUP_REMOVED lines=12> */
.L_x_5934:
[----:B------:R-:W-:Y:S01]  /*5120*/  FMUL.FTZ R4, R2, 1 ;  /* 0x3f80000002047820 */ /* 0x000fe20000410000 */
[----:B------:R-:W-:-:S05]  /*5130*/  CS2R R6, SRZ ;  /* 0x0000000000067805 */ /* 0x000fca000001ff00 */
[----:B------:R-:W0:Y:S02]  /*5140*/  F2F.F64.F32 R4, R4 ;  /* 0x0000000400047310 */ /* 0x000e240000201800 */
[----:B0-----:R0:W-:Y:S01]  /*5150*/  STG.E.128 [R16.64], R4 ;  /* 0x0000000410007986 */ /* 0x0011e2000c101d24 */
[----:B------:R-:W-:Y:S05]  /*5160*/  BRA `(.L_x_5925) ;  /* 0x0000097000007947 */ /* 0x000fea0003800000 */
.L_x_5933:
        /* <DEDUP_REMOVED lines=20> */
.L_x_5938:
[----:B------:R-:W-:Y:S05]  /*52b0*/  BSYNC B0 ;  /* 0x0000000000007941 */ /* 0x000fea0003800000 */
.L_x_5937:
[----:B------:R-:W-:-:S05]  /*52c0*/  LOP3.LUT R5, R0, R5, RZ, 0xfc, !PT ;  /* 0x0000000500057212 */ /* 0x000fca00078efcff */
[----:B------:R0:W-:Y:S01]  /*52d0*/  STG.E.U8 [R16.64], R5 ;  /* 0x0000000510007986 */ /* 0x0001e2000c101124 */
[----:B------:R-:W-:Y:S05]  /*52e0*/  BRA `(.L_x_5925) ;  /* 0x000007f000007947 */ /* 0x000fea0003800000 */
.L_x_5936:
        /* <DEDUP_REMOVED lines=12> */
.L_x_5940:
[----:B------:R-:W-:Y:S01]  /*53b0*/  IMAD.MOV.U32 R0, RZ, RZ, 0x7f ;  /* 0x0000007fff007424 */ /* 0x000fe200078e00ff */
[----:B------:R-:W-:-:S04]  /*53c0*/  ISETP.GT.U32.AND P0, PT, R4, 0x7f800000, PT ;  /* 0x7f8000000400780c */ /* 0x000fc80003f04070 */
[----:B------:R-:W-:-:S04]  /*53d0*/  SEL R0, R0, 0x7c, P0 ;  /* 0x0000007c00007807 */ /* 0x000fc80000000000 */
.L_x_5941:
[----:B------:R-:W-:Y:S05]  /*53e0*/  BSYNC B0 ;  /* 0x0000000000007941 */ /* 0x000fea0003800000 */
.L_x_5939:
[----:B------:R-:W-:-:S04]  /*53f0*/  LOP3.LUT R2, R2, 0x80000000, RZ, 0xc0, !PT ;  /* 0x8000000002027812 */ /* 0x000fc800078ec0ff */
[----:B------:R-:W-:-:S04]  /*5400*/  SHF.R.U32.HI R3, RZ, 0x18, R2 ;  /* 0x00000018ff037819 */ /* 0x000fc80000011602 */
[----:B------:R-:W-:-:S05]  /*5410*/  LOP3.LUT R3, R0, R3, RZ, 0xfc, !PT ;  /* 0x0000000300037212 */ /* 0x000fca00078efcff */
[----:B------:R0:W-:Y:S01]  /*5420*/  STG.E.U8 [R16.64], R3 ;  /* 0x0000000310007986 */ /* 0x0001e2000c101124 */
[----:B------:R-:W-:Y:S05]  /*5430*/  BRA `(.L_x_5925) ;  /* 0x000006a000007947 */ /* 0x000fea0003800000 */
.L_x_5935:
[----:B------:R-:W-:-:S05]  /*5440*/  F2FP.BF16.PACK_AB R2, RZ, R2 ;  /* 0x00000002ff02723e */ /* 0x000fca00000010ff */
[----:B------:R0:W-:Y:S01]  /*5450*/  STG.E.U16 [R16.64], R2 ;  /* 0x0000000210007986 */ /* 0x0001e2000c101524 */
[----:B------:R-:W-:Y:S05]  /*5460*/  BRA `(.L_x_5925) ;  /* 0x0000067000007947 */ /* 0x000fea0003800000 */
.L_x_5932:
        /* <DEDUP_REMOVED lines=11> */
.L_x_5944:
        /* <DEDUP_REMOVED lines=16> */
.L_x_5947:
[----:B------:R-:W-:-:S04]  /*5620*/  LOP3.LUT R2, R2, 0x80000000, RZ, 0xc0, !PT ;  /* 0x8000000002027812 */ /* 0x000fc800078ec0ff */
[----:B------:R-:W-:-:S04]  /*5630*/  SHF.R.U32.HI R3, RZ, 0x18, R2 ;  /* 0x00000018ff037819 */ /* 0x000fc80000011602 */
[----:B------:R-:W-:-:S04]  /*5640*/  LOP3.LUT R0, R0, R3, RZ, 0xfc, !PT ;  /* 0x0000000300007212 */ /* 0x000fc800078efcff */
[----:B------:R-:W-:Y:S02]  /*5650*/  PRMT R8, R0, 0x7610, R8 ;  /* 0x0000761000087816 */ /* 0x000fe40000000008 */
.L_x_5946:
[----:B------:R-:W-:Y:S05]  /*5660*/  BSYNC B0 ;  /* 0x0000000000007941 */ /* 0x000fea0003800000 */
.L_x_5945:
[----:B------:R0:W-:Y:S01]  /*5670*/  STG.E.U8 [R16.64], R8 ;  /* 0x0000000810007986 */ /* 0x0001e2000c101124 */
[----:B------:R-:W-:Y:S05]  /*5680*/  BRA `(.L_x_5925) ;  /* 0x0000045000007947 */ /* 0x000fea0003800000 */
.L_x_5943:
        /* <DEDUP_REMOVED lines=16> */
.L_x_5950:
[----:B------:R-:W-:-:S04]  /*5790*/  LOP3.LUT R2, R2, 0x80000000, RZ, 0xc0, !PT ;  /* 0x8000000002027812 */ /* 0x000fc800078ec0ff */
[----:B------:R-:W-:-:S04]  /*57a0*/  SHF.R.U32.HI R3, RZ, 0x18, R2 ;  /* 0x00000018ff037819 */ /* 0x000fc80000011602 */
[----:B------:R-:W-:-:S04]  /*57b0*/  LOP3.LUT R0, R0, R3, RZ, 0xfc, !PT ;  /* 0x0000000300007212 */ /* 0x000fc800078efcff */
[----:B------:R-:W-:Y:S02]  /*57c0*/  PRMT R8, R0, 0x7610, R8 ;  /* 0x0000761000087816 */ /* 0x000fe40000000008 */
.L_x_5949:
[----:B------:R-:W-:Y:S05]  /*57d0*/  BSYNC B0 ;  /* 0x0000000000007941 */ /* 0x000fea0003800000 */
.L_x_5948:
[----:B------:R0:W-:Y:S01]  /*57e0*/  STG.E.U8 [R16.64], R8 ;  /* 0x0000000810007986 */ /* 0x0001e2000c101124 */
[----:B------:R-:W-:Y:S05]  /*57f0*/  BRA `(.L_x_5925) ;  /* 0x000002e000007947 */ /* 0x000fea0003800000 */
.L_x_5942:
        /* <DEDUP_REMOVED lines=21> */
.L_x_5924:
        /* <DEDUP_REMOVED lines=20> */
.L_x_5952:
[----:B------:R-:W0:Y:S02]  /*5a90*/  F2I.U64.TRUNC R2, R2 ;  /* 0x0000000200027311 */ /* 0x000e24000020d800 */
[----:B0-----:R0:W-:Y:S01]  /*5aa0*/  STG.E.64 [R16.64], R2 ;  /* 0x0000000210007986 */ /* 0x0011e2000c101b24 */
[----:B------:R-:W-:Y:S05]  /*5ab0*/  BRA `(.L_x_5925) ;  /* 0x0000002000007947 */ /* 0x000fea0003800000 */
.L_x_5951:
[----:B------:R-:W0:Y:S02]  /*5ac0*/  F2I.FTZ.U32.TRUNC.NTZ R3, R2 ;  /* 0x0000000200037305 */ /* 0x000e24000021f000 */
[----:B0-----:R0:W-:Y:S02]  /*5ad0*/  STG.E [R16.64], R3 ;  /* 0x0000000310007986 */ /* 0x0011e4000c101924 */
.L_x_5925:
[----:B------:R-:W-:-:S04]  /*5ae0*/  IADD3 R19, R19, 0x80, RZ ;  /* 0x0000008013137810 */ /* 0x000fc80007ffe0ff */
[----:B------:R-:W-:-:S13]  /*5af0*/  ISETP.GE.AND P0, PT, R19, c[0x0][0x160], PT ;  /* 0x0000580013007a0c */ /* 0x000fda0003f06270 */
        /* <DEDUP_REMOVED lines=229> */
.L_x_5953:
        /* <DEDUP_REMOVED lines=20> */
.L_x_5958:
[----:B------:R-:W2:Y:S02]  /*6a90*/  LDG.E.U8 R0, [R2.64] ;  /* 0x0000002402007981 */ /* 0x000ea4000c1e1100 */
[----:B--2---:R-:W0:Y:S01]  /*6aa0*/  I2F.U16 R0, R0 ;  /* 0x0000000000007306 */ /* 0x004e220000101000 */
[----:B------:R-:W-:Y:S05]  /*6ab0*/  BRA `(.L_x_5960) ;  /* 0x00000ca000007947 */ /* 0x000fea0003800000 */
.L_x_5957:
        /* <DEDUP_REMOVED lines=9> */
.L_x_5962:
[----:B------:R-:W2:Y:S02]  /*6b50*/  LDG.E R0, [R2.64] ;  /* 0x0000002402007981 */ /* 0x000ea4000c1e1900 */
[----:B--2---:R-:W0:Y:S01]  /*6b60*/  I2F R0, R0 ;  /* 0x0000000000007306 */ /* 0x004e220000201400 */
[----:B------:R-:W-:Y:S05]  /*6b70*/  BRA `(.L_x_5960) ;  /* 0x00000be000007947 */ /* 0x000fea0003800000 */
.L_x_5961:
[----:B------:R-:W2:Y:S02]  /*6b80*/  LDG.E.U16 R0, [R2.64] ;  /* 0x0000002402007981 */ /* 0x000ea4000c1e1500 */
[----:B--2---:R-:W0:Y:S01]  /*6b90*/  I2F.S16 R0, R0 ;  /* 0x0000000000007306 */ /* 0x004e220000101400 */
[----:B------:R-:W-:Y:S05]  /*6ba0*/  BRA `(.L_x_5960) ;  /* 0x00000bb000007947 */ /* 0x000fea0003800000 */
.L_x_5956:
        /* <DEDUP_REMOVED lines=8> */
.L_x_5964:
[----:B------:R-:W2:Y:S02]  /*6c30*/  LDG.E.U16 R0, [R2.64] ;  /* 0x0000002402007981 */ /* 0x000ea4000c1e1500 */
[----:B--2---:R-:W-:Y:S01]  /*6c40*/  HADD2.F32 R0, -RZ, R0.H0_H0 ;  /* 0x20000000ff007230 */ /* 0x004fe20000004100 */
[----:B------:R-:W-:Y:S05]  /*6c50*/  BRA `(.L_x_5960) ;  /* 0x00000b0000007947 */ /* 0x000fea0003800000 */
.L_x_5963:
        /* <DEDUP_REMOVED lines=8> */
.L_x_5966:
[----:B------:R-:W2:Y:S02]  /*6ce0*/  LDG.E.U16 R0, [R2.64] ;  /* 0x0000002402007981 */ /* 0x000ea4000c1e1500 */
[----:B--2---:R-:W-:Y:S01]  /*6cf0*/  HADD2.F32 R0, -RZ, R0.H0_H0 ;  /* 0x20000000ff007230 */ /* 0x004fe20000004100 */
[----:B------:R-:W-:Y:S05]  /*6d00*/  BRA `(.L_x_5960) ;  /* 0x00000a5000007947 */ /* 0x000fea0003800000 */
.L_x_5965:
[----:B------:R-:W2:Y:S02]  /*6d10*/  LDG.E.64 R2, [R2.64] ;  /* 0x0000002402027981 */ /* 0x000ea4000c1e1b00 */
[----:B--2---:R-:W0:Y:S01]  /*6d20*/  F2F.F32.F64 R0, R2 ;  /* 0x0000000200007310 */ /* 0x004e220000301000 */
[----:B------:R-:W0:-:S14]  /*6d30*/  DSETP.GEU.AND P0, PT, |R2|, c[0x2][0x0], PT ;  /* 0x008000000200762a */ /* 0x000e1c0003f0e200 */
[----:B0-----:R-:W-:Y:S01]  /*6d40*/  @!P0 FMUL R0, R0, 1.175494350822287508e-38 ;  /* 0x0080000000008820 */ /* 0x001fe20000400000 */
[----:B------:R-:W-:Y:S05]  /*6d50*/  BRA `(.L_x_5960) ;  /* 0x00000a0000007947 */ /* 0x000fea0003800000 */
.L_x_5955:
        /* <DEDUP_REMOVED lines=12> */
.L_x_5969:
[----:B------:R-:W2:Y:S02]  /*6e20*/  LDG.E.64 R2, [R2.64] ;  /* 0x0000002402027981 */ /* 0x000ea4000c1e1b00 */
[----:B--2---:R-:W0:Y:S01]  /*6e30*/  F2F.F32.F64 R0, R2 ;  /* 0x0000000200007310 */ /* 0x004e220000301000 */
[----:B------:R-:W0:-:S14]  /*6e40*/  DSETP.GEU.AND P0, PT, |R2|, c[0x2][0x0], PT ;  /* 0x008000000200762a */ /* 0x000e1c0003f0e200 */
[----:B0-----:R-:W-:Y:S01]  /*6e50*/  @!P0 FMUL R0, R0, 1.175494350822287508e-38 ;  /* 0x0080000000008820 */ /* 0x001fe20000400000 */
[----:B------:R-:W-:Y:S05]  /*6e60*/  BRA `(.L_x_5960) ;  /* 0x000008f000007947 */ /* 0x000fea0003800000 */
.L_x_5968:
        /* <DEDUP_REMOVED lines=26> */
.L_x_5971:
        /* <DEDUP_REMOVED lines=13> */
.L_x_5970:
[----:B------:R-:W2:Y:S02]  /*70e0*/  LDG.E.U16 R0, [R2.64] ;  /* 0x0000002402007981 */ /* 0x000ea4000c1e1500 */
[----:B--2---:R-:W-:Y:S01]  /*70f0*/  PRMT R0, RZ, 0x5410, R0 ;  /* 0x00005410ff007816 */ /* 0x004fe20000000000 */
[----:B------:R-:W-:Y:S05]  /*7100*/  BRA `(.L_x_5960) ;  /* 0x0000065000007947 */ /* 0x000fea0003800000 */
.L_x_5967:
        /* <DEDUP_REMOVED lines=11> */
.L_x_5974:
        /* <DEDUP_REMOVED lines=20> */
.L_x_5976:
[----:B------:R-:W-:Y:S05]  /*7300*/  BSYNC B0 ;  /* 0x0000000000007941 */ /* 0x000fea0003800000 */
.L_x_5975:
[----:B------:R-:W-:Y:S01]  /*7310*/  LEA R3, R0, 0x3b800000, 0x17 ;  /* 0x3b80000000037811 */ /* 0x000fe200078eb8ff */
[----:B------:R-:W-:-:S05]  /*7320*/  IMAD.SHL.U32 R0, R2, 0x100000, RZ ;  /* 0x0010000002007824 */ /* 0x000fca00078e00ff */
[----:B------:R-:W-:Y:S01]  /*7330*/  LOP3.LUT R0, R3, R0, R4, 0xfe, !PT ;  /* 0x0000000003007212 */ /* 0x000fe200078efe04 */
[----:B------:R-:W-:Y:S05]  /*7340*/  BRA `(.L_x_5960) ;  /* 0x0000041000007947 */ /* 0x000fea0003800000 */
.L_x_5973:
        /* <DEDUP_REMOVED lines=20> */
.L_x_5978:
[----:B------:R-:W-:Y:S05]  /*7490*/  BSYNC B0 ;  /* 0x0000000000007941 */ /* 0x000fea0003800000 */
.L_x_5977:
[----:B------:R-:W-:Y:S01]  /*74a0*/  LEA R3, R0, 0x37800000, 0x17 ;  /* 0x3780000000037811 */ /* 0x000fe200078eb8ff */
[----:B------:R-:W-:-:S05]  /*74b0*/  IMAD.SHL.U32 R0, R2, 0x200000, RZ ;  /* 0x0020000002007824 */ /* 0x000fca00078e00ff */
[----:B------:R-:W-:Y:S01]  /*74c0*/  LOP3.LUT R0, R3, R0, R4, 0xfe, !PT ;  /* 0x0000000003007212 */ /* 0x000fe200078efe04 */
[----:B------:R-:W-:Y:S05]  /*74d0*/  BRA `(.L_x_5960) ;  /* 0x0000028000007947 */ /* 0x000fea0003800000 */
.L_x_5972:
        /* <DEDUP_REMOVED lines=14> */
.L_x_5959:
        /* <DEDUP_REMOVED lines=21> */
.L_x_5980:
[----:B------:R-:W2:Y:S02]  /*7710*/  LDG.E.64 R2, [R2.64] ;  /* 0x0000002402027981 */ /* 0x000ea4000c1e1b00 */
[----:B--2---:R0:W1:Y:S01]  /*7720*/  I2F.U64 R0, R2 ;  /* 0x0000000200007312 */ /* 0x0040620000301000 */
[----:B------:R-:W-:Y:S05]  /*7730*/  BRA `(.L_x_5960) ;  /* 0x0000002000007947 */ /* 0x000fea0003800000 */
.L_x_5979:
[----:B------:R-:W2:Y:S02]  /*7740*/  LDG.E R0, [R2.64] ;  /* 0x0000002402007981 */ /* 0x000ea4000c1e1900 */
[----:B--2---:R-:W0:Y:S02]  /*7750*/  I2F.U32 R0, R0 ;  /* 0x0000000000007306 */ /* 0x004e240000201000 */
.L_x_5960:
[----:B------:R-:W-:Y:S05]  /*7760*/  BSYNC B6 ;  /* 0x0000000000067941 */ /* 0x000fea0003800000 */
.L_x_5954:
        /* <DEDUP_REMOVED lines=33> */
.L_x_5982:
[----:B-1----:R-:W-:Y:S05]  /*7980*/  BSYNC B0 ;  /* 0x0000000000007941 */ /* 0x002fea0003800000 */
.L_x_5981:
        /* <DEDUP_REMOVED lines=16> */
.L_x_5986:
[----:B------:R-:W0:Y:S02]  /*7a90*/  F2I.S64.TRUNC R2, R2 ;  /* 0x0000000200027311 */ /* 0x000e24000020d900 */
[----:B0-----:R-:W-:-:S05]  /*7aa0*/  IMAD.MOV.U32 R5, RZ, RZ, R2 ;  /* 0x000000ffff057224 */ /* 0x001fca00078e0002 */
[----:B------:R0:W-:Y:S01]  /*7ab0*/  STG.E.U8 [R16.64], R5 ;  /* 0x0000000510007986 */ /* 0x0001e2000c101124 */
[----:B------:R-:W-:Y:S05]  /*7ac0*/  BRA `(.L_x_5988) ;  /* 0x00000d3000007947 */ /* 0x000fea0003800000 */
.L_x_5985:
        /* <DEDUP_REMOVED lines=9> */
.L_x_5990:
[----:B------:R-:W0:Y:S02]  /*7b60*/  F2I.FTZ.TRUNC.NTZ R3, R2 ;  /* 0x0000000200037305 */ /* 0x000e24000021f100 */
[----:B0-----:R0:W-:Y:S01]  /*7b70*/  STG.E [R16.64], R3 ;  /* 0x0000000310007986 */ /* 0x0011e2000c101924 */
[----:B------:R-:W-:Y:S05]  /*7b80*/  BRA `(.L_x_5988) ;  /* 0x00000c7000007947 */ /* 0x000fea0003800000 */
.L_x_5989:
[----:B------:R-:W0:Y:S02]  /*7b90*/  F2I.FTZ.TRUNC.NTZ R3, R2 ;  /* 0x0000000200037305 */ /* 0x000e24000021f100 */
[----:B0-----:R0:W-:Y:S01]  /*7ba0*/  STG.E.U16 [R16.64], R3 ;  /* 0x0000000310007986 */ /* 0x0011e2000c101524 */
[----:B------:R-:W-:Y:S05]  /*7bb0*/  BRA `(.L_x_5988) ;  /* 0x00000c4000007947 */ /* 0x000fea0003800000 */
.L_x_5984:
        /* <DEDUP_REMOVED lines=8> */
.L_x_5992:
[----:B------:R-:W-:-:S05]  /*7c40*/  F2FP.PACK_AB R2, RZ, R2 ;  /* 0x00000002ff02723e */ /* 0x000fca00000000ff */
[----:B------:R0:W-:Y:S01]  /*7c50*/  STG.E.U16 [R16.64], R2 ;  /* 0x0000000210007986 */ /* 0x0001e2000c101524 */
[----:B------:R-:W-:Y:S05]  /*7c60*/  BRA `(.L_x_5988) ;  /* 0x00000b9000007947 */ /* 0x000fea0003800000 */
.L_x_5991:
        /* <DEDUP_REMOVED lines=9> */
.L_x_5994:
[----:B------:R-:W-:-:S04]  /*7d00*/  F2FP.PACK_AB R3, RZ, R2 ;  /* 0x00000002ff03723e */ /* 0x000fc800000000ff */
[----:B------:R-:W-:-:S05]  /*7d10*/  PRMT R3, R3, 0x5410, RZ ;  /* 0x0000541003037816 */ /* 0x000fca00000000ff */
[----:B------:R0:W-:Y:S01]  /*7d20*/  STG.E [R16.64], R3 ;  /* 0x0000000310007986 */ /* 0x0001e2000c101924 */
[----:B------:R-:W-:Y:S05]  /*7d30*/  BRA `(.L_x_5988) ;  /* 0x00000ac000007947 */ /* 0x000fea0003800000 */
.L_x_5993:
[----:B------:R-:W-:-:S06]  /*7d40*/  FMUL.FTZ R2, R2, 1 ;  /* 0x3f80000002027820 */ /* 0x000fcc0000410000 */
[----:B------:R-:W0:Y:S02]  /*7d50*/  F2F.F64.F32 R2, R2 ;  /* 0x0000000200027310 */ /* 0x000e240000201800 */
[----:B0-----:R0:W-:Y:S01]  /*7d60*/  STG.E.64 [R16.64], R2 ;  /* 0x0000000210007986 */ /* 0x0011e2000c101b24 */
[----:B------:R-:W-:Y:S05]  /*7d70*/  BRA `(.L_x_5988) ;  /* 0x00000a8000007947 */ /* 0x000fea0003800000 */
.L_x_5983:
        /* <DEDUP_REMOVED lines=12> */
.L_x_5997:
[----:B------:R-:W-:Y:S01]  /*7e40*/  FMUL.FTZ R4, R2, 1 ;  /* 0x3f80000002047820 */ /* 0x000fe20000410000 */
[----:B------:R-:W-:-:S05]  /*7e50*/  CS2R R6, SRZ ;  /* 0x0000000000067805 */ /* 0x000fca000001ff00 */
[----:B------:R-:W0:Y:S02]  /*7e60*/  F2F.F64.F32 R4, R4 ;  /* 0x0000000400047310 */ /* 0x000e240000201800 */
[----:B0-----:R0:W-:Y:S01]  /*7e70*/  STG.E.128 [R16.64], R4 ;  /* 0x0000000410007986 */ /* 0x0011e2000c101d24 */
[----:B------:R-:W-:Y:S05]  /*7e80*/  BRA `(.L_x_5988) ;  /* 0x0000097000007947 */ /* 0x000fea0003800000 */
.L_x_5996:
        /* <DEDUP_REMOVED lines=20> */
.L_x_6001:
[----:B------:R-:W-:Y:S05]  /*7fd0*/  BSYNC B0 ;  /* 0x0000000000007941 */ /* 0x000fea0003800000 */
.L_x_6000:
[----:B------:R-:W-:-:S05]  /*7fe0*/  LOP3.LUT R5, R0, R5, RZ, 0xfc, !PT ;  /* 0x0000000500057212 */ /* 0x000fca00078efcff */
[----:B------:R0:W-:Y:S01]  /*7ff0*/  STG.E.U8 [R16.64], R5 ;  /* 0x0000000510007986 */ /* 0x0001e2000c101124 */
[----:B------:R-:W-:Y:S05]  /*8000*/  BRA `(.L_x_5988) ;  /* 0x000007f000007947 */ /* 0x000fea0003800000 */
.L_x_5999:
        /* <DEDUP_REMOVED lines=12> */
.L_x_6003:
[----:B------:R-:W-:Y:S01]  /*80d0*/  IMAD.MOV.U32 R0, RZ, RZ, 0x7f ;  /* 0x0000007fff007424 */ /* 0x000fe200078e00ff */
[----:B------:R-:W-:-:S04]  /*80e0*/  ISETP.GT.U32.AND P0, PT, R4, 0x7f800000, PT ;  /* 0x7f8000000400780c */ /* 0x000fc80003f04070 */
[----:B------:R-:W-:-:S04]  /*80f0*/  SEL R0, R0, 0x7c, P0 ;  /* 0x0000007c00007807 */ /* 0x000fc80000000000 */
.L_x_6004:
[----:B------:R-:W-:Y:S05]  /*8100*/  BSYNC B0 ;  /* 0x0000000000007941 */ /* 0x000fea0003800000 */
.L_x_6002:
[----:B------:R-:W-:-:S04]  /*8110*/  LOP3.LUT R2, R2, 0x80000000, RZ, 0xc0, !PT ;  /* 0x8000000002027812 */ /* 0x000fc800078ec0ff */
[----:B------:R-:W-:-:S04]  /*8120*/  SHF.R.U32.HI R3, RZ, 0x18, R2 ;  /* 0x00000018ff037819 */ /* 0x000fc80000011602 */
[----:B------:R-:W-:-:S05]  /*8130*/  LOP3.LUT R3, R0, R3, RZ, 0xfc, !PT ;  /* 0x0000000300037212 */ /* 0x000fca00078efcff */
[----:B------:R0:W-:Y:S01]  /*8140*/  STG.E.U8 [R16.64], R3 ;  /* 0x0000000310007986 */ /* 0x0001e2000c101124 */
[----:B------:R-:W-:Y:S05]  /*8150*/  BRA `(.L_x_5988) ;  /* 0x000006a000007947 */ /* 0x000fea0003800000 */
.L_x_5998:
[----:B------:R-:W-:-:S05]  /*8160*/  F2FP.BF16.PACK_AB R2, RZ, R2 ;  /* 0x00000002ff02723e */ /* 0x000fca00000010ff */
[----:B------:R0:W-:Y:S01]  /*8170*/  STG.E.U16 [R16.64], R2 ;  /* 0x0000000210007986 */ /* 0x0001e2000c101524 */
[----:B------:R-:W-:Y:S05]  /*8180*/  BRA `(.L_x_5988) ;  /* 0x0000067000007947 */ /* 0x000fea0003800000 */
.L_x_5995:
        /* <DEDUP_REMOVED lines=11> */
.L_x_6007:
        /* <DEDUP_REMOVED lines=16> */
.L_x_6010:
[----:B------:R-:W-:-:S04]  /*8340*/  LOP3.LUT R2, R2, 0x80000000, RZ, 0xc0, !PT ;  /* 0x8000000002027812 */ /* 0x000fc800078ec0ff */
[----:B------:R-:W-:-:S04]  /*8350*/  SHF.R.U32.HI R3, RZ, 0x18, R2 ;  /* 0x00000018ff037819 */ /* 0x000fc80000011602 */
[----:B------:R-:W-:-:S04]  /*8360*/  LOP3.LUT R0, R0, R3, RZ, 0xfc, !PT ;  /* 0x0000000300007212 */ /* 0x000fc800078efcff */
[----:B------:R-:W-:Y:S02]  /*8370*/  PRMT R8, R0, 0x7610, R8 ;  /* 0x0000761000087816 */ /* 0x000fe40000000008 */
.L_x_6009:
[----:B------:R-:W-:Y:S05]  /*8380*/  BSYNC B0 ;  /* 0x0000000000007941 */ /* 0x000fea0003800000 */
.L_x_6008:
[----:B------:R0:W-:Y:S01]  /*8390*/  STG.E.U8 [R16.64], R8 ;  /* 0x0000000810007986 */ /* 0x0001e2000c101124 */
[----:B------:R-:W-:Y:S05]  /*83a0*/  BRA `(.L_x_5988) ;  /* 0x0000045000007947 */ /* 0x000fea0003800000 */
.L_x_6006:
        /* <DEDUP_REMOVED lines=16> */
.L_x_6013:
[----:B------:R-:W-:-:S04]  /*84b0*/  LOP3.LUT R2, R2, 0x80000000, RZ, 0xc0, !PT ;  /* 0x8000000002027812 */ /* 0x000fc800078ec0ff */
[----:B------:R-:W-:-:S04]  /*84c0*/  SHF.R.U32.HI R3, RZ, 0x18, R2 ;  /* 0x00000018ff037819 */ /* 0x000fc80000011602 */
[----:B------:R-:W-:-:S04]  /*84d0*/  LOP3.LUT R0, R0, R3, RZ, 0xfc, !PT ;  /* 0x0000000300007212 */ /* 0x000fc800078efcff */
[----:B------:R-:W-:Y:S02]  /*84e0*/  PRMT R8, R0, 0x7610, R8 ;  /* 0x0000761000087816 */ /* 0x000fe40000000008 */
.L_x_6012:
[----:B------:R-:W-:Y:S05]  /*84f0*/  BSYNC B0 ;  /* 0x0000000000007941 */ /* 0x000fea0003800000 */
.L_x_6011:
[----:B------:R0:W-:Y:S01]  /*8500*/  STG.E.U8 [R16.64], R8 ;  /* 0x0000000810007986 */ /* 0x0001e2000c101124 */
[----:B------:R-:W-:Y:S05]  /*8510*/  BRA `(.L_x_5988) ;  /* 0x000002e000007947 */ /* 0x000fea0003800000 */
.L_x_6005:
        /* <DEDUP_REMOVED lines=21> */
.L_x_5987:
        /* <DEDUP_REMOVED lines=20> */
.L_x_6015:
[----:B------:R-:W0:Y:S02]  /*87b0*/  F2I.U64.TRUNC R2, R2 ;  /* 0x0000000200027311 */ /* 0x000e24000020d800 */
[----:B0-----:R0:W-:Y:S01]  /*87c0*/  STG.E.64 [R16.64], R2 ;  /* 0x0000000210007986 */ /* 0x0011e2000c101b24 */
[----:B------:R-:W-:Y:S05]  /*87d0*/  BRA `(.L_x_5988) ;  /* 0x0000002000007947 */ /* 0x000fea0003800000 */
.L_x_6014:
[----:B------:R-:W0:Y:S02]  /*87e0*/  F2I.FTZ.U32.TRUNC.NTZ R3, R2 ;  /* 0x0000000200037305 */ /* 0x000e24000021f000 */
[----:B0-----:R0:W-:Y:S02]  /*87f0*/  STG.E [R16.64], R3 ;  /* 0x0000000310007986 */ /* 0x0011e4000c101924 */
.L_x_5988:
[----:B------:R-:W-:Y:S02]  /*8800*/  IADD3 R19, R19, 0x80, RZ ;  /* 0x0000008013137810 */ /* 0x000fe40007ffe0ff */
.L_x_5889:
[----:B------:R-:W-:Y:S05]  /*8810*/  BSYNC B7 ;  /* 0x0000000000077941 */ /* 0x000fea0003800000 */
.L_x_5888:
[----:B------:R-:W-:-:S13]  /*8820*/  ISETP.GE.AND P0, PT, R19, c[0x0][0x160], PT ;  /* 0x0000580013007a0c */ /* 0x000fda0003f06270 */
[----:B------:R-:W-:Y:S05]  /*8830*/  @P0 EXIT ;  /* 0x000000000000094d */ /* 0x000fea0003800000 */
        /* <DEDUP_REMOVED lines=228> */
.L_x_6016:
        /* <DEDUP_REMOVED lines=20> */
.L_x_6021:
[----:B------:R-:W2:Y:S02]  /*97c0*/  LDG.E.U8 R2, [R4.64] ;  /* 0x0000002404027981 */ /* 0x000ea4000c1e1100 */
[----:B--2---:R-:W0:Y:S01]  /*97d0*/  I2F.U16 R2, R2 ;  /* 0x0000000200027306 */ /* 0x004e220000101000 */
[----:B------:R-:W-:Y:S05]  /*97e0*/  BRA `(.L_x_6023) ;  /* 0x00000ca000007947 */ /* 0x000fea0003800000 */
.L_x_6020:
        /* <DEDUP_REMOVED lines=9> */
.L_x_6025:
[----:B------:R-:W2:Y:S02]  /*9880*/  LDG.E R2, [R4.64] ;  /* 0x0000002404027981 */ /* 0x000ea4000c1e1900 */
[----:B--2---:R-:W0:Y:S01]  /*9890*/  I2F R2, R2 ;  /* 0x0000000200027306 */ /* 0x004e220000201400 */
[----:B------:R-:W-:Y:S05]  /*98a0*/  BRA `(.L_x_6023) ;  /* 0x00000be000007947 */ /* 0x000fea0003800000 */
.L_x_6024:
[----:B------:R-:W2:Y:S02]  /*98b0*/  LDG.E.U16 R2, [R4.64] ;  /* 0x0000002404027981 */ /* 0x000ea4000c1e1500 */
[----:B--2---:R-:W0:Y:S01]  /*98c0*/  I2F.S16 R2, R2 ;  /* 0x0000000200027306 */ /* 0x004e220000101400 */
[----:B------:R-:W-:Y:S05]  /*98d0*/  BRA `(.L_x_6023) ;  /* 0x00000bb000007947 */ /* 0x000fea0003800000 */
.L_x_6019:
        /* <DEDUP_REMOVED lines=8> */
.L_x_6027:
[----:B------:R-:W2:Y:S02]  /*9960*/  LDG.E.U16 R2, [R4.64] ;  /* 0x0000002404027981 */ /* 0x000ea4000c1e1500 */
[----:B--2---:R-:W-:Y:S01]  /*9970*/  HADD2.F32 R2, -RZ, R2.H0_H0 ;  /* 0x20000002ff027230 */ /* 0x004fe20000004100 */
[----:B------:R-:W-:Y:S05]  /*9980*/  BRA `(.L_x_6023) ;  /* 0x00000b0000007947 */ /* 0x000fea0003800000 */
.L_x_6026:
        /* <DEDUP_REMOVED lines=8> */
.L_x_6029:
[----:B------:R-:W2:Y:S02]  /*9a10*/  LDG.E.U16 R2, [R4.64] ;  /* 0x0000002404027981 */ /* 0x000ea4000c1e1500 */
[----:B--2---:R-:W-:Y:S01]  /*9a20*/  HADD2.F32 R2, -RZ, R2.H0_H0 ;  /* 0x20000002ff027230 */ /* 0x004fe20000004100 */
[----:B------:R-:W-:Y:S05]  /*9a30*/  BRA `(.L_x_6023) ;  /* 0x00000a5000007947 */ /* 0x000fea0003800000 */
.L_x_6028:
[----:B------:R-:W2:Y:S02]  /*9a40*/  LDG.E.64 R4, [R4.64] ;  /* 0x0000002404047981 */ /* 0x000ea4000c1e1b00 */
[----:B--2---:R-:W0:Y:S01]  /*9a50*/  F2F.F32.F64 R2, R4 ;  /* 0x0000000400027310 */ /* 0x004e220000301000 */
[----:B------:R-:W0:-:S14]  /*9a60*/  DSETP.GEU.AND P0, PT, |R4|, c[0x2][0x0], PT ;  /* 0x008000000400762a */ /* 0x000e1c0003f0e200 */
[----:B0-----:R-:W-:Y:S01]  /*9a70*/  @!P0 FMUL R2, R2, 1.175494350822287508e-38 ;  /* 0x0080000002028820 */ /* 0x001fe20000400000 */
[----:B------:R-:W-:Y:S05]  /*9a80*/  BRA `(.L_x_6023) ;  /* 0x00000a0000007947 */ /* 0x000fea0003800000 */
.L_x_6018:
        /* <DEDUP_REMOVED lines=12> */
.L_x_6032:
[----:B------:R-:W2:Y:S02]  /*9b50*/  LDG.E.64 R4, [R4.64] ;  /* 0x0000002404047981 */ /* 0x000ea4000c1e1b00 */
[----:B--2---:R-:W0:Y:S01]  /*9b60*/  F2F.F32.F64 R2, R4 ;  /* 0x0000000400027310 */ /* 0x004e220000301000 */
[----:B------:R-:W0:-:S14]  /*9b70*/  DSETP.GEU.AND P0, PT, |R4|, c[0x2][0x0], PT ;  /* 0x008000000400762a */ /* 0x000e1c0003f0e200 */
[----:B0-----:R-:W-:Y:S01]  /*9b80*/  @!P0 FMUL R2, R2, 1.175494350822287508e-38 ;  /* 0x0080000002028820 */ /* 0x001fe20000400000 */
[----:B------:R-:W-:Y:S05]  /*9b90*/  BRA `(.L_x_6023) ;  /* 0x000008f000007947 */ /* 0x000fea0003800000 */
.L_x_6031:
        /* <DEDUP_REMOVED lines=26> */
.L_x_6034:
        /* <DEDUP_REMOVED lines=11> */
[----:B------:R-:W-:Y:S01]  /*9df0*/  LOP3.LUT R2, R2, 0x80000000, R3, 0xf8, !PT ;  /* 0x8000000002027812 */ /* 0x000fe200078ef803 */
[----:B------:R-:W-:Y:S05]  /*9e00*/  BRA `(.L_x_6023) ;  /* 0x0000068000007947 */ /* 0x000fea0003800000 */
.L_x_6033:
[----:B------:R-:W2:Y:S02]  /*9e10*/  LDG.E.U16 R2, [R4.64] ;  /* 0x0000002404027981 */ /* 0x000ea4000c1e1500 */
[----:B--2---:R-:W-:Y:S01]  /*9e20*/  PRMT R2, RZ, 0x5410, R2 ;  /* 0x00005410ff027816 */ /* 0x004fe20000000002 */
[----:B------:R-:W-:Y:S05]  /*9e30*/  BRA `(.L_x_6023) ;  /* 0x0000065000007947 */ /* 0x000fea0003800000 */
.L_x_6030:
        /* <DEDUP_REMOVED lines=11> */
.L_x_6037:
        /* <DEDUP_REMOVED lines=20> */
.L_x_6039:
[----:B------:R-:W-:Y:S05]  /*a030*/  BSYNC B0 ;  /* 0x0000000000007941 */ /* 0x000fea0003800000 */
.L_x_6038:
[----:B------:R-:W-:Y:S01]  /*a040*/  IMAD.SHL.U32 R2, R2, 0x100000, RZ ;  /* 0x0010000002027824 */ /* 0x000fe200078e00ff */
[----:B------:R-:W-:-:S04]  /*a050*/  LEA R3, R0, 0x3b800000, 0x17 ;  /* 0x3b80000000037811 */ /* 0x000fc800078eb8ff */
[----:B------:R-:W-:Y:S01]  /*a060*/  LOP3.LUT R2, R3, R2, R4, 0xfe, !PT ;  /* 0x0000000203027212 */ /* 0x000fe200078efe04 */
[----:B------:R-:W-:Y:S05]  /*a070*/  BRA `(.L_x_6023) ;  /* 0x0000041000007947 */ /* 0x000fea0003800000 */
.L_x_6036:
        /* <DEDUP_REMOVED lines=20> */
.L_x_6041:
[----:B------:R-:W-:Y:S05]  /*a1c0*/  BSYNC B0 ;  /* 0x0000000000007941 */ /* 0x000fea0003800000 */
.L_x_6040:
[----:B------:R-:W-:Y:S01]  /*a1d0*/  IMAD.SHL.U32 R2, R2, 0x200000, RZ ;  /* 0x0020000002027824 */ /* 0x000fe200078e00ff */
[----:B------:R-:W-:-:S04]  /*a1e0*/  LEA R3, R0, 0x37800000, 0x17 ;  /* 0x3780000000037811 */ /* 0x000fc800078eb8ff */
[----:B------:R-:W-:Y:S01]  /*a1f0*/  LOP3.LUT R2, R3, R2, R4, 0xfe, !PT ;  /* 0x0000000203027212 */ /* 0x000fe200078efe04 */
[----:B------:R-:W-:Y:S05]  /*a200*/  BRA `(.L_x_6023) ;  /* 0x0000028000007947 */ /* 0x000fea0003800000 */
.L_x_6035:
        /* <DEDUP_REMOVED lines=14> */
.L_x_6022:
        /* <DEDUP_REMOVED lines=21> */
.L_x_6043:
[----:B------:R-:W2:Y:S02]  /*a440*/  LDG.E.64 R2, [R4.64] ;  /* 0x0000002404027981 */ /* 0x000ea4000c1e1b00 */
[----:B--2---:R0:W1:Y:S01]  /*a450*/  I2F.U64 R2, R2 ;  /* 0x0000000200027312 */ /* 0x0040620000301000 */
[----:B------:R-:W-:Y:S05]  /*a460*/  BRA `(.L_x_6023) ;  /* 0x0000002000007947 */ /* 0x000fea0003800000 */
.L_x_6042:
[----:B------:R-:W2:Y:S02]  /*a470*/  LDG.E R2, [R4.64] ;  /* 0x0000002404027981 */ /* 0x000ea4000c1e1900 */
[----:B--2---:R-:W0:Y:S02]  /*a480*/  I2F.U32 R2, R2 ;  /* 0x0000000200027306 */ /* 0x004e240000201000 */
.L_x_6023:
[----:B------:R-:W-:Y:S05]  /*a490*/  BSYNC B6 ;  /* 0x0000000000067941 */ /* 0x000fea0003800000 */
.L_x_6017:
        /* <DEDUP_REMOVED lines=33> */
.L_x_6045:
[----:B-1----:R-:W-:Y:S05]  /*a6b0*/  BSYNC B0 ;  /* 0x0000000000007941 */ /* 0x002fea0003800000 */
.L_x_6044:
        /* <DEDUP_REMOVED lines=16> */
.L_x_6049:
[----:B------:R-:W0:Y:S02]  /*a7c0*/  F2I.S64.TRUNC R2, R2 ;  /* 0x0000000200027311 */ /* 0x000e24000020d900 */
[----:B0-----:R-:W-:-:S05]  /*a7d0*/  IMAD.MOV.U32 R5, RZ, RZ, R2 ;  /* 0x000000ffff057224 */ /* 0x001fca00078e0002 */
[----:B------:R-:W-:Y:S01]  /*a7e0*/  STG.E.U8 [R16.64], R5 ;  /* 0x0000000510007986 */ /* 0x000fe2000c101124 */
[----:B------:R-:W-:Y:S05]  /*a7f0*/  EXIT ;  /* 0x000000000000794d */ /* 0x000fea0003800000 */
.L_x_6048:
        /* <DEDUP_REMOVED lines=9> */
.L_x_6052:
[----:B------:R-:W0:Y:S02]  /*a890*/  F2I.FTZ.TRUNC.NTZ R3, R2 ;  /* 0x0000000200037305 */ /* 0x000e24000021f100 */
[----:B0-----:R-:W-:Y:S01]  /*a8a0*/  STG.E [R16.64], R3 ;  /* 0x0000000310007986 */ /* 0x001fe2000c101924 */
[----:B------:R-:W-:Y:S05]  /*a8b0*/  EXIT ;  /* 0x000000000000794d */ /* 0x000fea0003800000 */
.L_x_6051:
[----:B------:R-:W0:Y:S02]  /*a8c0*/  F2I.FTZ.TRUNC.NTZ R3, R2 ;  /* 0x0000000200037305 */ /* 0x000e24000021f100 */
[----:B0-----:R-:W-:Y:S01]  /*a8d0*/  STG.E.U16 [R16.64], R3 ;  /* 0x0000000310007986 */ /* 0x001fe2000c101524 */
[----:B------:R-:W-:Y:S05]  /*a8e0*/  EXIT ;  /* 0x000000000000794d */ /* 0x000fea0003800000 */
.L_x_6047:
        /* <DEDUP_REMOVED lines=8> */
.L_x_6054:
[----:B------:R-:W-:-:S05]  /*a970*/  F2FP.PACK_AB R2, RZ, R2 ;  /* 0x00000002ff02723e */ /* 0x000fca00000000ff */
[----:B------:R-:W-:Y:S01]  /*a980*/  STG.E.U16 [R16.64], R2 ;  /* 0x0000000210007986 */ /* 0x000fe2000c101524 */
[----:B------:R-:W-:Y:S05]  /*a990*/  EXIT ;  /* 0x000000000000794d */ /* 0x000fea0003800000 */
.L_x_6053:
        /* <DEDUP_REMOVED lines=9> */
.L_x_6056:
[----:B------:R-:W-:-:S04]  /*aa30*/  F2FP.PACK_AB R3, RZ, R2 ;  /* 0x00000002ff03723e */ /* 0x000fc800000000ff */
[----:B------:R-:W-:-:S05]  /*aa40*/  PRMT R3, R3, 0x5410, RZ ;  /* 0x0000541003037816 */ /* 0x000fca00000000ff */
[----:B------:R-:W-:Y:S01]  /*aa50*/  STG.E [R16.64], R3 ;  /* 0x0000000310007986 */ /* 0x000fe2000c101924 */
[----:B------:R-:W-:Y:S05]  /*aa60*/  EXIT ;  /* 0x000000000000794d */ /* 0x000fea0003800000 */
.L_x_6055:
[----:B------:R-:W-:-:S06]  /*aa70*/  FMUL.FTZ R2, R2, 1 ;  /* 0x3f80000002027820 */ /* 0x000fcc0000410000 */
[----:B------:R-:W0:Y:S02]  /*aa80*/  F2F.F64.F32 R2, R2 ;  /* 0x0000000200027310 */ /* 0x000e240000201800 */
[----:B0-----:R-:W-:Y:S01]  /*aa90*/  STG.E.64 [R16.64], R2 ;  /* 0x0000000210007986 */ /* 0x001fe2000c101b24 */
[----:B------:R-:W-:Y:S05]  /*aaa0*/  EXIT ;  /* 0x000000000000794d */ /* 0x000fea0003800000 */
.L_x_6046:
        /* <DEDUP_REMOVED lines=12> */
.L_x_6059:
[----:B------:R-:W-:Y:S01]  /*ab70*/  FMUL.FTZ R4, R2, 1 ;  /* 0x3f80000002047820 */ /* 0x000fe20000410000 */
[----:B------:R-:W-:-:S05]  /*ab80*/  CS2R R6, SRZ ;  /* 0x0000000000067805 */ /* 0x000fca000001ff00 */
[----:B------:R-:W0:Y:S02]  /*ab90*/  F2F.F64.F32 R4, R4 ;  /* 0x0000000400047310 */ /* 0x000e240000201800 */
[----:B0-----:R-:W-:Y:S01]  /*aba0*/  STG.E.128 [R16.64], R4 ;  /* 0x0000000410007986 */ /* 0x001fe2000c101d24 */
[----:B------:R-:W-:Y:S05]  /*abb0*/  EXIT ;  /* 0x000000000000794d */ /* 0x000fea0003800000 */
.L_x_6058:
        /* <DEDUP_REMOVED lines=20> */
.L_x_6063:
[----:B------:R-:W-:Y:S05]  /*ad00*/  BSYNC B0 ;  /* 0x0000000000007941 */ /* 0x000fea0003800000 */
.L_x_6062:
[----:B------:R-:W-:-:S05]  /*ad10*/  LOP3.LUT R5, R0, R5, RZ, 0xfc, !PT ;  /* 0x0000000500057212 */ /* 0x000fca00078efcff */
[----:B------:R-:W-:Y:S01]  /*ad20*/  STG.E.U8 [R16.64], R5 ;  /* 0x0000000510007986 */ /* 0x000fe2000c101124 */
[----:B------:R-:W-:Y:S05]  /*ad30*/  EXIT ;  /* 0x000000000000794d */ /* 0x000fea0003800000 */
.L_x_6061:
        /* <DEDUP_REMOVED lines=12> */
.L_x_6065:
[----:B------:R-:W-:Y:S01]  /*ae00*/  IMAD.MOV.U32 R0, RZ, RZ, 0x7f ;  /* 0x0000007fff007424 */ /* 0x000fe200078e00ff */
[----:B------:R-:W-:-:S04]  /*ae10*/  ISETP.GT.U32.AND P0, PT, R4, 0x7f800000, PT ;  /* 0x7f8000000400780c */ /* 0x000fc80003f04070 */
[----:B------:R-:W-:-:S04]  /*ae20*/  SEL R0, R0, 0x7c, P0 ;  /* 0x0000007c00007807 */ /* 0x000fc80000000000 */
.L_x_6066:
[----:B------:R-:W-:Y:S05]  /*ae30*/  BSYNC B0 ;  /* 0x0000000000007941 */ /* 0x000fea0003800000 */
.L_x_6064:
[----:B------:R-:W-:-:S04]  /*ae40*/  LOP3.LUT R2, R2, 0x80000000, RZ, 0xc0, !PT ;  /* 0x8000000002027812 */ /* 0x000fc800078ec0ff */
[----:B------:R-:W-:-:S04]  /*ae50*/  SHF.R.U32.HI R3, RZ, 0x18, R2 ;  /* 0x00000018ff037819 */ /* 0x000fc80000011602 */
[----:B------:R-:W-:-:S05]  /*ae60*/  LOP3.LUT R3, R0, R3, RZ, 0xfc, !PT ;  /* 0x0000000300037212 */ /* 0x000fca00078efcff */
[----:B------:R-:W-:Y:S01]  /*ae70*/  STG.E.U8 [R16.64], R3 ;  /* 0x0000000310007986 */ /* 0x000fe2000c101124 */
[----:B------:R-:W-:Y:S05]  /*ae80*/  EXIT ;  /* 0x000000000000794d */ /* 0x000fea0003800000 */
.L_x_6060:
[----:B------:R-:W-:-:S05]  /*ae90*/  F2FP.BF16.PACK_AB R2, RZ, R2 ;  /* 0x00000002ff02723e */ /* 0x000fca00000010ff */
[----:B------:R-:W-:Y:S01]  /*aea0*/  STG.E.U16 [R16.64], R2 ;  /* 0x0000000210007986 */ /* 0x000fe2000c101524 */
[----:B------:R-:W-:Y:S05]  /*aeb0*/  EXIT ;  /* 0x000000000000794d */ /* 0x000fea0003800000 */
.L_x_6057:
        /* <DEDUP_REMOVED lines=11> */
.L_x_6069:
        /* <DEDUP_REMOVED lines=16> */
.L_x_6072:
[----:B------:R-:W-:-:S04]  /*b070*/  LOP3.LUT R2, R2, 0x80000000, RZ, 0xc0, !PT ;  /* 0x8000000002027812 */ /* 0x000fc800078ec0ff */
[----:B------:R-:W-:-:S04]  /*b080*/  SHF.R.U32.HI R3, RZ, 0x18, R2 ;  /* 0x00000018ff037819 */ /* 0x000fc80000011602 */
[----:B------:R-:W-:-:S04]  /*b090*/  LOP3.LUT R0, R0, R3, RZ, 0xfc, !PT ;  /* 0x0000000300007212 */ /* 0x000fc800078efcff */
[----:B------:R-:W-:Y:S02]  /*b0a0*/  PRMT R8, R0, 0x7610, R8 ;  /* 0x0000761000087816 */ /* 0x000fe40000000008 */
.L_x_6071:
[----:B------:R-:W-:Y:S05]  /*b0b0*/  BSYNC B0 ;  /* 0x0000000000007941 */ /* 0x000fea0003800000 */
.L_x_6070:
[----:B------:R-:W-:Y:S01]  /*b0c0*/  STG.E.U8 [R16.64], R8 ;  /* 0x0000000810007986 */ /* 0x000fe2000c101124 */
[----:B------:R-:W-:Y:S05]  /*b0d0*/  EXIT ;  /* 0x000000000000794d */ /* 0x000fea0003800000 */
.L_x_6068:
        /* <DEDUP_REMOVED lines=16> */
.L_x_6075:
[----:B------:R-:W-:-:S04]  /*b1e0*/  LOP3.LUT R2, R2, 0x80000000, RZ, 0xc0, !PT ;  /* 0x8000000002027812 */ /* 0x000fc800078ec0ff */
[----:B------:R-:W-:-:S04]  /*b1f0*/  SHF.R.U32.HI R3, RZ, 0x18, R2 ;  /* 0x00000018ff037819 */ /* 0x000fc80000011602 */
[----:B------:R-:W-:-:S04]  /*b200*/  LOP3.LUT R0, R0, R3, RZ, 0xfc, !PT ;  /* 0x0000000300007212 */ /* 0x000fc800078efcff */
[----:B------:R-:W-:Y:S02]  /*b210*/  PRMT R8, R0, 0x7610, R8 ;  /* 0x0000761000087816 */ /* 0x000fe40000000008 */
.L_x_6074:
[----:B------:R-:W-:Y:S05]  /*b220*/  BSYNC B0 ;  /* 0x0000000000007941 */ /* 0x000fea0003800000 */
.L_x_6073:
[----:B------:R-:W-:Y:S01]  /*b230*/  STG.E.U8 [R16.64], R8 ;  /* 0x0000000810007986 */ /* 0x000fe2000c101124 */
[----:B------:R-:W-:Y:S05]  /*b240*/  EXIT ;  /* 0x000000000000794d */ /* 0x000fea0003800000 */
.L_x_6067:
        /* <DEDUP_REMOVED lines=21> */
.L_x_6050:
        /* <DEDUP_REMOVED lines=20> */
.L_x_6077:
[----:B------:R-:W0:Y:S02]  /*b4e0*/  F2I.U64.TRUNC R2, R2 ;  /* 0x0000000200027311 */ /* 0x000e24000020d800 */
[----:B0-----:R-:W-:Y:S01]  /*b4f0*/  STG.E.64 [R16.64], R2 ;  /* 0x0000000210007986 */ /* 0x001fe2000c101b24 */
[----:B------:R-:W-:Y:S05]  /*b500*/  EXIT ;  /* 0x000000000000794d */ /* 0x000fea0003800000 */
.L_x_6076:
[----:B------:R-:W0:Y:S02]  /*b510*/  F2I.FTZ.U32.TRUNC.NTZ R3, R2 ;  /* 0x0000000200037305 */ /* 0x000e24000021f000 */
[----:B0-----:R-:W-:Y:S01]  /*b520*/  STG.E [R16.64], R3 ;  /* 0x0000000310007986 */ /* 0x001fe2000c101924 */
[----:B------:R-:W-:Y:S05]  /*b530*/  EXIT ;  /* 0x000000000000794d */ /* 0x000fea0003800000 */
.L_x_6078:
        /* <DEDUP_REMOVED lines=12> */
.L_x_7652:


//--------------------- .text._ZN2at6native27unrolled_elementwise_kernelIZZZNS0_61_GLOBAL__N__b29612f4_23_ActivationMishKernel_cu_9e10b42f_310811mish_kernelERNS_18TensorIteratorBaseEENKUlvE_clEvENKUlvE0_clEvEUlfE_St5arrayIPcLm2EELi4E23TrivialOffsetCalculatorILi1EjESC_NS0_6memory12LoadWithCastILi1EEENSD_13StoreWithCastILi1EEEEEviT_T0_T2_T3_T4_T5_ --------------------------
	.section	.text._ZN2at6native27unrolled_elementwise_kernelIZZZNS0_61_GLOBAL__N__b29612f4_23_ActivationMishKernel_cu_9e10b42f_310811mish_kernelERNS_18TensorIteratorBaseEENKUlvE_clEvENKUlvE0_clEvEUlfE_St5arrayIPcLm2EELi4E23TrivialOffsetCalculatorILi1EjESC_NS0_6memory12LoadWithCastILi1EEENSD_13StoreWithCastILi1EEEEEviT_T0_T2_T3_T4_T5_,"ax",@progbits
	.sectioninfo	@"SHI_REGISTERS=30"
	.align	128
        .global         _ZN2at6native27unrolled_elementwise_kernelIZZZNS0_61_GLOBAL__N__b29612f4_23_ActivationMishKernel_cu_9e10b42f_310811mish_kernelERNS_18TensorIteratorBaseEENKUlvE_clEvENKUlvE0_clEvEUlfE_St5arrayIPcLm2EELi4E23TrivialOffsetCalculatorILi1EjESC_NS0_6memory12LoadWithCastILi1EEENSD_13StoreWithCastILi1EEEEEviT_T0_T2_T3_T4_T5_
        .type           _ZN2at6native27unrolled_elementwise_kernelIZZZNS0_61_GLOBAL__N__b29612f4_23_ActivationMishKernel_cu_9e10b42f_310811mish_kernelERNS_18TensorIteratorBaseEENKUlvE_clEvENKUlvE0_clEvEUlfE_St5arrayIPcLm2EELi4E23TrivialOffsetCalculatorILi1EjESC_NS0_6memory12LoadWithCastILi1EEENSD_13StoreWithCastILi1EEEEEviT_T0_T2_T3_T4_T5_,@function
        .size           _ZN2at6native27unrolled_elementwise_kernelIZZZNS0_61_GLOBAL__N__b29612f4_23_ActivationMishKernel_cu_9e10b42f_310811mish_kernelERNS_18TensorIteratorBaseEENKUlvE_clEvENKUlvE0_clEvEUlfE_St5arrayIPcLm2EELi4E23TrivialOffsetCalculatorILi1EjESC_NS0_6memory12LoadWithCastILi1EEENSD_13StoreWithCastILi1EEEEEviT_T0_T2_T3_T4_T5_,(.L_x_7653 - _ZN2at6native27unrolled_elementwise_kernelIZZZNS0_61_GLOBAL__N__b29612f4_23_ActivationMishKernel_cu_9e10b42f_310811mish_kernelERNS_18TensorIteratorBaseEENKUlvE_clEvENKUlvE0_clEvEUlfE_St5arrayIPcLm2EELi4E23TrivialOffsetCalculatorILi1EjESC_NS0_6memory12LoadWithCastILi1EEENSD_13StoreWithCastILi1EEEEEviT_T0_T2_T3_T4_T5_)
        .other          _ZN2at6native27unrolled_elementwise_kernelIZZZNS0_61_GLOBAL__N__b29612f4_23_ActivationMishKernel_cu_9e10b42f_310811mish_kernelERNS_18TensorIteratorBaseEENKUlvE_clEvENKUlvE0_clEvEUlfE_St5arrayIPcLm2EELi4E23TrivialOffsetCalculatorILi1EjESC_NS0_6memory12LoadWithCastILi1EEENSD_13StoreWithCastILi1EEEEEviT_T0_T2_T3_T4_T5_,@"STO_CUDA_ENTRY STV_DEFAULT"
_ZN2at6native27unrolled_elementwise_kernelIZZZNS0_61_GLOBAL__N__b29612f4_23_ActivationMishKernel_cu_9e10b42f_310811mish_kernelERNS_18TensorIteratorBaseEENKUlvE_clEvENKUlvE0_clEvEUlfE_St5arrayIPcLm2EELi4E23TrivialOffsetCalculatorILi1EjESC_NS0_6memory12LoadWithCastILi1EEENSD_13StoreWithCastILi1EEEEEviT_T0_T2_T3_T4_T5_:
.text._ZN2at6native27unrolled_elementwise_kernelIZZZNS0_61_GLOBAL__N__b29612f4_23_ActivationMishKernel_cu_9e10b42f_310811mish_kernelERNS_18TensorIteratorBaseEENKUlvE_clEvENKUlvE0_clEvEUlfE_St5arrayIPcLm2EELi4E23TrivialOffsetCalculatorILi1EjESC_NS0_6memory12LoadWithCastILi1EEENSD_13StoreWithCastILi1EEEEEviT_T0_T2_T3_T4_T5_:
[----:B------:R-:W-:Y:S02]  /*0000*/  IMAD.MOV.U32 R1, RZ, RZ, c[0x0][0x28] ;  /* 0x00000a00ff017624 */ /* 0x000fe400078e00ff */
[----:B------:R-:W0:Y:S01]  /*0010*/  S2R R2, SR_CTAID.X ;  /* 0x0000000000027919 */ /* 0x000e220000002500 */
[----:B------:R-:W-:Y:S01]  /*0020*/  IMAD.MOV.U32 R3, RZ, RZ, -0x200 ;  /* 0xfffffe00ff037424 */ /* 0x000fe200078e00ff */
[----:B------:R-:W1:Y:S01]  /*0030*/  LDC.U8 R23, c[0x0][0x17c] ;  /* 0x00005f00ff177b82 */ /* 0x000e620000000000 */
[----:B------:R-:W-:Y:S01]  /*0040*/  ULDC.64 UR36, c[0x0][0x118] ;  /* 0x0000460000247ab9 */ /* 0x000fe20000000a00 */
[----:B------:R-:W2:Y:S01]  /*0050*/  S2R R25, SR_TID.X ;  /* 0x0000000000197919 */ /* 0x000ea20000002100 */
[----:B------:R-:W-:Y:S01]  /*0060*/  BSSY B7, `(.L_x_6079) ;  /* 0x00000ea000077945 */ /* 0x000fe20003800000 */
[----:B------:R-:W-:Y:S02]  /*0070*/  IMAD.MOV.U32 R17, RZ, RZ, RZ ;  /* 0x000000ffff117224 */ /* 0x000fe400078e00ff */
[----:B------:R-:W-:Y:S02]  /*0080*/  IMAD.MOV.U32 R22, RZ, RZ, RZ ;  /* 0x000000ffff167224 */ /* 0x000fe400078e00ff */
[----:B0-----:R-:W-:-:S05]  /*0090*/  IMAD R16, R2, R3, c[0x0][0x160] ;  /* 0x0000580002107624 */ /* 0x001fca00078e0203 */
[----:B--2---:R-:W-:-:S13]  /*00a0*/  ISETP.GE.AND P0, PT, R25, R16, PT ;  /* 0x000000101900720c */ /* 0x004fda0003f06270 */
[----:B------:R-:W-:Y:S05]  /*00b0*/  @P0 BRA `(.L_x_6080) ;  /* 0x00000e4000000947 */ /* 0x000fea0003800000 */
[----:B-1----:R-:W-:Y:S01]  /*00c0*/  PRMT R0, R23, 0x9910, RZ ;  /* 0x0000991017007816 */ /* 0x002fe200000000ff */
        /* <DEDUP_REMOVED lines=18> */
.L_x_6085:
[----:B------:R-:W2:Y:S02]  /*01f0*/  LDG.E.U8 R4, [R4.64] ;  /* 0x0000002404047981 */ /* 0x000ea4000c1e1100 */
[----:B--2---:R0:W1:Y:S01]  /*0200*/  I2F.U16 R22, R4 ;  /* 0x0000000400167306 */ /* 0x0040620000101000 */
[----:B------:R-:W-:Y:S05]  /*0210*/  BRA `(.L_x_6087) ;  /* 0x00000cb000007947 */ /* 0x000fea0003800000 */
.L_x_6084:
        /* <DEDUP_REMOVED lines=9> */
.L_x_6089:
[----:B------:R-:W2:Y:S02]  /*02b0*/  LDG.E R4, [R4.64] ;  /* 0x0000002404047981 */ /* 0x000ea4000c1e1900 */
[----:B--2---:R0:W1:Y:S01]  /*02c0*/  I2F R22, R4 ;  /* 0x0000000400167306 */ /* 0x0040620000201400 */
[----:B------:R-:W-:Y:S05]  /*02d0*/  BRA `(.L_x_6087) ;  /* 0x00000bf000007947 */ /* 0x000fea0003800000 */
.L_x_6088:
[----:B------:R-:W2:Y:S02]  /*02e0*/  LDG.E.U16 R4, [R4.64] ;  /* 0x0000002404047981 */ /* 0x000ea4000c1e1500 */
[----:B--2---:R0:W1:Y:S01]  /*02f0*/  I2F.S16 R22, R4 ;  /* 0x0000000400167306 */ /* 0x0040620000101400 */
[----:B------:R-:W-:Y:S05]  /*0300*/  BRA `(.L_x_6087) ;  /* 0x00000bc000007947 */ /* 0x000fea0003800000 */
.L_x_6083:
        /* <DEDUP_REMOVED lines=8> */
.L_x_6091:
[----:B------:R-:W2:Y:S02]  /*0390*/  LDG.E.U16 R4, [R4.64] ;  /* 0x0000002404047981 */ /* 0x000ea4000c1e1500 */
[----:B--2---:R-:W-:Y:S01]  /*03a0*/  HADD2.F32 R22, -RZ, R4.H0_H0 ;  /* 0x20000004ff167230 */ /* 0x004fe20000004100 */
[----:B------:R-:W-:Y:S05]  /*03b0*/  BRA `(.L_x_6087) ;  /* 0x00000b1000007947 */ /* 0x000fea0003800000 */
.L_x_6090:
        /* <DEDUP_REMOVED lines=8> */
.L_x_6093:
[----:B------:R-:W2:Y:S02]  /*0440*/  LDG.E.U16 R4, [R4.64] ;  /* 0x0000002404047981 */ /* 0x000ea4000c1e1500 */
[----:B--2---:R-:W-:Y:S01]  /*0450*/  HADD2.F32 R22, -RZ, R4.H0_H0 ;  /* 0x20000004ff167230 */ /* 0x004fe20000004100 */
[----:B------:R-:W-:Y:S05]  /*0460*/  BRA `(.L_x_6087) ;  /* 0x00000a6000007947 */ /* 0x000fea0003800000 */
.L_x_6092:
[----:B------:R-:W2:Y:S02]  /*0470*/  LDG.E.64 R4, [R4.64] ;  /* 0x0000002404047981 */ /* 0x000ea4000c1e1b00 */
[----:B--2---:R-:W0:Y:S01]  /*0480*/  F2F.F32.F64 R22, R4 ;  /* 0x0000000400167310 */ /* 0x004e220000301000 */
[----:B------:R-:W0:-:S14]  /*0490*/  DSETP.GEU.AND P0, PT, |R4|, c[0x2][0x0], PT ;  /* 0x008000000400762a */ /* 0x000e1c0003f0e200 */
[----:B0-----:R-:W-:Y:S01]  /*04a0*/  @!P0 FMUL R22, R22, 1.175494350822287508e-38 ;  /* 0x0080000016168820 */ /* 0x001fe20000400000 */
[----:B------:R-:W-:Y:S05]  /*04b0*/  BRA `(.L_x_6087) ;  /* 0x00000a1000007947 */ /* 0x000fea0003800000 */
.L_x_6082:
        /* <DEDUP_REMOVED lines=12> */
.L_x_6096:
[----:B------:R-:W2:Y:S02]  /*0580*/  LDG.E.64 R4, [R4.64] ;  /* 0x0000002404047981 */ /* 0x000ea4000c1e1b00 */
[----:B--2---:R-:W0:Y:S01]  /*0590*/  F2F.F32.F64 R22, R4 ;  /* 0x0000000400167310 */ /* 0x004e220000301000 */
[----:B------:R-:W0:-:S14]  /*05a0*/  DSETP.GEU.AND P0, PT, |R4|, c[0x2][0x0], PT ;  /* 0x008000000400762a */ /* 0x000e1c0003f0e200 */
[----:B0-----:R-:W-:Y:S01]  /*05b0*/  @!P0 FMUL R22, R22, 1.175494350822287508e-38 ;  /* 0x0080000016168820 */ /* 0x001fe20000400000 */
[----:B------:R-:W-:Y:S05]  /*05c0*/  BRA `(.L_x_6087) ;  /* 0x0000090000007947 */ /* 0x000fea0003800000 */
.L_x_6095:
        /* <DEDUP_REMOVED lines=26> */
.L_x_6098:
        /* <DEDUP_REMOVED lines=14> */
.L_x_6097:
[----:B------:R-:W2:Y:S02]  /*0850*/  LDG.E.U16 R4, [R4.64] ;  /* 0x0000002404047981 */ /* 0x000ea4000c1e1500 */
[----:B--2---:R-:W-:Y:S01]  /*0860*/  PRMT R22, RZ, 0x5410, R4 ;  /* 0x00005410ff167816 */ /* 0x004fe20000000004 */
[----:B------:R-:W-:Y:S05]  /*0870*/  BRA `(.L_x_6087) ;  /* 0x0000065000007947 */ /* 0x000fea0003800000 */
.L_x_6094:
        /* <DEDUP_REMOVED lines=11> */
.L_x_6101:
        /* <DEDUP_REMOVED lines=20> */
.L_x_6103:
[----:B------:R-:W-:Y:S05]  /*0a70*/  BSYNC B0 ;  /* 0x0000000000007941 */ /* 0x000fea0003800000 */
.L_x_6102:
[----:B------:R-:W-:Y:S01]  /*0a80*/  IMAD.SHL.U32 R3, R3, 0x100000, RZ ;  /* 0x0010000003037824 */ /* 0x000fe200078e00ff */
[----:B------:R-:W-:-:S04]  /*0a90*/  LEA R5, R0, 0x3b800000, 0x17 ;  /* 0x3b80000000057811 */ /* 0x000fc800078eb8ff */
[----:B------:R-:W-:Y:S01]  /*0aa0*/  LOP3.LUT R22, R5, R3, R22, 0xfe, !PT ;  /* 0x0000000305167212 */ /* 0x000fe200078efe16 */
[----:B------:R-:W-:Y:S05]  /*0ab0*/  BRA `(.L_x_6087) ;  /* 0x0000041000007947 */ /* 0x000fea0003800000 */
.L_x_6100:
        /* <DEDUP_REMOVED lines=20> */
.L_x_6105:
[----:B------:R-:W-:Y:S05]  /*0c00*/  BSYNC B0 ;  /* 0x0000000000007941 */ /* 0x000fea0003800000 */
.L_x_6104:
[----:B------:R-:W-:Y:S01]  /*0c10*/  IMAD.SHL.U32 R3, R3, 0x200000, RZ ;  /* 0x0020000003037824 */ /* 0x000fe200078e00ff */
[----:B------:R-:W-:-:S04]  /*0c20*/  LEA R5, R0, 0x37800000, 0x17 ;  /* 0x3780000000057811 */ /* 0x000fc800078eb8ff */
[----:B------:R-:W-:Y:S01]  /*0c30*/  LOP3.LUT R22, R5, R3, R22, 0xfe, !PT ;  /* 0x0000000305167212 */ /* 0x000fe200078efe16 */
[----:B------:R-:W-:Y:S05]  /*0c40*/  BRA `(.L_x_6087) ;  /* 0x0000028000007947 */ /* 0x000fea0003800000 */
.L_x_6099:
        /* <DEDUP_REMOVED lines=14> */
.L_x_6086:
        /* <DEDUP_REMOVED lines=21> */
.L_x_6107:
[----:B------:R-:W2:Y:S02]  /*0e80*/  LDG.E.64 R4, [R4.64] ;  /* 0x0000002404047981 */ /* 0x000ea4000c1e1b00 */
[----:B--2---:R0:W1:Y:S01]  /*0e90*/  I2F.U64 R22, R4 ;  /* 0x0000000400167312 */ /* 0x0040620000301000 */
[----:B------:R-:W-:Y:S05]  /*0ea0*/  BRA `(.L_x_6087) ;  /* 0x0000002000007947 */ /* 0x000fea0003800000 */
.L_x_6106:
[----:B------:R-:W2:Y:S02]  /*0eb0*/  LDG.E R4, [R4.64] ;  /* 0x0000002404047981 */ /* 0x000ea4000c1e1900 */
[----:B--2---:R0:W1:Y:S02]  /*0ec0*/  I2F.U32 R22, R4 ;  /* 0x0000000400167306 */ /* 0x0040640000201000 */
.L_x_6087:
[----:B------:R-:W-:Y:S05]  /*0ed0*/  BSYNC B6 ;  /* 0x0000000000067941 */ /* 0x000fea0003800000 */
.L_x_6081:
[----:B------:R-:W2:Y:S02]  /*0ee0*/  S2R R25, SR_TID.X ;  /* 0x0000000000197919 */ /* 0x000ea40000002100 */
[----:B--2---:R-:W-:Y:S02]  /*0ef0*/  IADD3 R25, R25, 0x80, RZ ;  /* 0x0000008019197810 */ /* 0x004fe40007ffe0ff */
.L_x_6080:
[----:B-1----:R-:W-:Y:S05]  /*0f00*/  BSYNC B7 ;  /* 0x0000000000077941 */ /* 0x002fea0003800000 */
.L_x_6079:
[----:B------:R-:W-:Y:S01]  /*0f10*/  ISETP.GE.AND P0, PT, R25, R16, PT ;  /* 0x000000101900720c */ /* 0x000fe20003f06270 */
[----:B------:R-:W-:-:S12]  /*0f20*/  BSSY B7, `(.L_x_6108) ;  /* 0x00000e5000077945 */ /* 0x000fd80003800000 */
[----:B------:R-:W-:Y:S05]  /*0f30*/  @P0 BRA `(.L_x_6109) ;  /* 0x00000e3000000947 */ /* 0x000fea0003800000 */
[----:B------:R-:W-:Y:S01]  /*0f40*/  IMAD R0, R2, 0x200, R25 ;  /* 0x0000020002007824 */ /* 0x000fe200078e0219 */
[----:B------:R-:W-:Y:S01]  /*0f50*/  PRMT R3, R23, 0x9910, RZ ;  /* 0x0000991017037816 */ /* 0x000fe200000000ff */
[----:B------:R-:W-:Y:S02]  /*0f60*/  BSSY B6, `(.L_x_6110) ;  /* 0x00000df000067945 */ /* 0x000fe40003800000 */
[----:B0-----:R-:W-:Y:S02]  /*0f70*/  IMAD R4, R0, c[0x0][0x180], RZ ;  /* 0x0000600000047a24 */ /* 0x001fe400078e02ff */
        /* <DEDUP_REMOVED lines=16> */
.L_x_6114:
[----:B------:R-:W2:Y:S02]  /*1080*/  LDG.E.U8 R4, [R4.64] ;  /* 0x0000002404047981 */ /* 0x000ea4000c1e1100 */
[----:B--2---:R0:W1:Y:S01]  /*1090*/  I2F.U16 R17, R4 ;  /* 0x0000000400117306 */ /* 0x0040620000101000 */
[----:B------:R-:W-:Y:S05]  /*10a0*/  BRA `(.L_x_6116) ;  /* 0x00000ca000007947 */ /* 0x000fea0003800000 */
.L_x_6113:
        /* <DEDUP_REMOVED lines=9> */
.L_x_6118:
[----:B------:R-:W2:Y:S02]  /*1140*/  LDG.E R4, [R4.64] ;  /* 0x0000002404047981 */ /* 0x000ea4000c1e1900 */
[----:B--2---:R0:W1:Y:S01]  /*1150*/  I2F R17, R4 ;  /* 0x0000000400117306 */ /* 0x0040620000201400 */
[----:B------:R-:W-:Y:S05]  /*1160*/  BRA `(.L_x_6116) ;  /* 0x00000be000007947 */ /* 0x000fea0003800000 */
.L_x_6117:
[----:B------:R-:W2:Y:S02]  /*1170*/  LDG.E.U16 R4, [R4.64] ;  /* 0x0000002404047981 */ /* 0x000ea4000c1e1500 */
[----:B--2---:R0:W1:Y:S01]  /*1180*/  I2F.S16 R17, R4 ;  /* 0x0000000400117306 */ /* 0x0040620000101400 */
[----:B------:R-:W-:Y:S05]  /*1190*/  BRA `(.L_x_6116) ;  /* 0x00000bb000007947 */ /* 0x000fea0003800000 */
.L_x_6112:
        /* <DEDUP_REMOVED lines=8> */
.L_x_6120:
[----:B------:R-:W2:Y:S02]  /*1220*/  LDG.E.U16 R4, [R4.64] ;  /* 0x0000002404047981 */ /* 0x000ea4000c1e1500 */
[----:B--2---:R-:W-:Y:S01]  /*1230*/  HADD2.F32 R17, -RZ, R4.H0_H0 ;  /* 0x20000004ff117230 */ /* 0x004fe20000004100 */
[----:B------:R-:W-:Y:S05]  /*1240*/  BRA `(.L_x_6116) ;  /* 0x00000b0000007947 */ /* 0x000fea0003800000 */
.L_x_6119:
        /* <DEDUP_REMOVED lines=8> */
.L_x_6122:
[----:B------:R-:W2:Y:S02]  /*12d0*/  LDG.E.U16 R4, [R4.64] ;  /* 0x0000002404047981 */ /* 0x000ea4000c1e1500 */
[----:B--2---:R-:W-:Y:S01]  /*12e0*/  HADD2.F32 R17, -RZ, R4.H0_H0 ;  /* 0x20000004ff117230 */ /* 0x004fe20000004100 */
[----:B------:R-:W-:Y:S05]  /*12f0*/  BRA `(.L_x_6116) ;  /* 0x00000a5000007947 */ /* 0x000fea0003800000 */
.L_x_6121:
[----:B------:R-:W2:Y:S02]  /*1300*/  LDG.E.64 R4, [R4.64] ;  /* 0x0000002404047981 */ /* 0x000ea4000c1e1b00 */
[----:B--2---:R-:W0:Y:S01]  /*1310*/  F2F.F32.F64 R17, R4 ;  /* 0x0000000400117310 */ /* 0x004e220000301000 */
[----:B------:R-:W0:-:S14]  /*1320*/  DSETP.GEU.AND P0, PT, |R4|, c[0x2][0x0], PT ;  /* 0x008000000400762a */ /* 0x000e1c0003f0e200 */
[----:B0-----:R-:W-:Y:S01]  /*1330*/  @!P0 FMUL R17, R17, 1.175494350822287508e-38 ;  /* 0x0080000011118820 */ /* 0x001fe20000400000 */
[----:B------:R-:W-:Y:S05]  /*1340*/  BRA `(.L_x_6116) ;  /* 0x00000a0000007947 */ /* 0x000fea0003800000 */
.L_x_6111:
        /* <DEDUP_REMOVED lines=12> */
.L_x_6125:
[----:B------:R-:W2:Y:S02]  /*1410*/  LDG.E.64 R4, [R4.64] ;  /* 0x0000002404047981 */ /* 0x000ea4000c1e1b00 */
[----:B--2---:R-:W0:Y:S01]  /*1420*/  F2F.F32.F64 R17, R4 ;  /* 0x0000000400117310 */ /* 0x004e220000301000 */
[----:B------:R-:W0:-:S14]  /*1430*/  DSETP.GEU.AND P0, PT, |R4|, c[0x2][0x0], PT ;  /* 0x008000000400762a */ /* 0x000e1c0003f0e200 */
[----:B0-----:R-:W-:Y:S01]  /*1440*/  @!P0 FMUL R17, R17, 1.175494350822287508e-38 ;  /* 0x0080000011118820 */ /* 0x001fe20000400000 */
[----:B------:R-:W-:Y:S05]  /*1450*/  BRA `(.L_x_6116) ;  /* 0x000008f000007947 */ /* 0x000fea0003800000 */
.L_x_6124:
        /* <DEDUP_REMOVED lines=26> */
.L_x_6127:
        /* <DEDUP_REMOVED lines=13> */
.L_x_6126:
[----:B------:R-:W2:Y:S02]  /*16d0*/  LDG.E.U16 R4, [R4.64] ;  /* 0x0000002404047981 */ /* 0x000ea4000c1e1500 */
[----:B--2---:R-:W-:Y:S01]  /*16e0*/  PRMT R17, RZ, 0x5410, R4 ;  /* 0x00005410ff117816 */ /* 0x004fe20000000004 */
[----:B------:R-:W-:Y:S05]  /*16f0*/  BRA `(.L_x_6116) ;  /* 0x0000065000007947 */ /* 0x000fea0003800000 */
.L_x_6123:
        /* <DEDUP_REMOVED lines=11> */
.L_x_6130:
        /* <DEDUP_REMOVED lines=20> */
.L_x_6132:
[----:B------:R-:W-:Y:S05]  /*18f0*/  BSYNC B0 ;  /* 0x0000000000007941 */ /* 0x000fea0003800000 */
.L_x_6131:
[----:B------:R-:W-:Y:S01]  /*1900*/  IMAD.SHL.U32 R3, R3, 0x100000, RZ ;  /* 0x0010000003037824 */ /* 0x000fe200078e00ff */
[----:B------:R-:W-:-:S04]  /*1910*/  LEA R0, R0, 0x3b800000, 0x17 ;  /* 0x3b80000000007811 */ /* 0x000fc800078eb8ff */
[----:B------:R-:W-:Y:S01]  /*1920*/  LOP3.LUT R17, R0, R3, R17, 0xfe, !PT ;  /* 0x0000000300117212 */ /* 0x000fe200078efe11 */
[----:B------:R-:W-:Y:S05]  /*1930*/  BRA `(.L_x_6116) ;  /* 0x0000041000007947 */ /* 0x000fea0003800000 */
.L_x_6129:
        /* <DEDUP_REMOVED lines=20> */
.L_x_6134:
[----:B------:R-:W-:Y:S05]  /*1a80*/  BSYNC B0 ;  /* 0x0000000000007941 */ /* 0x000fea0003800000 */
.L_x_6133:
[----:B------:R-:W-:Y:S01]  /*1a90*/  IMAD.SHL.U32 R3, R3, 0x200000, RZ ;  /* 0x0020000003037824 */ /* 0x000fe200078e00ff */
[----:B------:R-:W-:-:S04]  /*1aa0*/  LEA R0, R0, 0x37800000, 0x17 ;  /* 0x3780000000007811 */ /* 0x000fc800078eb8ff */
[----:B------:R-:W-:Y:S01]  /*1ab0*/  LOP3.LUT R17, R0, R3, R17, 0xfe, !PT ;  /* 0x0000000300117212 */ /* 0x000fe200078efe11 */
[----:B------:R-:W-:Y:S05]  /*1ac0*/  BRA `(.L_x_6116) ;  /* 0x0000028000007947 */ /* 0x000fea0003800000 */
.L_x_6128:
        /* <DEDUP_REMOVED lines=14> */
.L_x_6115:
        /* <DEDUP_REMOVED lines=19> */
[----:B------:R-:W-:Y:S01]  /*1ce0*/  IMAD.MOV.U32 R17, RZ, RZ, RZ ;  /* 0x000000ffff117224 */ /* 0x000fe200078e00ff */
[----:B------:R-:W-:Y:S05]  /*1cf0*/  BRA `(.L_x_6116) ;  /* 0x0000005000007947 */ /* 0x000fea0003800000 */
.L_x_6136:
[----:B------:R-:W2:Y:S02]  /*1d00*/  LDG.E.64 R4, [R4.64] ;  /* 0x0000002404047981 */ /* 0x000ea4000c1e1b00 */
[----:B--2---:R0:W1:Y:S01]  /*1d10*/  I2F.U64 R17, R4 ;  /* 0x0000000400117312 */ /* 0x0040620000301000 */
[----:B------:R-:W-:Y:S05]  /*1d20*/  BRA `(.L_x_6116) ;  /* 0x0000002000007947 */ /* 0x000fea0003800000 */
.L_x_6135:
[----:B------:R-:W2:Y:S02]  /*1d30*/  LDG.E R4, [R4.64] ;  /* 0x0000002404047981 */ /* 0x000ea4000c1e1900 */
[----:B--2---:R0:W1:Y:S02]  /*1d40*/  I2F.U32 R17, R4 ;  /* 0x0000000400117306 */ /* 0x0040640000201000 */
.L_x_6116:
[----:B------:R-:W-:Y:S05]  /*1d50*/  BSYNC B6 ;  /* 0x0000000000067941 */ /* 0x000fea0003800000 */
.L_x_6110:
[----:B------:R-:W-:Y:S02]  /*1d60*/  IADD3 R25, R25, 0x80, RZ ;  /* 0x0000008019197810 */ /* 0x000fe40007ffe0ff */
.L_x_6109:
[----:B------:R-:W-:Y:S05]  /*1d70*/  BSYNC B7 ;  /* 0x0000000000077941 */ /* 0x000fea0003800000 */
.L_x_6108:
[----:B------:R-:W-:Y:S01]  /*1d80*/  ISETP.GE.AND P0, PT, R25, R16, PT ;  /* 0x000000101900720c */ /* 0x000fe20003f06270 */
[----:B------:R-:W-:Y:S01]  /*1d90*/  BSSY B7, `(.L_x_6137) ;  /* 0x00000e7000077945 */ /* 0x000fe20003800000 */
[----:B------:R-:W-:Y:S02]  /*1da0*/  IMAD.MOV.U32 R24, RZ, RZ, RZ ;  /* 0x000000ffff187224 */ /* 0x000fe400078e00ff */
[----:B------:R-:W-:-:S09]  /*1db0*/  IMAD.MOV.U32 R26, RZ, RZ, RZ ;  /* 0x000000ffff1a7224 */ /* 0x000fd200078e00ff */
        /* <DEDUP_REMOVED lines=21> */
.L_x_6143:
[----:B------:R-:W2:Y:S02]  /*1f10*/  LDG.E.U8 R4, [R4.64] ;  /* 0x0000002404047981 */ /* 0x000ea4000c1e1100 */
[----:B--2---:R0:W2:Y:S01]  /*1f20*/  I2F.U16 R26, R4 ;  /* 0x00000004001a7306 */ /* 0x0040a20000101000 */
[----:B------:R-:W-:Y:S05]  /*1f30*/  BRA `(.L_x_6145) ;  /* 0x00000ca000007947 */ /* 0x000fea0003800000 */
.L_x_6142:
        /* <DEDUP_REMOVED lines=9> */
.L_x_6147:
[----:B------:R-:W2:Y:S02]  /*1fd0*/  LDG.E R4, [R4.64] ;  /* 0x0000002404047981 */ /* 0x000ea4000c1e1900 */
[----:B--2---:R0:W2:Y:S01]  /*1fe0*/  I2F R26, R4 ;  /* 0x00000004001a7306 */ /* 0x0040a20000201400 */
[----:B------:R-:W-:Y:S05]  /*1ff0*/  BRA `(.L_x_6145) ;  /* 0x00000be000007947 */ /* 0x000fea0003800000 */
.L_x_6146:
[----:B------:R-:W2:Y:S02]  /*2000*/  LDG.E.U16 R4, [R4.64] ;  /* 0x0000002404047981 */ /* 0x000ea4000c1e1500 */
[----:B--2---:R0:W2:Y:S01]  /*2010*/  I2F.S16 R26, R4 ;  /* 0x00000004001a7306 */ /* 0x0040a20000101400 */
[----:B------:R-:W-:Y:S05]  /*2020*/  BRA `(.L_x_6145) ;  /* 0x00000bb000007947 */ /* 0x000fea0003800000 */
.L_x_6141:
        /* <DEDUP_REMOVED lines=8> */
.L_x_6149:
[----:B------:R-:W2:Y:S02]  /*20b0*/  LDG.E.U16 R4, [R4.64] ;  /* 0x0000002404047981 */ /* 0x000ea4000c1e1500 */
[----:B--2---:R-:W-:Y:S01]  /*20c0*/  HADD2.F32 R26, -RZ, R4.H0_H0 ;  /* 0x20000004ff1a7230 */ /* 0x004fe20000004100 */
[----:B------:R-:W-:Y:S05]  /*20d0*/  BRA `(.L_x_6145) ;  /* 0x00000b0000007947 */ /* 0x000fea0003800000 */
.L_x_6148:
        /* <DEDUP_REMOVED lines=8> */
.L_x_6151:
[----:B------:R-:W2:Y:S02]  /*2160*/  LDG.E.U16 R4, [R4.64] ;  /* 0x0000002404047981 */ /* 0x000ea4000c1e1500 */
[----:B--2---:R-:W-:Y:S01]  /*2170*/  HADD2.F32 R26, -RZ, R4.H0_H0 ;  /* 0x20000004ff1a7230 */ /* 0x004fe20000004100 */
[----:B------:R-:W-:Y:S05]  /*2180*/  BRA `(.L_x_6145) ;  /* 0x00000a5000007947 */ /* 0x000fea0003800000 */
.L_x_6150:
[----:B------:R-:W2:Y:S02]  /*2190*/  LDG.E.64 R4, [R4.64] ;  /* 0x0000002404047981 */ /* 0x000ea4000c1e1b00 */
[----:B--2---:R-:W0:Y:S01]  /*21a0*/  F2F.F32.F64 R26, R4 ;  /* 0x00000004001a7310 */ /* 0x004e220000301000 */
[----:B------:R-:W0:-:S14]  /*21b0*/  DSETP.GEU.AND P0, PT, |R4|, c[0x2][0x0], PT ;  /* 0x008000000400762a */ /* 0x000e1c0003f0e200 */
[----:B0-----:R-:W-:Y:S01]  /*21c0*/  @!P0 FMUL R26, R26, 1.175494350822287508e-38 ;  /* 0x008000001a1a8820 */ /* 0x001fe20000400000 */
[----:B------:R-:W-:Y:S05]  /*21d0*/  BRA `(.L_x_6145) ;  /* 0x00000a0000007947 */ /* 0x000fea0003800000 */
.L_x_6140:
        /* <DEDUP_REMOVED lines=12> */
.L_x_6154:
[----:B------:R-:W2:Y:S02]  /*22a0*/  LDG.E.64 R4, [R4.64] ;  /* 0x0000002404047981 */ /* 0x000ea4000c1e1b00 */
[----:B--2---:R-:W0:Y:S01]  /*22b0*/  F2F.F32.F64 R26, R4 ;  /* 0x00000004001a7310 */ /* 0x004e220000301000 */
[----:B------:R-:W0:-:S14]  /*22c0*/  DSETP.GEU.AND P0, PT, |R4|, c[0x2][0x0], PT ;  /* 0x008000000400762a */ /* 0x000e1c0003f0e200 */
[----:B0-----:R-:W-:Y:S01]  /*22d0*/  @!P0 FMUL R26, R26, 1.175494350822287508e-38 ;  /* 0x008000001a1a8820 */ /* 0x001fe20000400000 */
[----:B------:R-:W-:Y:S05]  /*22e0*/  BRA `(.L_x_6145) ;  /* 0x000008f000007947 */ /* 0x000fea0003800000 */
.L_x_6153:
        /* <DEDUP_REMOVED lines=26> */
.L_x_6156:
        /* <DEDUP_REMOVED lines=13> */
.L_x_6155:
[----:B------:R-:W2:Y:S02]  /*2560*/  LDG.E.U16 R4, [R4.64] ;  /* 0x0000002404047981 */ /* 0x000ea4000c1e1500 */
[----:B--2---:R-:W-:Y:S01]  /*2570*/  PRMT R26, RZ, 0x5410, R4 ;  /* 0x00005410ff1a7816 */ /* 0x004fe20000000004 */
[----:B------:R-:W-:Y:S05]  /*2580*/  BRA `(.L_x_6145) ;  /* 0x0000065000007947 */ /* 0x000fea0003800000 */
.L_x_6152:
        /* <DEDUP_REMOVED lines=11> */
.L_x_6159:
        /* <DEDUP_REMOVED lines=20> */
.L_x_6161:
[----:B------:R-:W-:Y:S05]  /*2780*/  BSYNC B0 ;  /* 0x0000000000007941 */ /* 0x000fea0003800000 */
.L_x_6160:
[----:B------:R-:W-:Y:S01]  /*2790*/  IMAD.SHL.U32 R3, R3, 0x100000, RZ ;  /* 0x0010000003037824 */ /* 0x000fe200078e00ff */
[----:B------:R-:W-:-:S04]  /*27a0*/  LEA R5, R0, 0x3b800000, 0x17 ;  /* 0x3b80000000057811 */ /* 0x000fc800078eb8ff */
[----:B------:R-:W-:Y:S01]  /*27b0*/  LOP3.LUT R26, R5, R3, R26, 0xfe, !PT ;  /* 0x00000003051a7212 */ /* 0x000fe200078efe1a */
[----:B------:R-:W-:Y:S05]  /*27c0*/  BRA `(.L_x_6145) ;  /* 0x0000041000007947 */ /* 0x000fea0003800000 */
.L_x_6158:
        /* <DEDUP_REMOVED lines=20> */
.L_x_6163:
[----:B------:R-:W-:Y:S05]  /*2910*/  BSYNC B0 ;  /* 0x0000000000007941 */ /* 0x000fea0003800000 */
.L_x_6162:
[----:B------:R-:W-:Y:S01]  /*2920*/  IMAD.SHL.U32 R3, R3, 0x200000, RZ ;  /* 0x0020000003037824 */ /* 0x000fe200078e00ff */
[----:B------:R-:W-:-:S04]  /*2930*/  LEA R5, R0, 0x37800000, 0x17 ;  /* 0x3780000000057811 */ /* 0x000fc800078eb8ff */
[----:B------:R-:W-:Y:S01]  /*2940*/  LOP3.LUT R26, R5, R3, R26, 0xfe, !PT ;  /* 0x00000003051a7212 */ /* 0x000fe200078efe1a */
[----:B------:R-:W-:Y:S05]  /*2950*/  BRA `(.L_x_6145) ;  /* 0x0000028000007947 */ /* 0x000fea0003800000 */
.L_x_6157:
        /* <DEDUP_REMOVED lines=14> */
.L_x_6144:
        /* <DEDUP_REMOVED lines=21> */
.L_x_6165:
[----:B------:R-:W2:Y:S02]  /*2b90*/  LDG.E.64 R26, [R4.64] ;  /* 0x00000024041a7981 */ /* 0x000ea4000c1e1b00 */
[----:B--2---:R0:W2:Y:S01]  /*2ba0*/  I2F.U64 R26, R26 ;  /* 0x0000001a001a7312 */ /* 0x0040a20000301000 */
[----:B------:R-:W-:Y:S05]  /*2bb0*/  BRA `(.L_x_6145) ;  /* 0x0000002000007947 */ /* 0x000fea0003800000 */
.L_x_6164:
[----:B------:R-:W2:Y:S02]  /*2bc0*/  LDG.E R4, [R4.64] ;  /* 0x0000002404047981 */ /* 0x000ea4000c1e1900 */
[----:B--2---:R0:W2:Y:S02]  /*2bd0*/  I2F.U32 R26, R4 ;  /* 0x00000004001a7306 */ /* 0x0040a40000201000 */
.L_x_6145:
[----:B------:R-:W-:Y:S05]  /*2be0*/  BSYNC B6 ;  /* 0x0000000000067941 */ /* 0x000fea0003800000 */
.L_x_6139:
[----:B------:R-:W-:Y:S02]  /*2bf0*/  IADD3 R25, R25, 0x80, RZ ;  /* 0x0000008019197810 */ /* 0x000fe40007ffe0ff */
.L_x_6138:
[----:B------:R-:W-:Y:S05]  /*2c00*/  BSYNC B7 ;  /* 0x0000000000077941 */ /* 0x000fea0003800000 */
.L_x_6137:
        /* <DEDUP_REMOVED lines=21> */
.L_x_6171:
[----:B------:R-:W3:Y:S02]  /*2d60*/  LDG.E.U8 R4, [R4.64] ;  /* 0x0000002404047981 */ /* 0x000ee4000c1e1100 */
[----:B---3--:R0:W3:Y:S01]  /*2d70*/  I2F.U16 R24, R4 ;  /* 0x0000000400187306 */ /* 0x0080e20000101000 */
[----:B------:R-:W-:Y:S05]  /*2d80*/  BRA `(.L_x_6167) ;  /* 0x00000c7000007947 */ /* 0x000fea0003800000 */
.L_x_6170:
        /* <DEDUP_REMOVED lines=9> */
.L_x_6174:
[----:B------:R-:W3:Y:S02]  /*2e20*/  LDG.E R4, [R4.64] ;  /* 0x0000002404047981 */ /* 0x000ee4000c1e1900 */
[----:B---3--:R0:W3:Y:S01]  /*2e30*/  I2F R24, R4 ;  /* 0x0000000400187306 */ /* 0x0080e20000201400 */
[----:B------:R-:W-:Y:S05]  /*2e40*/  BRA `(.L_x_6167) ;  /* 0x00000bb000007947 */ /* 0x000fea0003800000 */
.L_x_6173:
[----:B------:R-:W3:Y:S02]  /*2e50*/  LDG.E.U16 R4, [R4.64] ;  /* 0x0000002404047981 */ /* 0x000ee4000c1e1500 */
[----:B---3--:R0:W3:Y:S01]  /*2e60*/  I2F.S16 R24, R4 ;  /* 0x0000000400187306 */ /* 0x0080e20000101400 */
[----:B------:R-:W-:Y:S05]  /*2e70*/  BRA `(.L_x_6167) ;  /* 0x00000b8000007947 */ /* 0x000fea0003800000 */
.L_x_6169:
        /* <DEDUP_REMOVED lines=8> */
.L_x_6176:
[----:B------:R-:W3:Y:S02]  /*2f00*/  LDG.E.U16 R4, [R4.64] ;  /* 0x0000002404047981 */ /* 0x000ee4000c1e1500 */
[----:B---3--:R-:W-:Y:S01]  /*2f10*/  HADD2.F32 R24, -RZ, R4.H0_H0 ;  /* 0x20000004ff187230 */ /* 0x008fe20000004100 */
[----:B------:R-:W-:Y:S05]  /*2f20*/  BRA `(.L_x_6167) ;  /* 0x00000ad000007947 */ /* 0x000fea0003800000 */
.L_x_6175:
        /* <DEDUP_REMOVED lines=8> */
.L_x_6178:
[----:B------:R-:W3:Y:S02]  /*2fb0*/  LDG.E.U16 R4, [R4.64] ;  /* 0x0000002404047981 */ /* 0x000ee4000c1e1500 */
[----:B---3--:R-:W-:Y:S01]  /*2fc0*/  HADD2.F32 R24, -RZ, R4.H0_H0 ;  /* 0x20000004ff187230 */ /* 0x008fe20000004100 */
[----:B------:R-:W-:Y:S05]  /*2fd0*/  BRA `(.L_x_6167) ;  /* 0x00000a2000007947 */ /* 0x000fea0003800000 */
.L_x_6177:
[----:B------:R-:W3:Y:S02]  /*2fe0*/  LDG.E.64 R4, [R4.64] ;  /* 0x0000002404047981 */ /* 0x000ee4000c1e1b00 */
[----:B---3--:R-:W0:Y:S01]  /*2ff0*/  F2F.F32.F64 R24, R4 ;  /* 0x0000000400187310 */ /* 0x008e220000301000 */
[----:B------:R-:W0:-:S14]  /*3000*/  DSETP.GEU.AND P0, PT, |R4|, c[0x2][0x0], PT ;  /* 0x008000000400762a */ /* 0x000e1c0003f0e200 */
[----:B0-----:R-:W-:Y:S01]  /*3010*/  @!P0 FMUL R24, R24, 1.175494350822287508e-38 ;  /* 0x0080000018188820 */ /* 0x001fe20000400000 */
[----:B------:R-:W-:Y:S05]  /*3020*/  BRA `(.L_x_6167) ;  /* 0x000009d000007947 */ /* 0x000fea0003800000 */
.L_x_6168:
        /* <DEDUP_REMOVED lines=12> */
.L_x_6181:
[----:B------:R-:W3:Y:S02]  /*30f0*/  LDG.E.64 R4, [R4.64] ;  /* 0x0000002404047981 */ /* 0x000ee4000c1e1b00 */
[----:B---3--:R-:W0:Y:S01]  /*3100*/  F2F.F32.F64 R24, R4 ;  /* 0x0000000400187310 */ /* 0x008e220000301000 */
[----:B------:R-:W0:-:S14]  /*3110*/  DSETP.GEU.AND P0, PT, |R4|, c[0x2][0x0], PT ;  /* 0x008000000400762a */ /* 0x000e1c0003f0e200 */
[----:B0-----:R-:W-:Y:S01]  /*3120*/  @!P0 FMUL R24, R24, 1.175494350822287508e-38 ;  /* 0x0080000018188820 */ /* 0x001fe20000400000 */
[----:B------:R-:W-:Y:S05]  /*3130*/  BRA `(.L_x_6167) ;  /* 0x000008c000007947 */ /* 0x000fea0003800000 */
.L_x_6180:
        /* <DEDUP_REMOVED lines=26> */
.L_x_6183:
        /* <DEDUP_REMOVED lines=13> */
.L_x_6182:
[----:B------:R-:W3:Y:S02]  /*33b0*/  LDG.E.U16 R4, [R4.64] ;  /* 0x0000002404047981 */ /* 0x000ee4000c1e1500 */
[----:B---3--:R-:W-:Y:S01]  /*33c0*/  PRMT R24, RZ, 0x5410, R4 ;  /* 0x00005410ff187816 */ /* 0x008fe20000000004 */
[----:B------:R-:W-:Y:S05]  /*33d0*/  BRA `(.L_x_6167) ;  /* 0x0000062000007947 */ /* 0x000fea0003800000 */
.L_x_6179:
        /* <DEDUP_REMOVED lines=11> */
.L_x_6186:
[----:B------:R-:W3:Y:S02]  /*3490*/  LDG.E.U8 R3, [R4.64] ;  /* 0x0000002404037981 */ /* 0x000ee4000c1e1100 */
        /* <DEDUP_REMOVED lines=18> */
.L_x_6188:
[----:B------:R-:W-:Y:S05]  /*35c0*/  BSYNC B0 ;  /* 0x0000000000007941 */ /* 0x000fea0003800000 */
.L_x_6187:
[----:B------:R-:W-:Y:S01]  /*35d0*/  IMAD.SHL.U32 R3, R3, 0x100000, RZ ;  /* 0x0010000003037824 */ /* 0x000fe200078e00ff */
[----:B------:R-:W-:-:S04]  /*35e0*/  LEA R5, R0, 0x3b800000, 0x17 ;  /* 0x3b80000000057811 */ /* 0x000fc800078eb8ff */
[----:B------:R-:W-:Y:S01]  /*35f0*/  LOP3.LUT R24, R5, R3, R24, 0xfe, !PT ;  /* 0x0000000305187212 */ /* 0x000fe200078efe18 */
[----:B------:R-:W-:Y:S05]  /*3600*/  BRA `(.L_x_6167) ;  /* 0x000003f000007947 */ /* 0x000fea0003800000 */
.L_x_6185:
        /* <DEDUP_REMOVED lines=19> */
.L_x_6190:
[----:B------:R-:W-:Y:S05]  /*3740*/  BSYNC B0 ;  /* 0x0000000000007941 */ /* 0x000fea0003800000 */
.L_x_6189:
[----:B------:R-:W-:Y:S01]  /*3750*/  IMAD.SHL.U32 R3, R3, 0x200000, RZ ;  /* 0x0020000003037824 */ /* 0x000fe200078e00ff */
[----:B------:R-:W-:-:S04]  /*3760*/  LEA R5, R0, 0x37800000, 0x17 ;  /* 0x3780000000057811 */ /* 0x000fc800078eb8ff */
[----:B------:R-:W-:Y:S01]  /*3770*/  LOP3.LUT R24, R5, R3, R24, 0xfe, !PT ;  /* 0x0000000305187212 */ /* 0x000fe200078efe18 */
[----:B------:R-:W-:Y:S05]  /*3780*/  BRA `(.L_x_6167) ;  /* 0x0000027000007947 */ /* 0x000fea0003800000 */
.L_x_6184:
        /* <DEDUP_REMOVED lines=14> */
.L_x_6172:
        /* <DEDUP_REMOVED lines=19> */
[----:B------:R-:W-:Y:S05]  /*39a0*/  BRA `(.L_x_6167) ;  /* 0x0000005000007947 */ /* 0x000fea0003800000 */
.L_x_6192:
[----:B------:R-:W3:Y:S02]  /*39b0*/  LDG.E.64 R24, [R4.64] ;  /* 0x0000002404187981 */ /* 0x000ee4000c1e1b00 */
[----:B---3--:R0:W3:Y:S01]  /*39c0*/  I2F.U64 R24, R24 ;  /* 0x0000001800187312 */ /* 0x0080e20000301000 */
[----:B------:R-:W-:Y:S05]  /*39d0*/  BRA `(.L_x_6167) ;  /* 0x0000002000007947 */ /* 0x000fea0003800000 */
.L_x_6191:
[----:B------:R-:W3:Y:S02]  /*39e0*/  LDG.E R4, [R4.64] ;  /* 0x0000002404047981 */ /* 0x000ee4000c1e1900 */
[----:B---3--:R0:W3:Y:S02]  /*39f0*/  I2F.U32 R24, R4 ;  /* 0x0000000400187306 */ /* 0x0080e40000201000 */
.L_x_6167:
[----:B------:R-:W-:Y:S05]  /*3a00*/  BSYNC B6 ;  /* 0x0000000000067941 */ /* 0x000fea0003800000 */
.L_x_6166:
[----:B0-----:R-:W0:Y:S01]  /*3a10*/  S2R R25, SR_TID.X ;  /* 0x0000000000197919 */ /* 0x001e220000002100 */
[----:B------:R-:W-:Y:S01]  /*3a20*/  BSSY B0, `(.L_x_6193) ;  /* 0x0000026000007945 */ /* 0x000fe20003800000 */
[----:B0-----:R-:W-:-:S13]  /*3a30*/  ISETP.GE.AND P0, PT, R25, R16, PT ;  /* 0x000000101900720c */ /* 0x001fda0003f06270 */
[----:B------:R-:W-:Y:S05]  /*3a40*/  @P0 BRA `(.L_x_6194) ;  /* 0x0000023000000947 */ /* 0x000fea0003800000 */
[----:B-----5:R-:W-:Y:S01]  /*3a50*/  FMUL.FTZ R0, R22, 1.4426950216293334961 ;  /* 0x3fb8aa3b16007820 */ /* 0x020fe20000410000 */
        /* <DEDUP_REMOVED lines=31> */
.L_x_6196:
[----:B------:R-:W-:Y:S05]  /*3c50*/  BSYNC B1 ;  /* 0x0000000000017941 */ /* 0x000fea0003800000 */
.L_x_6195:
[----:B------:R-:W0:Y:S02]  /*3c60*/  MUFU.TANH R5, R5 ;  /* 0x0000000500057308 */ /* 0x000e240000002400 */
[----:B0-----:R-:W-:-:S06]  /*3c70*/  FMUL.FTZ R4, R5, R22 ;  /* 0x0000001605047220 */ /* 0x001fcc0000410000 */
.L_x_6194:
[----:B------:R-:W-:Y:S05]  /*3c80*/  BSYNC B0 ;  /* 0x0000000000007941 */ /* 0x000fea0003800000 */
.L_x_6193:
[----:B------:R-:W-:Y:S01]  /*3c90*/  IADD3 R19, R25, 0x80, RZ ;  /* 0x0000008019137810 */ /* 0x000fe20007ffe0ff */
[----:B------:R-:W-:Y:S03]  /*3ca0*/  BSSY B0, `(.L_x_6197) ;  /* 0x0000026000007945 */ /* 0x000fe60003800000 */
[----:B------:R-:W-:-:S13]  /*3cb0*/  ISETP.GE.AND P1, PT, R19, R16, PT ;  /* 0x000000101300720c */ /* 0x000fda0003f26270 */
[----:B------:R-:W-:Y:S05]  /*3cc0*/  @P1 BRA `(.L_x_6198) ;  /* 0x0000023000001947 */ /* 0x000fea0003800000 */
[----:B-1---5:R-:W-:Y:S01]  /*3cd0*/  FMUL.FTZ R0, R17, 1.4426950216293334961 ;  /* 0x3fb8aa3b11007820 */ /* 0x022fe20000410000 */
        /* <DEDUP_REMOVED lines=31> */
.L_x_6200:
[----:B------:R-:W-:Y:S05]  /*3ed0*/  BSYNC B1 ;  /* 0x0000000000017941 */ /* 0x000fea0003800000 */
.L_x_6199:
[----:B------:R-:W0:Y:S02]  /*3ee0*/  MUFU.TANH R18, R5 ;  /* 0x0000000500127308 */ /* 0x000e240000002400 */
[----:B0-----:R-:W-:-:S06]  /*3ef0*/  FMUL.FTZ R18, R18, R17 ;  /* 0x0000001112127220 */ /* 0x001fcc0000410000 */
.L_x_6198:
[----:B------:R-:W-:Y:S05]  /*3f00*/  BSYNC B0 ;  /* 0x0000000000007941 */ /* 0x000fea0003800000 */
.L_x_6197:
[----:B------:R-:W-:Y:S01]  /*3f10*/  IADD3 R3, R25, 0x100, RZ ;  /* 0x0000010019037810 */ /* 0x000fe20007ffe0ff */
[----:B------:R-:W-:Y:S03]  /*3f20*/  BSSY B0, `(.L_x_6201) ;  /* 0x0000026000007945 */ /* 0x000fe60003800000 */
[----:B------:R-:W-:-:S13]  /*3f30*/  ISETP.GE.AND P1, PT, R3, R16, PT ;  /* 0x000000100300720c */ /* 0x000fda0003f26270 */
        /* <DEDUP_REMOVED lines=33> */
.L_x_6204:
[----:B------:R-:W-:Y:S05]  /*4150*/  BSYNC B1 ;  /* 0x0000000000017941 */ /* 0x000fea0003800000 */
.L_x_6203:
[----:B------:R-:W0:Y:S02]  /*4160*/  MUFU.TANH R5, R5 ;  /* 0x0000000500057308 */ /* 0x000e240000002400 */
[----:B0-----:R-:W-:-:S06]  /*4170*/  FMUL.FTZ R22, R5, R26 ;  /* 0x0000001a05167220 */ /* 0x001fcc0000410000 */
.L_x_6202:
[----:B------:R-:W-:Y:S05]  /*4180*/  BSYNC B0 ;  /* 0x0000000000007941 */ /* 0x000fea0003800000 */
.L_x_6201:
[----:B------:R-:W-:Y:S01]  /*4190*/  IADD3 R3, R25, 0x180, RZ ;  /* 0x0000018019037810 */ /* 0x000fe20007ffe0ff */
[----:B------:R-:W-:Y:S03]  /*41a0*/  BSSY B0, `(.L_x_6205) ;  /* 0x0000026000007945 */ /* 0x000fe60003800000 */
[----:B------:R-:W-:-:S13]  /*41b0*/  ISETP.GE.AND P1, PT, R3, R16, PT ;  /* 0x000000100300720c */ /* 0x000fda0003f26270 */
[----:B------:R-:W-:Y:S05]  /*41c0*/  @P1 BRA `(.L_x_6206) ;  /* 0x0000023000001947 */ /* 0x000fea0003800000 */
[----:B---3-5:R-:W-:Y:S01]  /*41d0*/  FMUL.FTZ R0, R24, 1.4426950216293334961 ;  /* 0x3fb8aa3b18007820 */ /* 0x028fe20000410000 */
        /* <DEDUP_REMOVED lines=31> */
.L_x_6208:
[----:B------:R-:W-:Y:S05]  /*43d0*/  BSYNC B1 ;  /* 0x0000000000017941 */ /* 0x000fea0003800000 */
.L_x_6207:
[----:B------:R-:W0:Y:S02]  /*43e0*/  MUFU.TANH R5, R5 ;  /* 0x0000000500057308 */ /* 0x000e240000002400 */
[----:B0-----:R-:W-:-:S06]  /*43f0*/  FMUL.FTZ R24, R5, R24 ;  /* 0x0000001805187220 */ /* 0x001fcc0000410000 */
.L_x_6206:
[----:B------:R-:W-:Y:S05]  /*4400*/  BSYNC B0 ;  /* 0x0000000000007941 */ /* 0x000fea0003800000 */
.L_x_6205:
[----:B-1---5:R-:W0:Y:S01]  /*4410*/  LDC.U8 R17, c[0x0][0x184] ;  /* 0x00006100ff117b82 */ /* 0x022e220000000000 */
        /* <DEDUP_REMOVED lines=21> */
.L_x_6214:
[----:B------:R-:W0:Y:S01]  /*4570*/  F2I.S64.TRUNC R4, R4 ;  /* 0x0000000400047311 */ /* 0x000e22000020d900 */
[----:B------:R-:W-:Y:S02]  /*4580*/  IMAD.MOV.U32 R25, RZ, RZ, R19 ;  /* 0x000000ffff197224 */ /* 0x000fe400078e0013 */
[----:B0-----:R-:W-:-:S05]  /*4590*/  IMAD.MOV.U32 R3, RZ, RZ, R4 ;  /* 0x000000ffff037224 */ /* 0x001fca00078e0004 */
[----:B------:R0:W-:Y:S01]  /*45a0*/  STG.E.U8 [R8.64], R3 ;  /* 0x0000000308007986 */ /* 0x0001e2000c101124 */
[----:B------:R-:W-:Y:S05]  /*45b0*/  BRA `(.L_x_6210) ;  /* 0x00000e7000007947 */ /* 0x000fea0003800000 */
.L_x_6213:
        /* <DEDUP_REMOVED lines=10> */
.L_x_6217:
[----:B------:R-:W0:Y:S01]  /*4660*/  F2I.FTZ.TRUNC.NTZ R3, R4 ;  /* 0x0000000400037305 */ /* 0x000e22000021f100 */
[----:B------:R-:W-:Y:S01]  /*4670*/  IMAD.MOV.U32 R25, RZ, RZ, R19 ;  /* 0x000000ffff197224 */ /* 0x000fe200078e0013 */
[----:B0-----:R0:W-:Y:S01]  /*4680*/  STG.E [R8.64], R3 ;  /* 0x0000000308007986 */ /* 0x0011e2000c101924 */
[----:B------:R-:W-:Y:S05]  /*4690*/  BRA `(.L_x_6210) ;  /* 0x00000d9000007947 */ /* 0x000fea0003800000 */
.L_x_6216:
[----:B------:R-:W0:Y:S01]  /*46a0*/  F2I.FTZ.TRUNC.NTZ R3, R4 ;  /* 0x0000000400037305 */ /* 0x000e22000021f100 */
[----:B------:R-:W-:Y:S01]  /*46b0*/  IMAD.MOV.U32 R25, RZ, RZ, R19 ;  /* 0x000000ffff197224 */ /* 0x000fe200078e0013 */
[----:B0-----:R0:W-:Y:S01]  /*46c0*/  STG.E.U16 [R8.64], R3 ;  /* 0x0000000308007986 */ /* 0x0011e2000c101524 */
[----:B------:R-:W-:Y:S05]  /*46d0*/  BRA `(.L_x_6210) ;  /* 0x00000d5000007947 */ /* 0x000fea0003800000 */
.L_x_6212:
        /* <DEDUP_REMOVED lines=9> */
.L_x_6219:
[----:B------:R-:W-:Y:S01]  /*4770*/  F2FP.PACK_AB R4, RZ, R4 ;  /* 0x00000004ff04723e */ /* 0x000fe200000000ff */
[----:B------:R-:W-:-:S04]  /*4780*/  IMAD.MOV.U32 R25, RZ, RZ, R19 ;  /* 0x000000ffff197224 */ /* 0x000fc800078e0013 */
[----:B------:R0:W-:Y:S01]  /*4790*/  STG.E.U16 [R8.64], R4 ;  /* 0x0000000408007986 */ /* 0x0001e2000c101524 */
[----:B------:R-:W-:Y:S05]  /*47a0*/  BRA `(.L_x_6210) ;  /* 0x00000c8000007947 */ /* 0x000fea0003800000 */
.L_x_6218:
        /* <DEDUP_REMOVED lines=10> */
.L_x_6221:
[----:B------:R-:W-:Y:S01]  /*4850*/  F2FP.PACK_AB R3, RZ, R4 ;  /* 0x00000004ff03723e */ /* 0x000fe200000000ff */
[----:B------:R-:W-:-:S03]  /*4860*/  IMAD.MOV.U32 R25, RZ, RZ, R19 ;  /* 0x000000ffff197224 */ /* 0x000fc600078e0013 */
[----:B------:R-:W-:-:S05]  /*4870*/  PRMT R3, R3, 0x5410, RZ ;  /* 0x0000541003037816 */ /* 0x000fca00000000ff */
[----:B------:R0:W-:Y:S01]  /*4880*/  STG.E [R8.64], R3 ;  /* 0x0000000308007986 */ /* 0x0001e2000c101924 */
[----:B------:R-:W-:Y:S05]  /*4890*/  BRA `(.L_x_6210) ;  /* 0x00000b9000007947 */ /* 0x000fea0003800000 */
.L_x_6220:
[----:B------:R-:W-:Y:S02]  /*48a0*/  FMUL.FTZ R4, R4, 1 ;  /* 0x3f80000004047820 */ /* 0x000fe40000410000 */
[----:B------:R-:W-:-:S04]  /*48b0*/  IMAD.MOV.U32 R25, RZ, RZ, R19 ;  /* 0x000000ffff197224 */ /* 0x000fc800078e0013 */
[----:B------:R-:W0:Y:S02]  /*48c0*/  F2F.F64.F32 R4, R4 ;  /* 0x0000000400047310 */ /* 0x000e240000201800 */
[----:B0-----:R0:W-:Y:S01]  /*48d0*/  STG.E.64 [R8.64], R4 ;  /* 0x0000000408007986 */ /* 0x0011e2000c101b24 */
[----:B------:R-:W-:Y:S05]  /*48e0*/  BRA `(.L_x_6210) ;  /* 0x00000b4000007947 */ /* 0x000fea0003800000 */
.L_x_6211:
        /* <DEDUP_REMOVED lines=13> */
.L_x_6224:
[----:B------:R-:W-:Y:S01]  /*49c0*/  FMUL.FTZ R4, R4, 1 ;  /* 0x3f80000004047820 */ /* 0x000fe20000410000 */
[----:B------:R-:W-:Y:S01]  /*49d0*/  CS2R R6, SRZ ;  /* 0x0000000000067805 */ /* 0x000fe2000001ff00 */
[----:B------:R-:W-:-:S04]  /*49e0*/  IMAD.MOV.U32 R25, RZ, RZ, R19 ;  /* 0x000000ffff197224 */ /* 0x000fc800078e0013 */
[----:B------:R-:W0:Y:S02]  /*49f0*/  F2F.F64.F32 R4, R4 ;  /* 0x0000000400047310 */ /* 0x000e240000201800 */
[----:B0-----:R0:W-:Y:S01]  /*4a00*/  STG.E.128 [R8.64], R4 ;  /* 0x0000000408007986 */ /* 0x0011e2000c101d24 */
[----:B------:R-:W-:Y:S05]  /*4a10*/  BRA `(.L_x_6210) ;  /* 0x00000a1000007947 */ /* 0x000fea0003800000 */
.L_x_6223:
        /* <DEDUP_REMOVED lines=20> */
.L_x_6228:
[----:B------:R-:W-:Y:S05]  /*4b60*/  BSYNC B0 ;  /* 0x0000000000007941 */ /* 0x000fea0003800000 */
.L_x_6227:
[----:B------:R-:W-:Y:S01]  /*4b70*/  LOP3.LUT R5, R0, R5, RZ, 0xfc, !PT ;  /* 0x0000000500057212 */ /* 0x000fe200078efcff */
[----:B------:R-:W-:-:S04]  /*4b80*/  IMAD.MOV.U32 R25, RZ, RZ, R19 ;  /* 0x000000ffff197224 */ /* 0x000fc800078e0013 */
[----:B------:R0:W-:Y:S01]  /*4b90*/  STG.E.U8 [R8.64], R5 ;  /* 0x0000000508007986 */ /* 0x0001e2000c101124 */
[----:B------:R-:W-:Y:S05]  /*4ba0*/  BRA `(.L_x_6210) ;  /* 0x0000088000007947 */ /* 0x000fea0003800000 */
.L_x_6226:
        /* <DEDUP_REMOVED lines=12> */
.L_x_6230:
[----:B------:R-:W-:Y:S01]  /*4c70*/  IMAD.MOV.U32 R0, RZ, RZ, 0x7f ;  /* 0x0000007fff007424 */ /* 0x000fe200078e00ff */
[----:B------:R-:W-:-:S04]  /*4c80*/  ISETP.GT.U32.AND P0, PT, R5, 0x7f800000, PT ;  /* 0x7f8000000500780c */ /* 0x000fc80003f04070 */
[----:B------:R-:W-:-:S04]  /*4c90*/  SEL R0, R0, 0x7c, P0 ;  /* 0x0000007c00007807 */ /* 0x000fc80000000000 */
.L_x_6231:
[----:B------:R-:W-:Y:S05]  /*4ca0*/  BSYNC B0 ;  /* 0x0000000000007941 */ /* 0x000fea0003800000 */
.L_x_6229:
[----:B------:R-:W-:Y:S01]  /*4cb0*/  LOP3.LUT R4, R4, 0x80000000, RZ, 0xc0, !PT ;  /* 0x8000000004047812 */ /* 0x000fe200078ec0ff */
[----:B------:R-:W-:-:S03]  /*4cc0*/  IMAD.MOV.U32 R25, RZ, RZ, R19 ;  /* 0x000000ffff197224 */ /* 0x000fc600078e0013 */
[----:B------:R-:W-:-:S04]  /*4cd0*/  SHF.R.U32.HI R3, RZ, 0x18, R4 ;  /* 0x00000018ff037819 */ /* 0x000fc80000011604 */
[----:B------:R-:W-:-:S05]  /*4ce0*/  LOP3.LUT R3, R0, R3, RZ, 0xfc, !PT ;  /* 0x0000000300037212 */ /* 0x000fca00078efcff */
[----:B------:R0:W-:Y:S01]  /*4cf0*/  STG.E.U8 [R8.64], R3 ;  /* 0x0000000308007986 */ /* 0x0001e2000c101124 */
[----:B------:R-:W-:Y:S05]  /*4d00*/  BRA `(.L_x_6210) ;  /* 0x0000072000007947 */ /* 0x000fea0003800000 */
.L_x_6225:
[----:B------:R-:W-:Y:S01]  /*4d10*/  F2FP.BF16.PACK_AB R4, RZ, R4 ;  /* 0x00000004ff04723e */ /* 0x000fe200000010ff */
[----:B------:R-:W-:-:S04]  /*4d20*/  IMAD.MOV.U32 R25, RZ, RZ, R19 ;  /* 0x000000ffff197224 */ /* 0x000fc800078e0013 */
[----:B------:R0:W-:Y:S01]  /*4d30*/  STG.E.U16 [R8.64], R4 ;  /* 0x0000000408007986 */ /* 0x0001e2000c101524 */
[----:B------:R-:W-:Y:S05]  /*4d40*/  BRA `(.L_x_6210) ;  /* 0x000006e000007947 */ /* 0x000fea0003800000 */
.L_x_6222:
        /* <DEDUP_REMOVED lines=12> */
.L_x_6234:
        /* <DEDUP_REMOVED lines=16> */
.L_x_6237:
[----:B------:R-:W-:-:S04]  /*4f10*/  LOP3.LUT R4, R4, 0x80000000, RZ, 0xc0, !PT ;  /* 0x8000000004047812 */ /* 0x000fc800078ec0ff */
[----:B------:R-:W-:-:S04]  /*4f20*/  SHF.R.U32.HI R4, RZ, 0x18, R4 ;  /* 0x00000018ff047819 */ /* 0x000fc80000011604 */
[----:B------:R-:W-:-:S04]  /*4f30*/  LOP3.LUT R3, R3, R4, RZ, 0xfc, !PT ;  /* 0x0000000403037212 */ /* 0x000fc800078efcff */
[----:B------:R-:W-:Y:S02]  /*4f40*/  PRMT R0, R3, 0x7610, R0 ;  /* 0x0000761003007816 */ /* 0x000fe40000000000 */
.L_x_6236:
[----:B------:R-:W-:Y:S05]  /*4f50*/  BSYNC B0 ;  /* 0x0000000000007941 */ /* 0x000fea0003800000 */
.L_x_6235:
[----:B------:R0:W-:Y:S01]  /*4f60*/  STG.E.U8 [R8.64], R0 ;  /* 0x0000000008007986 */ /* 0x0001e2000c101124 */
[----:B------:R-:W-:Y:S01]  /*4f70*/  IMAD.MOV.U32 R25, RZ, RZ, R19 ;  /* 0x000000ffff197224 */ /* 0x000fe200078e0013 */
[----:B------:R-:W-:Y:S05]  /*4f80*/  BRA `(.L_x_6210) ;  /* 0x000004a000007947 */ /* 0x000fea0003800000 */
.L_x_6233:
        /* <DEDUP_REMOVED lines=16> */
.L_x_6240:
[----:B------:R-:W-:-:S04]  /*5090*/  LOP3.LUT R4, R4, 0x80000000, RZ, 0xc0, !PT ;  /* 0x8000000004047812 */ /* 0x000fc800078ec0ff */
[----:B------:R-:W-:-:S04]  /*50a0*/  SHF.R.U32.HI R4, RZ, 0x18, R4 ;  /* 0x00000018ff047819 */ /* 0x000fc80000011604 */
[----:B------:R-:W-:-:S04]  /*50b0*/  LOP3.LUT R3, R3, R4, RZ, 0xfc, !PT ;  /* 0x0000000403037212 */ /* 0x000fc800078efcff */
[----:B------:R-:W-:Y:S02]  /*50c0*/  PRMT R0, R3, 0x7610, R0 ;  /* 0x0000761003007816 */ /* 0x000fe40000000000 */
.L_x_6239:
[----:B------:R-:W-:Y:S05]  /*50d0*/  BSYNC B0 ;  /* 0x0000000000007941 */ /* 0x000fea0003800000 */
.L_x_6238:
[----:B------:R0:W-:Y:S01]  /*50e0*/  STG.E.U8 [R8.64], R0 ;  /* 0x0000000008007986 */ /* 0x0001e2000c101124 */
[----:B------:R-:W-:Y:S01]  /*50f0*/  IMAD.MOV.U32 R25, RZ, RZ, R19 ;  /* 0x000000ffff197224 */ /* 0x000fe200078e0013 */
[----:B------:R-:W-:Y:S05]  /*5100*/  BRA `(.L_x_6210) ;  /* 0x0000032000007947 */ /* 0x000fea0003800000 */
.L_x_6232:
        /* <DEDUP_REMOVED lines=22> */
.L_x_6215:
        /* <DEDUP_REMOVED lines=21> */
.L_x_6242:
[----:B------:R-:W0:Y:S01]  /*53c0*/  F2I.U64.TRUNC R4, R4 ;  /* 0x0000000400047311 */ /* 0x000e22000020d800 */
[----:B------:R-:W-:Y:S01]  /*53d0*/  IMAD.MOV.U32 R25, RZ, RZ, R19 ;  /* 0x000000ffff197224 */ /* 0x000fe200078e0013 */
[----:B0-----:R0:W-:Y:S01]  /*53e0*/  STG.E.64 [R8.64], R4 ;  /* 0x0000000408007986 */ /* 0x0011e2000c101b24 */
[----:B------:R-:W-:Y:S05]  /*53f0*/  BRA `(.L_x_6210) ;  /* 0x0000003000007947 */ /* 0x000fea0003800000 */
.L_x_6241:
[----:B------:R-:W0:Y:S01]  /*5400*/  F2I.FTZ.U32.TRUNC.NTZ R3, R4 ;  /* 0x0000000400037305 */ /* 0x000e22000021f000 */
[----:B------:R-:W-:Y:S01]  /*5410*/  IMAD.MOV.U32 R25, RZ, RZ, R19 ;  /* 0x000000ffff197224 */ /* 0x000fe200078e0013 */
[----:B0-----:R0:W-:Y:S06]  /*5420*/  STG.E [R8.64], R3 ;  /* 0x0000000308007986 */ /* 0x0011ec000c101924 */
.L_x_6210:
[----:B------:R-:W-:Y:S05]  /*5430*/  BSYNC B6 ;  /* 0x0000000000067941 */ /* 0x000fea0003800000 */
.L_x_6209:
        /* <DEDUP_REMOVED lines=22> */
.L_x_6248:
[----:B------:R-:W0:Y:S02]  /*55a0*/  F2I.S64.TRUNC R18, R18 ;  /* 0x0000001200127311 */ /* 0x000e24000020d900 */
[----:B0-----:R-:W-:-:S05]  /*55b0*/  IMAD.MOV.U32 R3, RZ, RZ, R18 ;  /* 0x000000ffff037224 */ /* 0x001fca00078e0012 */
[----:B------:R0:W-:Y:S01]  /*55c0*/  STG.E.U8 [R8.64], R3 ;  /* 0x0000000308007986 */ /* 0x0001e2000c101124 */
[----:B------:R-:W-:Y:S05]  /*55d0*/  BRA `(.L_x_6250) ;  /* 0x00000d3000007947 */ /* 0x000fea0003800000 */
.L_x_6247:
        /* <DEDUP_REMOVED lines=9> */
.L_x_6252:
[----:B------:R-:W0:Y:S02]  /*5670*/  F2I.FTZ.TRUNC.NTZ R3, R18 ;  /* 0x0000001200037305 */ /* 0x000e24000021f100 */
[----:B0-----:R0:W-:Y:S01]  /*5680*/  STG.E [R8.64], R3 ;  /* 0x0000000308007986 */ /* 0x0011e2000c101924 */
[----:B------:R-:W-:Y:S05]  /*5690*/  BRA `(.L_x_6250) ;  /* 0x00000c7000007947 */ /* 0x000fea0003800000 */
.L_x_6251:
[----:B------:R-:W0:Y:S02]  /*56a0*/  F2I.FTZ.TRUNC.NTZ R3, R18 ;  /* 0x0000001200037305 */ /* 0x000e24000021f100 */
[----:B0-----:R0:W-:Y:S01]  /*56b0*/  STG.E.U16 [R8.64], R3 ;  /* 0x0000000308007986 */ /* 0x0011e2000c101524 */
[----:B------:R-:W-:Y:S05]  /*56c0*/  BRA `(.L_x_6250) ;  /* 0x00000c4000007947 */ /* 0x000fea0003800000 */
.L_x_6246:
        /* <DEDUP_REMOVED lines=8> */
.L_x_6254:
[----:B------:R-:W-:-:S05]  /*5750*/  F2FP.PACK_AB R18, RZ, R18 ;  /* 0x00000012ff12723e */ /* 0x000fca00000000ff */
[----:B------:R0:W-:Y:S01]  /*5760*/  STG.E.U16 [R8.64], R18 ;  /* 0x0000001208007986 */ /* 0x0001e2000c101524 */
[----:B------:R-:W-:Y:S05]  /*5770*/  BRA `(.L_x_6250) ;  /* 0x00000b9000007947 */ /* 0x000fea0003800000 */
.L_x_6253:
        /* <DEDUP_REMOVED lines=9> */
.L_x_6256:
[----:B------:R-:W-:-:S04]  /*5810*/  F2FP.PACK_AB R3, RZ, R18 ;  /* 0x00000012ff03723e */ /* 0x000fc800000000ff */
[----:B------:R-:W-:-:S05]  /*5820*/  PRMT R3, R3, 0x5410, RZ ;  /* 0x0000541003037816 */ /* 0x000fca00000000ff */
[----:B------:R0:W-:Y:S01]  /*5830*/  STG.E [R8.64], R3 ;  /* 0x0000000308007986 */ /* 0x0001e2000c101924 */
[----:B------:R-:W-:Y:S05]  /*5840*/  BRA `(.L_x_6250) ;  /* 0x00000ac000007947 */ /* 0x000fea0003800000 */
.L_x_6255:
[----:B------:R-:W-:-:S06]  /*5850*/  FMUL.FTZ R4, R18, 1 ;  /* 0x3f80000012047820 */ /* 0x000fcc0000410000 */
[----:B------:R-:W0:Y:S02]  /*5860*/  F2F.F64.F32 R4, R4 ;  /* 0x0000000400047310 */ /* 0x000e240000201800 */
[----:B0-----:R0:W-:Y:S01]  /*5870*/  STG.E.64 [R8.64], R4 ;  /* 0x0000000408007986 */ /* 0x0011e2000c101b24 */
[----:B------:R-:W-:Y:S05]  /*5880*/  BRA `(.L_x_6250) ;  /* 0x00000a8000007947 */ /* 0x000fea0003800000 */
.L_x_6245:
        /* <DEDUP_REMOVED lines=12> */
.L_x_6259:
[----:B------:R-:W-:Y:S01]  /*5950*/  FMUL.FTZ R4, R18, 1 ;  /* 0x3f80000012047820 */ /* 0x000fe20000410000 */
[----:B------:R-:W-:-:S05]  /*5960*/  CS2R R6, SRZ ;  /* 0x0000000000067805 */ /* 0x000fca000001ff00 */
[----:B------:R-:W0:Y:S02]  /*5970*/  F2F.F64.F32 R4, R4 ;  /* 0x0000000400047310 */ /* 0x000e240000201800 */
[----:B0-----:R0:W-:Y:S01]  /*5980*/  STG.E.128 [R8.64], R4 ;  /* 0x0000000408007986 */ /* 0x0011e2000c101d24 */
[----:B------:R-:W-:Y:S05]  /*5990*/  BRA `(.L_x_6250) ;  /* 0x0000097000007947 */ /* 0x000fea0003800000 */
.L_x_6258:
        /* <DEDUP_REMOVED lines=20> */
.L_x_6263:
[----:B------:R-:W-:Y:S05]  /*5ae0*/  BSYNC B0 ;  /* 0x0000000000007941 */ /* 0x000fea0003800000 */
.L_x_6262:
[----:B------:R-:W-:-:S05]  /*5af0*/  LOP3.LUT R5, R0, R5, RZ, 0xfc, !PT ;  /* 0x0000000500057212 */ /* 0x000fca00078efcff */
[----:B------:R0:W-:Y:S01]  /*5b00*/  STG.E.U8 [R8.64], R5 ;  /* 0x0000000508007986 */ /* 0x0001e2000c101124 */
[----:B------:R-:W-:Y:S05]  /*5b10*/  BRA `(.L_x_6250) ;  /* 0x000007f000007947 */ /* 0x000fea0003800000 */
.L_x_6261:
        /* <DEDUP_REMOVED lines=12> */
.L_x_6265:
[----:B------:R-:W-:Y:S01]  /*5be0*/  IMAD.MOV.U32 R0, RZ, RZ, 0x7f ;  /* 0x0000007fff007424 */ /* 0x000fe200078e00ff */
[----:B------:R-:W-:-:S04]  /*5bf0*/  ISETP.GT.U32.AND P0, PT, R4, 0x7f800000, PT ;  /* 0x7f8000000400780c */ /* 0x000fc80003f04070 */
[----:B------:R-:W-:-:S04]  /*5c00*/  SEL R0, R0, 0x7c, P0 ;  /* 0x0000007c00007807 */ /* 0x000fc80000000000 */
.L_x_6266:
[----:B------:R-:W-:Y:S05]  /*5c10*/  BSYNC B0 ;  /* 0x0000000000007941 */ /* 0x000fea0003800000 */
.L_x_6264:
[----:B------:R-:W-:-:S04]  /*5c20*/  LOP3.LUT R18, R18, 0x80000000, RZ, 0xc0, !PT ;  /* 0x8000000012127812 */ /* 0x000fc800078ec0ff */
[----:B------:R-:W-:-:S04]  /*5c30*/  SHF.R.U32.HI R3, RZ, 0x18, R18 ;  /* 0x00000018ff037819 */ /* 0x000fc80000011612 */
[----:B------:R-:W-:-:S05]  /*5c40*/  LOP3.LUT R3, R0, R3, RZ, 0xfc, !PT ;  /* 0x0000000300037212 */ /* 0x000fca00078efcff */
[----:B------:R0:W-:Y:S01]  /*5c50*/  STG.E.U8 [R8.64], R3 ;  /* 0x0000000308007986 */ /* 0x0001e2000c101124 */
[----:B------:R-:W-:Y:S05]  /*5c60*/  BRA `(.L_x_6250) ;  /* 0x000006a000007947 */ /* 0x000fea0003800000 */
.L_x_6260:
[----:B------:R-:W-:-:S05]  /*5c70*/  F2FP.BF16.PACK_AB R18, RZ, R18 ;  /* 0x00000012ff12723e */ /* 0x000fca00000010ff */
[----:B------:R0:W-:Y:S01]  /*5c80*/  STG.E.U16 [R8.64], R18 ;  /* 0x0000001208007986 */ /* 0x0001e2000c101524 */
[----:B------:R-:W-:Y:S05]  /*5c90*/  BRA `(.L_x_6250) ;  /* 0x0000067000007947 */ /* 0x000fea0003800000 */
.L_x_6257:
        /* <DEDUP_REMOVED lines=11> */
.L_x_6269:
        /* <DEDUP_REMOVED lines=16> */
.L_x_6272:
[----:B------:R-:W-:-:S04]  /*5e50*/  LOP3.LUT R18, R18, 0x80000000, RZ, 0xc0, !PT ;  /* 0x8000000012127812 */ /* 0x000fc800078ec0ff */
[----:B------:R-:W-:-:S04]  /*5e60*/  SHF.R.U32.HI R3, RZ, 0x18, R18 ;  /* 0x00000018ff037819 */ /* 0x000fc80000011612 */
[----:B------:R-:W-:-:S04]  /*5e70*/  LOP3.LUT R0, R0, R3, RZ, 0xfc, !PT ;  /* 0x0000000300007212 */ /* 0x000fc800078efcff */
[----:B------:R-:W-:Y:S02]  /*5e80*/  PRMT R4, R0, 0x7610, R4 ;  /* 0x0000761000047816 */ /* 0x000fe40000000004 */
.L_x_6271:
[----:B------:R-:W-:Y:S05]  /*5e90*/  BSYNC B0 ;  /* 0x0000000000007941 */ /* 0x000fea0003800000 */
.L_x_6270:
[----:B------:R0:W-:Y:S01]  /*5ea0*/  STG.E.U8 [R8.64], R4 ;  /* 0x0000000408007986 */ /* 0x0001e2000c101124 */
[----:B------:R-:W-:Y:S05]  /*5eb0*/  BRA `(.L_x_6250) ;  /* 0x0000045000007947 */ /* 0x000fea0003800000 */
.L_x_6268:
        /* <DEDUP_REMOVED lines=16> */
.L_x_6275:
[----:B------:R-:W-:-:S04]  /*5fc0*/  LOP3.LUT R18, R18, 0x80000000, RZ, 0xc0, !PT ;  /* 0x8000000012127812 */ /* 0x000fc800078ec0ff */
[----:B------:R-:W-:-:S04]  /*5fd0*/  SHF.R.U32.HI R3, RZ, 0x18, R18 ;  /* 0x00000018ff037819 */ /* 0x000fc80000011612 */
[----:B------:R-:W-:-:S04]  /*5fe0*/  LOP3.LUT R0, R0, R3, RZ, 0xfc, !PT ;  /* 0x0000000300007212 */ /* 0x000fc800078efcff */
[----:B------:R-:W-:Y:S02]  /*5ff0*/  PRMT R4, R0, 0x7610, R4 ;  /* 0x0000761000047816 */ /* 0x000fe40000000004 */
.L_x_6274:
[----:B------:R-:W-:Y:S05]  /*6000*/  BSYNC B0 ;  /* 0x0000000000007941 */ /* 0x000fea0003800000 */
.L_x_6273:
[----:B------:R0:W-:Y:S01]  /*6010*/  STG.E.U8 [R8.64], R4 ;  /* 0x0000000408007986 */ /* 0x0001e2000c101124 */
[----:B------:R-:W-:Y:S05]  /*6020*/  BRA `(.L_x_6250) ;  /* 0x000002e000007947 */ /* 0x000fea0003800000 */
.L_x_6267:
        /* <DEDUP_REMOVED lines=21> */
.L_x_6249:
        /* <DEDUP_REMOVED lines=19> */
[----:B------:R-:W-:Y:S05]  /*62b0*/  BRA `(.L_x_6250) ;  /* 0x0000005000007947 */ /* 0x000fea0003800000 */
.L_x_6277:
[----:B------:R-:W0:Y:S02]  /*62c0*/  F2I.U64.TRUNC R18, R18 ;  /* 0x0000001200127311 */ /* 0x000e24000020d800 */
[----:B0-----:R0:W-:Y:S01]  /*62d0*/  STG.E.64 [R8.64], R18 ;  /* 0x0000001208007986 */ /* 0x0011e2000c101b24 */
[----:B------:R-:W-:Y:S05]  /*62e0*/  BRA `(.L_x_6250) ;  /* 0x0000002000007947 */ /* 0x000fea0003800000 */
.L_x_6276:
[----:B------:R-:W0:Y:S02]  /*62f0*/  F2I.FTZ.U32.TRUNC.NTZ R3, R18 ;  /* 0x0000001200037305 */ /* 0x000e24000021f000 */
[----:B0-----:R0:W-:Y:S02]  /*6300*/  STG.E [R8.64], R3 ;  /* 0x0000000308007986 */ /* 0x0011e4000c101924 */
.L_x_6250:
        /* <DEDUP_REMOVED lines=22> */
.L_x_6281:
[----:B------:R-:W0:Y:S02]  /*6470*/  F2I.S64.TRUNC R22, R22 ;  /* 0x0000001600167311 */ /* 0x000e24000020d900 */
[----:B0-----:R-:W-:-:S05]  /*6480*/  IMAD.MOV.U32 R3, RZ, RZ, R22 ;  /* 0x000000ffff037224 */ /* 0x001fca00078e0016 */
[----:B------:R0:W-:Y:S01]  /*6490*/  STG.E.U8 [R8.64], R3 ;  /* 0x0000000308007986 */ /* 0x0001e2000c101124 */
[----:B------:R-:W-:Y:S05]  /*64a0*/  BRA `(.L_x_6283) ;  /* 0x00000d3000007947 */ /* 0x000fea0003800000 */
.L_x_6280:
        /* <DEDUP_REMOVED lines=9> */
.L_x_6285:
[----:B------:R-:W0:Y:S02]  /*6540*/  F2I.FTZ.TRUNC.NTZ R3, R22 ;  /* 0x0000001600037305 */ /* 0x000e24000021f100 */
[----:B0-----:R0:W-:Y:S01]  /*6550*/  STG.E [R8.64], R3 ;  /* 0x0000000308007986 */ /* 0x0011e2000c101924 */
[----:B------:R-:W-:Y:S05]  /*6560*/  BRA `(.L_x_6283) ;  /* 0x00000c7000007947 */ /* 0x000fea0003800000 */
.L_x_6284:
[----:B------:R-:W0:Y:S02]  /*6570*/  F2I.FTZ.TRUNC.NTZ R3, R22 ;  /* 0x0000001600037305 */ /* 0x000e24000021f100 */
[----:B0-----:R0:W-:Y:S01]  /*6580*/  STG.E.U16 [R8.64], R3 ;  /* 0x0000000308007986 */ /* 0x0011e2000c101524 */
[----:B------:R-:W-:Y:S05]  /*6590*/  BRA `(.L_x_6283) ;  /* 0x00000c4000007947 */ /* 0x000fea0003800000 */
.L_x_6279:
        /* <DEDUP_REMOVED lines=8> */
.L_x_6287:
[----:B------:R-:W-:-:S05]  /*6620*/  F2FP.PACK_AB R22, RZ, R22 ;  /* 0x00000016ff16723e */ /* 0x000fca00000000ff */
[----:B------:R0:W-:Y:S01]  /*6630*/  STG.E.U16 [R8.64], R22 ;  /* 0x0000001608007986 */ /* 0x0001e2000c101524 */
[----:B------:R-:W-:Y:S05]  /*6640*/  BRA `(.L_x_6283) ;  /* 0x00000b9000007947 */ /* 0x000fea0003800000 */
.L_x_6286:
        /* <DEDUP_REMOVED lines=9> */
.L_x_6289:
[----:B------:R-:W-:-:S04]  /*66e0*/  F2FP.PACK_AB R3, RZ, R22 ;  /* 0x00000016ff03723e */ /* 0x000fc800000000ff */
[----:B------:R-:W-:-:S05]  /*66f0*/  PRMT R3, R3, 0x5410, RZ ;  /* 0x0000541003037816 */ /* 0x000fca00000000ff */
[----:B------:R0:W-:Y:S01]  /*6700*/  STG.E [R8.64], R3 ;  /* 0x0000000308007986 */ /* 0x0001e2000c101924 */
[----:B------:R-:W-:Y:S05]  /*6710*/  BRA `(.L_x_6283) ;  /* 0x00000ac000007947 */ /* 0x000fea0003800000 */
.L_x_6288:
[----:B------:R-:W-:-:S06]  /*6720*/  FMUL.FTZ R4, R22, 1 ;  /* 0x3f80000016047820 */ /* 0x000fcc0000410000 */
[----:B------:R-:W0:Y:S02]  /*6730*/  F2F.F64.F32 R4, R4 ;  /* 0x0000000400047310 */ /* 0x000e240000201800 */
[----:B0-----:R0:W-:Y:S01]  /*6740*/  STG.E.64 [R8.64], R4 ;  /* 0x0000000408007986 */ /* 0x0011e2000c101b24 */
[----:B------:R-:W-:Y:S05]  /*6750*/  BRA `(.L_x_6283) ;  /* 0x00000a8000007947 */ /* 0x000fea0003800000 */
.L_x_6278:
        /* <DEDUP_REMOVED lines=12> */
.L_x_6292:
[----:B------:R-:W-:Y:S01]  /*6820*/  FMUL.FTZ R4, R22, 1 ;  /* 0x3f80000016047820 */ /* 0x000fe20000410000 */
[----:B------:R-:W-:-:S05]  /*6830*/  CS2R R6, SRZ ;  /* 0x0000000000067805 */ /* 0x000fca000001ff00 */
[----:B------:R-:W0:Y:S02]  /*6840*/  F2F.F64.F32 R4, R4 ;  /* 0x0000000400047310 */ /* 0x000e240000201800 */
[----:B0-----:R0:W-:Y:S01]  /*6850*/  STG.E.128 [R8.64], R4 ;  /* 0x0000000408007986 */ /* 0x0011e2000c101d24 */
[----:B------:R-:W-:Y:S05]  /*6860*/  BRA `(.L_x_6283) ;  /* 0x0000097000007947 */ /* 0x000fea0003800000 */
.L_x_6291:
        /* <DEDUP_REMOVED lines=20> */
.L_x_6296:
[----:B------:R-:W-:Y:S05]  /*69b0*/  BSYNC B0 ;  /* 0x0000000000007941 */ /* 0x000fea0003800000 */
.L_x_6295:
[----:B------:R-:W-:-:S05]  /*69c0*/  LOP3.LUT R5, R0, R5, RZ, 0xfc, !PT ;  /* 0x0000000500057212 */ /* 0x000fca00078efcff */
[----:B------:R0:W-:Y:S01]  /*69d0*/  STG.E.U8 [R8.64], R5 ;  /* 0x0000000508007986 */ /* 0x0001e2000c101124 */
[----:B------:R-:W-:Y:S05]  /*69e0*/  BRA `(.L_x_6283) ;  /* 0x000007f000007947 */ /* 0x000fea0003800000 */
.L_x_6294:
        /* <DEDUP_REMOVED lines=12> */
.L_x_6298:
[----:B------:R-:W-:Y:S01]  /*6ab0*/  IMAD.MOV.U32 R0, RZ, RZ, 0x7f ;  /* 0x0000007fff007424 */ /* 0x000fe200078e00ff */
[----:B------:R-:W-:-:S04]  /*6ac0*/  ISETP.GT.U32.AND P0, PT, R4, 0x7f800000, PT ;  /* 0x7f8000000400780c */ /* 0x000fc80003f04070 */
[----:B------:R-:W-:-:S04]  /*6ad0*/  SEL R0, R0, 0x7c, P0 ;  /* 0x0000007c00007807 */ /* 0x000fc80000000000 */
.L_x_6299:
[----:B------:R-:W-:Y:S05]  /*6ae0*/  BSYNC B0 ;  /* 0x0000000000007941 */ /* 0x000fea0003800000 */
.L_x_6297:
[----:B------:R-:W-:-:S04]  /*6af0*/  LOP3.LUT R22, R22, 0x80000000, RZ, 0xc0, !PT ;  /* 0x8000000016167812 */ /* 0x000fc800078ec0ff */
[----:B------:R-:W-:-:S04]  /*6b00*/  SHF.R.U32.HI R3, RZ, 0x18, R22 ;  /* 0x00000018ff037819 */ /* 0x000fc80000011616 */
[----:B------:R-:W-:-:S05]  /*6b10*/  LOP3.LUT R3, R0, R3, RZ, 0xfc, !PT ;  /* 0x0000000300037212 */ /* 0x000fca00078efcff */
[----:B------:R0:W-:Y:S01]  /*6b20*/  STG.E.U8 [R8.64], R3 ;  /* 0x0000000308007986 */ /* 0x0001e2000c101124 */
[----:B------:R-:W-:Y:S05]  /*6b30*/  BRA `(.L_x_6283) ;  /* 0x000006a000007947 */ /* 0x000fea0003800000 */
.L_x_6293:
[----:B------:R-:W-:-:S05]  /*6b40*/  F2FP.BF16.PACK_AB R22, RZ, R22 ;  /* 0x00000016ff16723e */ /* 0x000fca00000010ff */
[----:B------:R0:W-:Y:S01]  /*6b50*/  STG.E.U16 [R8.64], R22 ;  /* 0x0000001608007986 */ /* 0x0001e2000c101524 */
[----:B------:R-:W-:Y:S05]  /*6b60*/  BRA `(.L_x_6283) ;  /* 0x0000067000007947 */ /* 0x000fea0003800000 */
.L_x_6290:
        /* <DEDUP_REMOVED lines=11> */
.L_x_6302:
        /* <DEDUP_REMOVED lines=16> */
.L_x_6305:
[----:B------:R-:W-:-:S04]  /*6d20*/  LOP3.LUT R22, R22, 0x80000000, RZ, 0xc0, !PT ;  /* 0x8000000016167812 */ /* 0x000fc800078ec0ff */
[----:B------:R-:W-:-:S04]  /*6d30*/  SHF.R.U32.HI R3, RZ, 0x18, R22 ;  /* 0x00000018ff037819 */ /* 0x000fc80000011616 */
[----:B------:R-:W-:-:S04]  /*6d40*/  LOP3.LUT R0, R0, R3, RZ, 0xfc, !PT ;  /* 0x0000000300007212 */ /* 0x000fc800078efcff */
[----:B------:R-:W-:Y:S02]  /*6d50*/  PRMT R4, R0, 0x7610, R4 ;  /* 0x0000761000047816 */ /* 0x000fe40000000004 */
.L_x_6304:
[----:B------:R-:W-:Y:S05]  /*6d60*/  BSYNC B0 ;  /* 0x0000000000007941 */ /* 0x000fea0003800000 */
.L_x_6303:
[----:B------:R0:W-:Y:S01]  /*6d70*/  STG.E.U8 [R8.64], R4 ;  /* 0x0000000408007986 */ /* 0x0001e2000c101124 */
[----:B------:R-:W-:Y:S05]  /*6d80*/  BRA `(.L_x_6283) ;  /* 0x0000045000007947 */ /* 0x000fea0003800000 */
.L_x_6301:
        /* <DEDUP_REMOVED lines=16> */
.L_x_6308:
[----:B------:R-:W-:-:S04]  /*6e90*/  LOP3.LUT R22, R22, 0x80000000, RZ, 0xc0, !PT ;  /* 0x8000000016167812 */ /* 0x000fc800078ec0ff */
[----:B------:R-:W-:-:S04]  /*6ea0*/  SHF.R.U32.HI R3, RZ, 0x18, R22 ;  /* 0x00000018ff037819 */ /* 0x000fc80000011616 */
[----:B------:R-:W-:-:S04]  /*6eb0*/  LOP3.LUT R0, R0, R3, RZ, 0xfc, !PT ;  /* 0x0000000300007212 */ /* 0x000fc800078efcff */
[----:B------:R-:W-:Y:S02]  /*6ec0*/  PRMT R4, R0, 0x7610, R4 ;  /* 0x0000761000047816 */ /* 0x000fe40000000004 */
.L_x_6307:
[----:B------:R-:W-:Y:S05]  /*6ed0*/  BSYNC B0 ;  /* 0x0000000000007941 */ /* 0x000fea0003800000 */
.L_x_6306:
[----:B------:R0:W-:Y:S01]  /*6ee0*/  STG.E.U8 [R8.64], R4 ;  /* 0x0000000408007986 */ /* 0x0001e2000c101124 */
[----:B------:R-:W-:Y:S05]  /*6ef0*/  BRA `(.L_x_6283) ;  /* 0x000002e000007947 */ /* 0x000fea0003800000 */
.L_x_6300:
        /* <DEDUP_REMOVED lines=21> */
.L_x_6282:
        /* <DEDUP_REMOVED lines=20> */
.L_x_6310:
[----:B------:R-:W0:Y:S02]  /*7190*/  F2I.U64.TRUNC R22, R22 ;  /* 0x0000001600167311 */ /* 0x000e24000020d800 */
[----:B0-----:R0:W-:Y:S01]  /*71a0*/  STG.E.64 [R8.64], R22 ;  /* 0x0000001608007986 */ /* 0x0011e2000c101b24 */
[----:B------:R-:W-:Y:S05]  /*71b0*/  BRA `(.L_x_6283) ;  /* 0x0000002000007947 */ /* 0x000fea0003800000 */
.L_x_6309:
[----:B------:R-:W0:Y:S02]  /*71c0*/  F2I.FTZ.U32.TRUNC.NTZ R3, R22 ;  /* 0x0000001600037305 */ /* 0x000e24000021f000 */
[----:B0-----:R0:W-:Y:S02]  /*71d0*/  STG.E [R8.64], R3 ;  /* 0x0000000308007986 */ /* 0x0011e4000c101924 */
.L_x_6283:
[----:B------:R-:W-:Y:S02]  /*71e0*/  IADD3 R25, R25, 0x80, RZ ;  /* 0x0000008019197810 */ /* 0x000fe40007ffe0ff */
.L_x_6244:
[----:B------:R-:W-:Y:S05]  /*71f0*/  BSYNC B6 ;  /* 0x0000000000067941 */ /* 0x000fea0003800000 */
.L_x_6243:
        /* <DEDUP_REMOVED lines=18> */
[----:B0-----:R-:W-:Y:S01]  /*7320*/  STG.E.U8 [R2.64], R5 ;  /* 0x0000000502007986 */ /* 0x001fe2000c101124 */
[----:B------:R-:W-:Y:S05]  /*7330*/  EXIT ;  /* 0x000000000000794d */ /* 0x000fea0003800000 */
.L_x_6314:
[----:B---3--:R-:W0:Y:S02]  /*7340*/  F2I.S64.TRUNC R24, R24 ;  /* 0x0000001800187311 */ /* 0x008e24000020d900 */
[----:B0-----:R-:W-:-:S05]  /*7350*/  IMAD.MOV.U32 R5, RZ, RZ, R24 ;  /* 0x000000ffff057224 */ /* 0x001fca00078e0018 */
[----:B------:R-:W-:Y:S01]  /*7360*/  STG.E.U8 [R2.64], R5 ;  /* 0x0000000502007986 */ /* 0x000fe2000c101124 */
[----:B------:R-:W-:Y:S05]  /*7370*/  EXIT ;  /* 0x000000000000794d */ /* 0x000fea0003800000 */
.L_x_6313:
[----:B------:R-:W-:-:S13]  /*7380*/  ISETP.NE.AND P0, PT, R0, 0x2, PT ;  /* 0x000000020000780c */ /* 0x000fda0003f05270 */
[----:B------:R-:W-:Y:S05]  /*7390*/  @!P0 BRA `(.L_x_6316) ;  /* 0x000000a000008947 */ /* 0x000fea0003800000 */
[----:B------:R-:W-:-:S13]  /*73a0*/  ISETP.NE.AND P0, PT, R0, 0x3, PT ;  /* 0x000000030000780c */ /* 0x000fda0003f05270 */
[----:B------:R-:W-:Y:S05]  /*73b0*/  @!P0 BRA `(.L_x_6317) ;  /* 0x0000005000008947 */ /* 0x000fea0003800000 */
[----:B------:R-:W-:-:S13]  /*73c0*/  ISETP.NE.AND P0, PT, R0, 0x4, PT ;  /* 0x000000040000780c */ /* 0x000fda0003f05270 */
[----:B------:R-:W-:Y:S05]  /*73d0*/  @P0 BRA `(.L_x_6315) ;  /* 0x00000b4000000947 */ /* 0x000fea0003800000 */
[----:B---3--:R-:W0:Y:S02]  /*73e0*/  F2I.S64.TRUNC R24, R24 ;  /* 0x0000001800187311 */ /* 0x008e24000020d900 */
[----:B0-----:R-:W-:Y:S01]  /*73f0*/  STG.E.64 [R2.64], R24 ;  /* 0x0000001802007986 */ /* 0x001fe2000c101b24 */
[----:B------:R-:W-:Y:S05]  /*7400*/  EXIT ;  /* 0x000000000000794d */ /* 0x000fea0003800000 */
.L_x_6317:
[----:B---3--:R-:W0:Y:S02]  /*7410*/  F2I.FTZ.TRUNC.NTZ R5, R24 ;  /* 0x0000001800057305 */ /* 0x008e24000021f100 */
[----:B0-----:R-:W-:Y:S01]  /*7420*/  STG.E [R2.64], R5 ;  /* 0x0000000502007986 */ /* 0x001fe2000c101924 */
[----:B------:R-:W-:Y:S05]  /*7430*/  EXIT ;  /* 0x000000000000794d */ /* 0x000fea0003800000 */
.L_x_6316:
[----:B---3--:R-:W0:Y:S02]  /*7440*/  F2I.FTZ.TRUNC.NTZ R5, R24 ;  /* 0x0000001800057305 */ /* 0x008e24000021f100 */
[----:B0-----:R-:W-:Y:S01]  /*7450*/  STG.E.U16 [R2.64], R5 ;  /* 0x0000000502007986 */ /* 0x001fe2000c101524 */
[----:B------:R-:W-:Y:S05]  /*7460*/  EXIT ;  /* 0x000000000000794d */ /* 0x000fea0003800000 */
.L_x_6312:
[----:B------:R-:W-:-:S13]  /*7470*/  ISETP.GT.AND P0, PT, R0, 0x6, PT ;  /* 0x000000060000780c */ /* 0x000fda0003f04270 */
[----:B------:R-:W-:Y:S05]  /*7480*/  @P0 BRA `(.L_x_6318) ;  /* 0x0000009000000947 */ /* 0x000fea0003800000 */
[----:B------:R-:W-:-:S13]  /*7490*/  ISETP.NE.AND P0, PT, R0, 0x5, PT ;  /* 0x000000050000780c */ /* 0x000fda0003f05270 */
[----:B------:R-:W-:Y:S05]  /*74a0*/  @!P0 BRA `(.L_x_6319) ;  /* 0x0000004000008947 */ /* 0x000fea0003800000 */
[----:B------:R-:W-:-:S13]  /*74b0*/  ISETP.NE.AND P0, PT, R0, 0x6, PT ;  /* 0x000000060000780c */ /* 0x000fda0003f05270 */
[----:B------:R-:W-:Y:S05]  /*74c0*/  @P0 BRA `(.L_x_6315) ;  /* 0x00000a5000000947 */ /* 0x000fea0003800000 */
[----:B---3--:R-:W-:Y:S01]  /*74d0*/  STG.E [R2.64], R24 ;  /* 0x0000001802007986 */ /* 0x008fe2000c101924 */
[----:B------:R-:W-:Y:S05]  /*74e0*/  EXIT ;  /* 0x000000000000794d */ /* 0x000fea0003800000 */
.L_x_6319:
[----:B---3--:R-:W-:-:S05]  /*74f0*/  F2FP.PACK_AB R24, RZ, R24 ;  /* 0x00000018ff18723e */ /* 0x008fca00000000ff */
[----:B------:R-:W-:Y:S01]  /*7500*/  STG.E.U16 [R2.64], R24 ;  /* 0x0000001802007986 */ /* 0x000fe2000c101524 */
[----:B------:R-:W-:Y:S05]  /*7510*/  EXIT ;  /* 0x000000000000794d */ /* 0x000fea0003800000 */
.L_x_6318:
[----:B------:R-:W-:-:S13]  /*7520*/  ISETP.NE.AND P0, PT, R0, 0x7, PT ;  /* 0x000000070000780c */ /* 0x000fda0003f05270 */
[----:B------:R-:W-:Y:S05]  /*7530*/  @!P0 BRA `(.L_x_6320) ;  /* 0x000000b000008947 */ /* 0x000fea0003800000 */
[----:B------:R-:W-:-:S13]  /*7540*/  ISETP.NE.AND P0, PT, R0, 0x8, PT ;  /* 0x000000080000780c */ /* 0x000fda0003f05270 */
[----:B------:R-:W-:Y:S05]  /*7550*/  @!P0 BRA `(.L_x_6321) ;  /* 0x0000005000008947 */ /* 0x000fea0003800000 */
[----:B------:R-:W-:-:S13]  /*7560*/  ISETP.NE.AND P0, PT, R0, 0x9, PT ;  /* 0x000000090000780c */ /* 0x000fda0003f05270 */
[----:B------:R-:W-:Y:S05]  /*7570*/  @P0 BRA `(.L_x_6315) ;  /* 0x000009a000000947 */ /* 0x000fea0003800000 */
[----:B------:R-:W-:-:S05]  /*7580*/  IMAD.MOV.U32 R25, RZ, RZ, RZ ;  /* 0x000000ffff197224 */ /* 0x000fca00078e00ff */
[----:B---3--:R-:W-:Y:S01]  /*7590*/  STG.E.64 [R2.64], R24 ;  /* 0x0000001802007986 */ /* 0x008fe2000c101b24 */
[----:B------:R-:W-:Y:S05]  /*75a0*/  EXIT ;  /* 0x000000000000794d */ /* 0x000fea0003800000 */
.L_x_6321:
[----:B---3--:R-:W-:-:S04]  /*75b0*/  F2FP.PACK_AB R5, RZ, R24 ;  /* 0x00000018ff05723e */ /* 0x008fc800000000ff */
[----:B------:R-:W-:-:S05]  /*75c0*/  PRMT R5, R5, 0x5410, RZ ;  /* 0x0000541005057816 */ /* 0x000fca00000000ff */
[----:B------:R-:W-:Y:S01]  /*75d0*/  STG.E [R2.64], R5 ;  /* 0x0000000502007986 */ /* 0x000fe2000c101924 */
[----:B------:R-:W-:Y:S05]  /*75e0*/  EXIT ;  /* 0x000000000000794d */ /* 0x000fea0003800000 */
.L_x_6320:
[----:B---3--:R-:W-:-:S06]  /*75f0*/  FMUL.FTZ R4, R24, 1 ;  /* 0x3f80000018047820 */ /* 0x008fcc0000410000 */
[----:B------:R-:W0:Y:S02]  /*7600*/  F2F.F64.F32 R4, R4 ;  /* 0x0000000400047310 */ /* 0x000e240000201800 */
[----:B0-----:R-:W-:Y:S01]  /*7610*/  STG.E.64 [R2.64], R4 ;  /* 0x0000000402007986 */ /* 0x001fe2000c101b24 */
[----:B------:R-:W-:Y:S05]  /*7620*/  EXIT ;  /* 0x000000000000794d */ /* 0x000fea0003800000 */
.L_x_6311:
        /* <DEDUP_REMOVED lines=10> */
[----:B------:R-:W-:Y:S01]  /*76d0*/  STG.E.U8 [R2.64], R5 ;  /* 0x0000000502007986 */ /* 0x000fe2000c101124 */
[----:B------:R-:W-:Y:S05]  /*76e0*/  EXIT ;  /* 0x000000000000794d */ /* 0x000fea0003800000 */
.L_x_6324:
[----:B---3--:R-:W-:Y:S01]  /*76f0*/  FMUL.FTZ R4, R24, 1 ;  /* 0x3f80000018047820 */ /* 0x008fe20000410000 */
[----:B------:R-:W-:-:S05]  /*7700*/  CS2R R6, SRZ ;  /* 0x0000000000067805 */ /* 0x000fca000001ff00 */
[----:B------:R-:W0:Y:S02]  /*7710*/  F2F.F64.F32 R4, R4 ;  /* 0x0000000400047310 */ /* 0x000e240000201800 */
[----:B0-----:R-:W-:Y:S01]  /*7720*/  STG.E.128 [R2.64], R4 ;  /* 0x0000000402007986 */ /* 0x001fe2000c101d24 */
[----:B------:R-:W-:Y:S05]  /*7730*/  EXIT ;  /* 0x000000000000794d */ /* 0x000fea0003800000 */
.L_x_6323:
        /* <DEDUP_REMOVED lines=20> */
.L_x_6328:
[----:B------:R-:W-:Y:S05]  /*7880*/  BSYNC B0 ;  /* 0x0000000000007941 */ /* 0x000fea0003800000 */
.L_x_6327:
[----:B------:R-:W-:-:S05]  /*7890*/  LOP3.LUT R7, R0, R7, RZ, 0xfc, !PT ;  /* 0x0000000700077212 */ /* 0x000fca00078efcff */
[----:B------:R-:W-:Y:S01]  /*78a0*/  STG.E.U8 [R2.64], R7 ;  /* 0x0000000702007986 */ /* 0x000fe2000c101124 */
[----:B------:R-:W-:Y:S05]  /*78b0*/  EXIT ;  /* 0x000000000000794d */ /* 0x000fea0003800000 */
.L_x_6326:
[----:B---3--:R-:W-:Y:S01]  /*78c0*/  LOP3.LUT R4, R24, 0x7fffffff, RZ, 0xc0, !PT ;  /* 0x7fffffff18047812 */ /* 0x008fe200078ec0ff */
        /* <DEDUP_REMOVED lines=11> */
.L_x_6330:
[----:B------:R-:W-:Y:S01]  /*7980*/  IMAD.MOV.U32 R0, RZ, RZ, 0x7f ;  /* 0x0000007fff007424 */ /* 0x000fe200078e00ff */
[----:B------:R-:W-:-:S04]  /*7990*/  ISETP.GT.U32.AND P0, PT, R4, 0x7f800000, PT ;  /* 0x7f8000000400780c */ /* 0x000fc80003f04070 */
[----:B------:R-:W-:-:S04]  /*79a0*/  SEL R0, R0, 0x7c, P0 ;  /* 0x0000007c00007807 */ /* 0x000fc80000000000 */
.L_x_6331:
[----:B------:R-:W-:Y:S05]  /*79b0*/  BSYNC B0 ;  /* 0x0000000000007941 */ /* 0x000fea0003800000 */
.L_x_6329:
[----:B------:R-:W-:-:S04]  /*79c0*/  LOP3.LUT R24, R24, 0x80000000, RZ, 0xc0, !PT ;  /* 0x8000000018187812 */ /* 0x000fc800078ec0ff */
[----:B------:R-:W-:-:S04]  /*79d0*/  SHF.R.U32.HI R5, RZ, 0x18, R24 ;  /* 0x00000018ff057819 */ /* 0x000fc80000011618 */
[----:B------:R-:W-:-:S05]  /*79e0*/  LOP3.LUT R5, R0, R5, RZ, 0xfc, !PT ;  /* 0x0000000500057212 */ /* 0x000fca00078efcff */
[----:B------:R-:W-:Y:S01]  /*79f0*/  STG.E.U8 [R2.64], R5 ;  /* 0x0000000502007986 */ /* 0x000fe2000c101124 */
[----:B------:R-:W-:Y:S05]  /*7a00*/  EXIT ;  /* 0x000000000000794d */ /* 0x000fea0003800000 */
.L_x_6325:
[----:B---3--:R-:W-:-:S05]  /*7a10*/  F2FP.BF16.PACK_AB R24, RZ, R24 ;  /* 0x00000018ff18723e */ /* 0x008fca00000010ff */
[----:B------:R-:W-:Y:S01]  /*7a20*/  STG.E.U16 [R2.64], R24 ;  /* 0x0000001802007986 */ /* 0x000fe2000c101524 */
[----:B------:R-:W-:Y:S05]  /*7a30*/  EXIT ;  /* 0x000000000000794d */ /* 0x000fea0003800000 */
.L_x_6322:
        /* <DEDUP_REMOVED lines=9> */
[----:B0-----:R-:W-:Y:S01]  /*7ad0*/  STG.E.U16 [R2.64], R5 ;  /* 0x0000000502007986 */ /* 0x001fe2000c101524 */
[----:B------:R-:W-:Y:S05]  /*7ae0*/  EXIT ;  /* 0x000000000000794d */ /* 0x000fea0003800000 */
.L_x_6334:
        /* <DEDUP_REMOVED lines=16> */
.L_x_6337:
[----:B------:R-:W-:-:S04]  /*7bf0*/  LOP3.LUT R24, R24, 0x80000000, RZ, 0xc0, !PT ;  /* 0x8000000018187812 */ /* 0x000fc800078ec0ff */
[----:B------:R-:W-:-:S04]  /*7c00*/  SHF.R.U32.HI R5, RZ, 0x18, R24 ;  /* 0x00000018ff057819 */ /* 0x000fc80000011618 */
[----:B------:R-:W-:-:S04]  /*7c10*/  LOP3.LUT R4, R4, R5, RZ, 0xfc, !PT ;  /* 0x0000000504047212 */ /* 0x000fc800078efcff */
[----:B------:R-:W-:Y:S02]  /*7c20*/  PRMT R0, R4, 0x7610, R0 ;  /* 0x0000761004007816 */ /* 0x000fe40000000000 */
.L_x_6336:
[----:B------:R-:W-:Y:S05]  /*7c30*/  BSYNC B0 ;  /* 0x0000000000007941 */ /* 0x000fea0003800000 */
.L_x_6335:
[----:B------:R-:W-:Y:S01]  /*7c40*/  STG.E.U8 [R2.64], R0 ;  /* 0x0000000002007986 */ /* 0x000fe2000c101124 */
[----:B------:R-:W-:Y:S05]  /*7c50*/  EXIT ;  /* 0x000000000000794d */ /* 0x000fea0003800000 */
.L_x_6333:
        /* <DEDUP_REMOVED lines=16> */
.L_x_6340:
[----:B------:R-:W-:-:S04]  /*7d60*/  LOP3.LUT R24, R24, 0x80000000, RZ, 0xc0, !PT ;  /* 0x8000000018187812 */ /* 0x000fc800078ec0ff */
[----:B------:R-:W-:-:S04]  /*7d70*/  SHF.R.U32.HI R5, RZ, 0x18, R24 ;  /* 0x00000018ff057819 */ /* 0x000fc80000011618 */
[----:B------:R-:W-:-:S04]  /*7d80*/  LOP3.LUT R4, R4, R5, RZ, 0xfc, !PT ;  /* 0x0000000504047212 */ /* 0x000fc800078efcff */
[----:B------:R-:W-:Y:S02]  /*7d90*/  PRMT R0, R4, 0x7610, R0 ;  /* 0x0000761004007816 */ /* 0x000fe40000000000 */
.L_x_6339:
[----:B------:R-:W-:Y:S05]  /*7da0*/  BSYNC B0 ;  /* 0x0000000000007941 */ /* 0x000fea0003800000 */
.L_x_6338:
[----:B------:R-:W-:Y:S01]  /*7db0*/  STG.E.U8 [R2.64], R0 ;  /* 0x0000000002007986 */ /* 0x000fe2000c101124 */
[----:B------:R-:W-:Y:S05]  /*7dc0*/  EXIT ;  /* 0x000000000000794d */ /* 0x000fea0003800000 */
.L_x_6332:
        /* <DEDUP_REMOVED lines=21> */
.L_x_6315:
        /* <DEDUP_REMOVED lines=20> */
.L_x_6342:
[----:B---3--:R-:W0:Y:S02]  /*8060*/  F2I.U64.TRUNC R24, R24 ;  /* 0x0000001800187311 */ /* 0x008e24000020d800 */
[----:B0-----:R-:W-:Y:S01]  /*8070*/  STG.E.64 [R2.64], R24 ;  /* 0x0000001802007986 */ /* 0x001fe2000c101b24 */
[----:B------:R-:W-:Y:S05]  /*8080*/  EXIT ;  /* 0x000000000000794d */ /* 0x000fea0003800000 */
.L_x_6341:
[----:B---3--:R-:W0:Y:S02]  /*8090*/  F2I.FTZ.U32.TRUNC.NTZ R5, R24 ;  /* 0x0000001800057305 */ /* 0x008e24000021f000 */
[----:B0-----:R-:W-:Y:S01]  /*80a0*/  STG.E [R2.64], R5 ;  /* 0x0000000502007986 */ /* 0x001fe2000c101924 */
[----:B------:R-:W-:Y:S05]  /*80b0*/  EXIT ;  /* 0x000000000000794d */ /* 0x000fea0003800000 */
.L_x_6343:
        /* <DEDUP_REMOVED lines=12> */
.L_x_7653:


//--------------------- .text._ZN2at6native18elementwise_kernelILi128ELi2EZNS0_22gpu_kernel_impl_nocastIZZZNS0_61_GLOBAL__N__b29612f4_23_ActivationMishKernel_cu_9e10b42f_310811mish_kernelERNS_18TensorIteratorBaseEENKUlvE_clEvENKUlvE0_clEvEUlfE_EEvS5_RKT_EUliE_EEviT1_ --------------------------
	.section	.text._ZN2at6native18elementwise_kernelILi128ELi2EZNS0_22gpu_kernel_impl_nocastIZZZNS0_61_GLOBAL__N__b29612f4_23_ActivationMishKernel_cu_9e10b42f_310811mish_kernelERNS_18TensorIteratorBaseEENKUlvE_clEvENKUlvE0_clEvEUlfE_EEvS5_RKT_EUliE_EEviT1_,"ax",@progbits
	.sectioninfo	@"SHI_REGISTERS=15"
	.align	128
        .global         _ZN2at6native18elementwise_kernelILi128ELi2EZNS0_22gpu_kernel_impl_nocastIZZZNS0_61_GLOBAL__N__b29612f4_23_ActivationMishKernel_cu_9e10b42f_310811mish_kernelERNS_18TensorIteratorBaseEENKUlvE_clEvENKUlvE0_clEvEUlfE_EEvS5_RKT_EUliE_EEviT1_
        .type           _ZN2at6native18elementwise_kernelILi128ELi2EZNS0_22gpu_kernel_impl_nocastIZZZNS0_61_GLOBAL__N__b29612f4_23_ActivationMishKernel_cu_9e10b42f_310811mish_kernelERNS_18TensorIteratorBaseEENKUlvE_clEvENKUlvE0_clEvEUlfE_EEvS5_RKT_EUliE_EEviT1_,@function
        .size           _ZN2at6native18elementwise_kernelILi128ELi2EZNS0_22gpu_kernel_impl_nocastIZZZNS0_61_GLOBAL__N__b29612f4_23_ActivationMishKernel_cu_9e10b42f_310811mish_kernelERNS_18TensorIteratorBaseEENKUlvE_clEvENKUlvE0_clEvEUlfE_EEvS5_RKT_EUliE_EEviT1_,(.L_x_7654 - _ZN2at6native18elementwise_kernelILi128ELi2EZNS0_22gpu_kernel_impl_nocastIZZZNS0_61_GLOBAL__N__b29612f4_23_ActivationMishKernel_cu_9e10b42f_310811mish_kernelERNS_18TensorIteratorBaseEENKUlvE_clEvENKUlvE0_clEvEUlfE_EEvS5_RKT_EUliE_EEviT1_)
        .other          _ZN2at6native18elementwise_kernelILi128ELi2EZNS0_22gpu_kernel_impl_nocastIZZZNS0_61_GLOBAL__N__b29612f4_23_ActivationMishKernel_cu_9e10b42f_310811mish_kernelERNS_18TensorIteratorBaseEENKUlvE_clEvENKUlvE0_clEvEUlfE_EEvS5_RKT_EUliE_EEviT1_,@"STO_CUDA_ENTRY STV_DEFAULT"
_ZN2at6native18elementwise_kernelILi128ELi2EZNS0_22gpu_kernel_impl_nocastIZZZNS0_61_GLOBAL__N__b29612f4_23_ActivationMishKernel_cu_9e10b42f_310811mish_kernelERNS_18TensorIteratorBaseEENKUlvE_clEvENKUlvE0_clEvEUlfE_EEvS5_RKT_EUliE_EEviT1_:
.text._ZN2at6native18elementwise_kernelILi128ELi2EZNS0_22gpu_kernel_impl_nocastIZZZNS0_61_GLOBAL__N__b29612f4_23_ActivationMishKernel_cu_9e10b42f_310811mish_kernelERNS_18TensorIteratorBaseEENKUlvE_clEvENKUlvE0_clEvEUlfE_EEvS5_RKT_EUliE_EEviT1_:
        /* <DEDUP_REMOVED lines=30> */
[----:B------:R-:W-:Y:S02]  /*01e0*/  IMAD R3, R4, c[0x0][0x2a4], RZ ;  /* 0x0000a90004037a24 */ /* 0x000fe400078e02ff */
        /* <DEDUP_REMOVED lines=207> */
.L_x_6346:
[----:B------:R-:W-:-:S04]  /*0ee0*/  IADD3 R4, P0, R3, c[0x0][0x368], RZ ;  /* 0x0000da0003047a10 */ /* 0x000fc80007f1e0ff */
[----:B------:R-:W-:-:S05]  /*0ef0*/  IADD3.X R5, RZ, c[0x0][0x36c], RZ, P0, !PT ;  /* 0x0000db00ff057a10 */ /* 0x000fca00007fe4ff */
[----:B------:R-:W2:Y:S01]  /*0f00*/  LDG.E R3, [R4.64] ;  /* 0x0000000404037981 */ /* 0x000ea2000c1e1900 */
[----:B------:R-:W-:Y:S01]  /*0f10*/  MOV R10, 0x3e800000 ;  /* 0x3e800000000a7802 */ /* 0x000fe20000000f00 */
[----:B------:R-:W-:Y:S01]  /*0f20*/  BSSY B1, `(.L_x_6347) ;  /* 0x000001f000017945 */ /* 0x000fe20003800000 */
[----:B------:R-:W-:Y:S01]  /*0f30*/  MOV R11, 0x3d39bf78 ;  /* 0x3d39bf78000b7802 */ /* 0x000fe20000000f00 */
[----:B--2---:R-:W-:-:S04]  /*0f40*/  FMUL.FTZ R6, R3, 1.4426950216293334961 ;  /* 0x3fb8aa3b03067820 */ /* 0x004fc80000410000 */
        /* <DEDUP_REMOVED lines=28> */
.L_x_6348:
[----:B------:R-:W-:Y:S05]  /*1110*/  BSYNC B1 ;  /* 0x0000000000017941 */ /* 0x000fea0003800000 */
.L_x_6347:
[----:B------:R-:W0:Y:S01]  /*1120*/  MUFU.TANH R6, R6 ;  /* 0x0000000600067308 */ /* 0x000e220000002400 */
[----:B------:R-:W-:Y:S02]  /*1130*/  IADD3 R4, P0, R2, c[0x0][0x360], RZ ;  /* 0x0000d80002047a10 */ /* 0x000fe40007f1e0ff */
[----:B------:R-:W-:Y:S02]  /*1140*/  IADD3 R7, R0, 0x80, RZ ;  /* 0x0000008000077810 */ /* 0x000fe40007ffe0ff */
[----:B------:R-:W-:Y:S01]  /*1150*/  IADD3.X R5, RZ, c[0x0][0x364], RZ, P0, !PT ;  /* 0x0000d900ff057a10 */ /* 0x000fe200007fe4ff */
[----:B0-----:R-:W-:-:S05]  /*1160*/  FMUL.FTZ R3, R3, R6 ;  /* 0x0000000603037220 */ /* 0x001fca0000410000 */
[----:B------:R0:W-:Y:S03]  /*1170*/  STG.E [R4.64], R3 ;  /* 0x0000000304007986 */ /* 0x0001e6000c101904 */
.L_x_6345:
[----:B------:R-:W-:Y:S05]  /*1180*/  BSYNC B0 ;  /* 0x0000000000007941 */ /* 0x000fea0003800000 */
.L_x_6344:
[----:B------:R-:W-:-:S13]  /*1190*/  ISETP.GE.AND P0, PT, R7, c[0x0][0x160], PT ;  /* 0x0000580007007a0c */ /* 0x000fda0003f06270 */
[----:B------:R-:W-:Y:S05]  /*11a0*/  @P0 EXIT ;  /* 0x000000000000094d */ /* 0x000fea0003800000 */
[----:B------:R-:W-:Y:S01]  /*11b0*/  ISETP.NE.AND P0, PT, RZ, c[0x0][0x168], PT ;  /* 0x00005a00ff007a0c */ /* 0x000fe20003f05270 */
[----:B------:R-:W-:Y:S01]  /*11c0*/  HFMA2.MMA R2, -RZ, RZ, 0, 0 ;  /* 0x00000000ff027435 */ /* 0x000fe200000001ff */
[----:B------:R-:W-:-:S11]  /*11d0*/  MOV R0, RZ ;  /* 0x000000ff00007202 */ /* 0x000fd60000000f00 */
[----:B------:R-:W-:Y:S05]  /*11e0*/  @!P0 BRA `(.L_x_6349) ;  /* 0x00000e0000008947 */ /* 0x000fea0003800000 */
[----:B------:R-:W-:Y:S02]  /*11f0*/  MOV R2, RZ ;  /* 0x000000ff00027202 */ /* 0x000fe40000000f00 */
[----:B0-----:R-:W-:-:S05]  /*1200*/  MOV R3, R7 ;  /* 0x0000000700037202 */ /* 0x001fca0000000f00 */
[----:B------:R-:W-:Y:S01]  /*1210*/  IMAD.HI.U32 R4, R7, c[0x0][0x170], R2 ;  /* 0x00005c0007047a27 */ /* 0x000fe200078e0002 */
[----:B------:R-:W-:-:S04]  /*1220*/  MOV R3, c[0x0][0x168] ;  /* 0x00005a0000037a02 */ /* 0x000fc80000000f00 */
[----:B------:R-:W-:Y:S02]  /*1230*/  ISETP.NE.AND P0, PT, R3, 0x1, PT ;  /* 0x000000010300780c */ /* 0x000fe40003f05270 */
[----:B------:R-:W-:-:S04]  /*1240*/  SHF.R.U32.HI R5, RZ, c[0x0][0x174], R4 ;  /* 0x00005d00ff057a19 */ /* 0x000fc80000011604 */
[----:B------:R-:W-:-:S05]  /*1250*/  IADD3 R2, -R5, RZ, RZ ;  /* 0x000000ff05027210 */ /* 0x000fca0007ffe1ff */
[----:B------:R-:W-:-:S04]  /*1260*/  IMAD R2, R2, c[0x0][0x16c], R7 ;  /* 0x00005b0002027a24 */ /* 0x000fc800078e0207 */
[C---:B------:R-:W-:Y:S02]  /*1270*/  IMAD R0, R2.reuse, c[0x0][0x298], RZ ;  /* 0x0000a60002007a24 */ /* 0x040fe400078e02ff */
[----:B------:R-:W-:Y:S01]  /*1280*/  IMAD R2, R2, c[0x0][0x29c], RZ ;  /* 0x0000a70002027a24 */ /* 0x000fe200078e02ff */
        /* <DEDUP_REMOVED lines=214> */
.L_x_6349:
[----:B------:R-:W-:-:S04]  /*1ff0*/  IADD3 R2, P0, R2, c[0x0][0x368], RZ ;  /* 0x0000da0002027a10 */ /* 0x000fc80007f1e0ff */
[----:B0-----:R-:W-:-:S05]  /*2000*/  IADD3.X R3, RZ, c[0x0][0x36c], RZ, P0, !PT ;  /* 0x0000db00ff037a10 */ /* 0x001fca00007fe4ff */
[----:B------:R-:W2:Y:S01]  /*2010*/  LDG.E R2, [R2.64] ;  /* 0x0000000402027981 */ /* 0x000ea2000c1e1900 */
[----:B------:R-:W-:Y:S01]  /*2020*/  MOV R8, 0x3e800000 ;  /* 0x3e80000000087802 */ /* 0x000fe20000000f00 */
[----:B------:R-:W-:Y:S01]  /*2030*/  BSSY B0, `(.L_x_6350) ;  /* 0x000001f000007945 */ /* 0x000fe20003800000 */
[----:B------:R-:W-:Y:S01]  /*2040*/  MOV R9, 0x3d39bf78 ;  /* 0x3d39bf7800097802 */ /* 0x000fe20000000f00 */
[----:B--2---:R-:W-:-:S06]  /*2050*/  FMUL.FTZ R4, R2, 1.4426950216293334961 ;  /* 0x3fb8aa3b02047820 */ /* 0x004fcc0000410000 */
        /* <DEDUP_REMOVED lines=28> */
.L_x_6351:
[----:B------:R-:W-:Y:S05]  /*2220*/  BSYNC B0 ;  /* 0x0000000000007941 */ /* 0x000fea0003800000 */
.L_x_6350:
[----:B------:R-:W0:Y:S01]  /*2230*/  MUFU.TANH R3, R3 ;  /* 0x0000000300037308 */ /* 0x000e220000002400 */
[----:B------:R-:W-:-:S04]  /*2240*/  IADD3 R4, P0, R0, c[0x0][0x360], RZ ;  /* 0x0000d80000047a10 */ /* 0x000fc80007f1e0ff */
[----:B------:R-:W-:Y:S01]  /*2250*/  IADD3.X R5, RZ, c[0x0][0x364], RZ, P0, !PT ;  /* 0x0000d900ff057a10 */ /* 0x000fe200007fe4ff */
[----:B0-----:R-:W-:-:S05]  /*2260*/  FMUL.FTZ R7, R2, R3 ;  /* 0x0000000302077220 */ /* 0x001fca0000410000 */
[----:B------:R-:W-:Y:S01]  /*2270*/  STG.E [R4.64], R7 ;  /* 0x0000000704007986 */ /* 0x000fe2000c101904 */
[----:B------:R-:W-:Y:S05]  /*2280*/  EXIT ;  /* 0x000000000000794d */ /* 0x000fea0003800000 */
.L_x_6352:
        /* <DEDUP_REMOVED lines=15> */
.L_x_7654:


//--------------------- .text._ZN2at6native27unrolled_elementwise_kernelIZZZNS0_61_GLOBAL__N__b29612f4_23_ActivationMishKernel_cu_9e10b42f_310811mish_kernelERNS_18TensorIteratorBaseEENKUlvE_clEvENKUlvE0_clEvEUlfE_St5arrayIPcLm2EELi4E23TrivialOffsetCalculatorILi1EjESC_NS0_6memory15LoadWithoutCastENSD_16StoreWithoutCastEEEviT_T0_T2_T3_T4_T5_ --------------------------
	.section	.text._ZN2at6native27unrolled_elementwise_kernelIZZZNS0_61_GLOBAL__N__b29612f4_23_ActivationMishKernel_cu_9e10b42f_310811mish_kernelERNS_18TensorIteratorBaseEENKUlvE_clEvENKUlvE0_clEvEUlfE_St5arrayIPcLm2EELi4E23TrivialOffsetCalculatorILi1EjESC_NS0_6memory15LoadWithoutCastENSD_16StoreWithoutCastEEEviT_T0_T2_T3_T4_T5_,"ax",@progbits
	.sectioninfo	@"SHI_REGISTERS=20"
	.align	128
        .global         _ZN2at6native27unrolled_elementwise_kernelIZZZNS0_61_GLOBAL__N__b29612f4_23_ActivationMishKernel_cu_9e10b42f_310811mish_kernelERNS_18TensorIteratorBaseEENKUlvE_clEvENKUlvE0_clEvEUlfE_St5arrayIPcLm2EELi4E23TrivialOffsetCalculatorILi1EjESC_NS0_6memory15LoadWithoutCastENSD_16StoreWithoutCastEEEviT_T0_T2_T3_T4_T5_
        .type           _ZN2at6native27unrolled_elementwise_kernelIZZZNS0_61_GLOBAL__N__b29612f4_23_ActivationMishKernel_cu_9e10b42f_310811mish_kernelERNS_18TensorIteratorBaseEENKUlvE_clEvENKUlvE0_clEvEUlfE_St5arrayIPcLm2EELi4E23TrivialOffsetCalculatorILi1EjESC_NS0_6memory15LoadWithoutCastENSD_16StoreWithoutCastEEEviT_T0_T2_T3_T4_T5_,@function
        .size           _ZN2at6native27unrolled_elementwise_kernelIZZZNS0_61_GLOBAL__N__b29612f4_23_ActivationMishKernel_cu_9e10b42f_310811mish_kernelERNS_18TensorIteratorBaseEENKUlvE_clEvENKUlvE0_clEvEUlfE_St5arrayIPcLm2EELi4E23TrivialOffsetCalculatorILi1EjESC_NS0_6memory15LoadWithoutCastENSD_16StoreWithoutCastEEEviT_T0_T2_T3_T4_T5_,(.L_x_7655 - _ZN2at6native27unrolled_elementwise_kernelIZZZNS0_61_GLOBAL__N__b29612f4_23_ActivationMishKernel_cu_9e10b42f_310811mish_kernelERNS_18TensorIteratorBaseEENKUlvE_clEvENKUlvE0_clEvEUlfE_St5arrayIPcLm2EELi4E23TrivialOffsetCalculatorILi1EjESC_NS0_6memory15LoadWithoutCastENSD_16StoreWithoutCastEEEviT_T0_T2_T3_T4_T5_)
        .other          _ZN2at6native27unrolled_elementwise_kernelIZZZNS0_61_GLOBAL__N__b29612f4_23_ActivationMishKernel_cu_9e10b42f_310811mish_kernelERNS_18TensorIteratorBaseEENKUlvE_clEvENKUlvE0_clEvEUlfE_St5arrayIPcLm2EELi4E23TrivialOffsetCalculatorILi1EjESC_NS0_6memory15LoadWithoutCastENSD_16StoreWithoutCastEEEviT_T0_T2_T3_T4_T5_,@"STO_CUDA_ENTRY STV_DEFAULT"
_ZN2at6native27unrolled_elementwise_kernelIZZZNS0_61_GLOBAL__N__b29612f4_23_ActivationMishKernel_cu_9e10b42f_310811mish_kernelERNS_18TensorIteratorBaseEENKUlvE_clEvENKUlvE0_clEvEUlfE_St5arrayIPcLm2EELi4E23TrivialOffsetCalculatorILi1EjESC_NS0_6memory15LoadWithoutCastENSD_16StoreWithoutCastEEEviT_T0_T2_T3_T4_T5_:
.text._ZN2at6native27unrolled_elementwise_kernelIZZZNS0_61_GLOBAL__N__b29612f4_23_ActivationMishKernel_cu_9e10b42f_310811mish_kernelERNS_18TensorIteratorBaseEENKUlvE_clEvENKUlvE0_clEvEUlfE_St5arrayIPcLm2EELi4E23TrivialOffsetCalculatorILi1EjESC_NS0_6memory15LoadWithoutCastENSD_16StoreWithoutCastEEEviT_T0_T2_T3_T4_T5_:
[----:B------:R-:W-:Y:S02]  /*0000*/  MOV R1, c[0x0][0x28] ;  /* 0x00000a0000017a02 */ /* 0x000fe40000000f00 */
[----:B------:R-:W0:Y:S01]  /*0010*/  S2R R2, SR_CTAID.X ;  /* 0x0000000000027919 */ /* 0x000e220000002500 */
[----:B------:R-:W-:Y:S01]  /*0020*/  MOV R5, 0xfffffe00 ;  /* 0xfffffe0000057802 */ /* 0x000fe20000000f00 */
[----:B------:R-:W-:Y:S01]  /*0030*/  HFMA2.MMA R8, -RZ, RZ, 0, 0 ;  /* 0x00000000ff087435 */ /* 0x000fe200000001ff */
[----:B------:R-:W-:Y:S01]  /*0040*/  MOV R6, RZ ;  /* 0x000000ff00067202 */ /* 0x000fe20000000f00 */
[----:B------:R-:W1:Y:S01]  /*0050*/  S2R R3, SR_TID.X ;  /* 0x0000000000037919 */ /* 0x000e620000002100 */
[----:B------:R-:W-:Y:S01]  /*0060*/  ULDC.64 UR4, c[0x0][0x118] ;  /* 0x0000460000047ab9 */ /* 0x000fe20000000a00 */
[----:B0-----:R-:W-:Y:S02]  /*0070*/  IMAD R0, R2, R5, c[0x0][0x160] ;  /* 0x0000580002007624 */ /* 0x001fe400078e0205 */
[----:B------:R-:W-:Y:S01]  /*0080*/  CS2R R4, SRZ ;  /* 0x0000000000047805 */ /* 0x000fe2000001ff00 */
[----:B-1----:R-:W-:Y:S02]  /*0090*/  MOV R7, R3 ;  /* 0x0000000300077202 */ /* 0x002fe40000000f00 */
[----:B------:R-:W-:-:S13]  /*00a0*/  ISETP.GE.AND P0, PT, R3, R0, PT ;  /* 0x000000000300720c */ /* 0x000fda0003f06270 */
[----:B------:R-:W-:Y:S02]  /*00b0*/  @!P0 LEA R10, R2, R7, 0x9 ;  /* 0x00000007020a8211 */ /* 0x000fe400078e48ff */
[----:B------:R-:W-:Y:S02]  /*00c0*/  @!P0 IADD3 R7, R7, 0x80, RZ ;  /* 0x0000008007078810 */ /* 0x000fe40007ffe0ff */
[----:B------:R-:W-:Y:S02]  /*00d0*/  @!P0 MOV R11, 0x4 ;  /* 0x00000004000b8802 */ /* 0x000fe40000000f00 */
[----:B------:R-:W-:-:S03]  /*00e0*/  ISETP.GE.AND P1, PT, R7, R0, PT ;  /* 0x000000000700720c */ /* 0x000fc60003f26270 */
[----:B------:R-:W-:-:S05]  /*00f0*/  @!P0 IMAD.WIDE.U32 R10, R10, R11, c[0x0][0x170] ;  /* 0x00005c000a0a8625 */ /* 0x000fca00078e000b */
[----:B------:R0:W5:Y:S05]  /*0100*/  @!P0 LDG.E R8, [R10.64] ;  /* 0x000000040a088981 */ /* 0x00016a000c1e1900 */
        /* <DEDUP_REMOVED lines=13> */
[----:B------:R-:W-:-:S05]  /*01e0*/  @!P2 MOV R15, 0x4 ;  /* 0x00000004000fa802 */ /* 0x000fca0000000f00 */
[----:B------:R-:W-:-:S05]  /*01f0*/  @!P2 IMAD.WIDE.U32 R14, R14, R15, c[0x0][0x170] ;  /* 0x00005c000e0ea625 */ /* 0x000fca00078e000f */
[----:B------:R0:W5:Y:S01]  /*0200*/  @!P2 LDG.E R4, [R14.64] ;  /* 0x000000040e04a981 */ /* 0x000162000c1e1900 */
[----:B------:R-:W-:Y:S01]  /*0210*/  BSSY B0, `(.L_x_6353) ;  /* 0x0000026000007945 */ /* 0x000fe20003800000 */
[----:B------:R-:W-:Y:S01]  /*0220*/  MOV R7, R3 ;  /* 0x0000000300077202 */ /* 0x000fe20000000f00 */
[----:B------:R-:W-:Y:S05]  /*0230*/  @P0 BRA `(.L_x_6354) ;  /* 0x0000023000000947 */ /* 0x000fea0003800000 */
[----:B-----5:R-:W-:Y:S01]  /*0240*/  FMUL.FTZ R9, R8, 1.4426950216293334961 ;  /* 0x3fb8aa3b08097820 */ /* 0x020fe20000410000 */
[----:B0-----:R-:W-:Y:S01]  /*0250*/  MOV R13, 0x3e800000 ;  /* 0x3e800000000d7802 */ /* 0x001fe20000000f00 */
        /* <DEDUP_REMOVED lines=30> */
.L_x_6356:
[----:B------:R-:W-:Y:S05]  /*0440*/  BSYNC B1 ;  /* 0x0000000000017941 */ /* 0x000fea0003800000 */
.L_x_6355:
[----:B------:R-:W0:Y:S02]  /*0450*/  MUFU.TANH R11, R11 ;  /* 0x0000000b000b7308 */ /* 0x000e240000002400 */
[----:B0-----:R-:W-:-:S06]  /*0460*/  FMUL.FTZ R8, R11, R8 ;  /* 0x000000080b087220 */ /* 0x001fcc0000410000 */
.L_x_6354:
[----:B------:R-:W-:Y:S05]  /*0470*/  BSYNC B0 ;  /* 0x0000000000007941 */ /* 0x000fea0003800000 */
.L_x_6353:
[----:B------:R-:W-:Y:S01]  /*0480*/  IADD3 R9, R7, 0x80, RZ ;  /* 0x0000008007097810 */ /* 0x000fe20007ffe0ff */
[----:B------:R-:W-:Y:S03]  /*0490*/  BSSY B0, `(.L_x_6357) ;  /* 0x0000026000007945 */ /* 0x000fe60003800000 */
[----:B------:R-:W-:-:S13]  /*04a0*/  ISETP.GE.AND P1, PT, R9, R0, PT ;  /* 0x000000000900720c */ /* 0x000fda0003f26270 */
[----:B------:R-:W-:Y:S05]  /*04b0*/  @P1 BRA `(.L_x_6358) ;  /* 0x0000023000001947 */ /* 0x000fea0003800000 */
[----:B-----5:R-:W-:Y:S01]  /*04c0*/  FMUL.FTZ R9, R6, 1.4426950216293334961 ;  /* 0x3fb8aa3b06097820 */ /* 0x020fe20000410000 */
[----:B0-----:R-:W-:Y:S01]  /*04d0*/  HFMA2.MMA R13, -RZ, RZ, 1.625, 0 ;  /* 0x3e800000ff0d7435 */ /* 0x001fe200000001ff */
        /* <DEDUP_REMOVED lines=30> */
.L_x_6360:
[----:B------:R-:W-:Y:S05]  /*06c0*/  BSYNC B1 ;  /* 0x0000000000017941 */ /* 0x000fea0003800000 */
.L_x_6359:
[----:B------:R-:W0:Y:S02]  /*06d0*/  MUFU.TANH R11, R11 ;  /* 0x0000000b000b7308 */ /* 0x000e240000002400 */
[----:B0-----:R-:W-:-:S06]  /*06e0*/  FMUL.FTZ R6, R11, R6 ;  /* 0x000000060b067220 */ /* 0x001fcc0000410000 */
.L_x_6358:
[----:B------:R-:W-:Y:S05]  /*06f0*/  BSYNC B0 ;  /* 0x0000000000007941 */ /* 0x000fea0003800000 */
.L_x_6357:
        /* <DEDUP_REMOVED lines=36> */
.L_x_6364:
[----:B------:R-:W-:Y:S05]  /*0940*/  BSYNC B1 ;  /* 0x0000000000017941 */ /* 0x000fea0003800000 */
.L_x_6363:
[----:B------:R-:W0:Y:S02]  /*0950*/  MUFU.TANH R10, R11 ;  /* 0x0000000b000a7308 */ /* 0x000e240000002400 */
[----:B0-----:R-:W-:-:S06]  /*0960*/  FMUL.FTZ R5, R10, R5 ;  /* 0x000000050a057220 */ /* 0x001fcc0000410000 */
.L_x_6362:
[----:B------:R-:W-:Y:S05]  /*0970*/  BSYNC B0 ;  /* 0x0000000000007941 */ /* 0x000fea0003800000 */
.L_x_6361:
        /* <DEDUP_REMOVED lines=36> */
.L_x_6368:
[----:B------:R-:W-:Y:S05]  /*0bc0*/  BSYNC B1 ;  /* 0x0000000000017941 */ /* 0x000fea0003800000 */
.L_x_6367:
[----:B------:R-:W0:Y:S02]  /*0bd0*/  MUFU.TANH R11, R11 ;  /* 0x0000000b000b7308 */ /* 0x000e240000002400 */
[----:B0-----:R-:W-:-:S06]  /*0be0*/  FMUL.FTZ R13, R11, R4 ;  /* 0x000000040b0d7220 */ /* 0x001fcc0000410000 */
.L_x_6366:
[----:B------:R-:W-:Y:S05]  /*0bf0*/  BSYNC B0 ;  /* 0x0000000000007941 */ /* 0x000fea0003800000 */
.L_x_6365:
[----:B0-----:R-:W-:Y:S01]  /*0c00*/  @!P0 LEA R10, R2, R3, 0x9 ;  /* 0x00000003020a8211 */ /* 0x001fe200078e48ff */
[----:B------:R-:W-:Y:S01]  /*0c10*/  BSSY B0, `(.L_x_6369) ;  /* 0x0000011000007945 */ /* 0x000fe20003800000 */
[----:B------:R-:W-:Y:S02]  /*0c20*/  @!P0 MOV R11, 0x4 ;  /* 0x00000004000b8802 */ /* 0x000fe40000000f00 */
[----:B------:R-:W-:-:S03]  /*0c30*/  @!P0 IADD3 R7, R3, 0x80, RZ ;  /* 0x0000008003078810 */ /* 0x000fc60007ffe0ff */
[----:B------:R-:W-:Y:S01]  /*0c40*/  @!P0 IMAD.WIDE.U32 R10, R10, R11, c[0x0][0x168] ;  /* 0x00005a000a0a8625 */ /* 0x000fe200078e000b */
[----:B------:R-:W-:-:S04]  /*0c50*/  ISETP.GE.AND P1, PT, R7, R0, PT ;  /* 0x000000000700720c */ /* 0x000fc80003f26270 */
[----:B-----5:R0:W-:Y:S09]  /*0c60*/  @!P0 STG.E [R10.64], R8 ;  /* 0x000000080a008986 */ /* 0x0201f2000c101904 */
[----:B------:R-:W-:Y:S05]  /*0c70*/  @P1 BRA `(.L_x_6370) ;  /* 0x000000a000001947 */ /* 0x000fea0003800000 */
[----:B0-----:R-:W-:Y:S01]  /*0c80*/  LEA R8, R2, R7, 0x9 ;  /* 0x0000000702087211 */ /* 0x001fe200078e48ff */
[----:B------:R-:W-:Y:S01]  /*0c90*/  HFMA2.MMA R11, -RZ, RZ, 0, 2.384185791015625e-07 ;  /* 0x00000004ff0b7435 */ /* 0x000fe200000001ff */
[----:B------:R-:W-:-:S04]  /*0ca0*/  IADD3 R7, R7, 0x80, RZ ;  /* 0x0000008007077810 */ /* 0x000fc80007ffe0ff */
[----:B------:R-:W-:-:S05]  /*0cb0*/  ISETP.GE.AND P0, PT, R7, R0, PT ;  /* 0x000000000700720c */ /* 0x000fca0003f06270 */
[----:B------:R-:W-:-:S05]  /*0cc0*/  IMAD.WIDE.U32 R8, R8, R11, c[0x0][0x168] ;  /* 0x00005a0008087625 */ /* 0x000fca00078e000b */
[----:B------:R0:W-:Y:S03]  /*0cd0*/  STG.E [R8.64], R6 ;  /* 0x0000000608007986 */ /* 0x0001e6000c101904 */
[----:B------:R-:W-:Y:S02]  /*0ce0*/  @!P0 LEA R10, R2, R7, 0x9 ;  /* 0x00000007020a8211 */ /* 0x000fe400078e48ff */
[----:B------:R-:W-:-:S03]  /*0cf0*/  @!P0 IADD3 R7, R7, 0x80, RZ ;  /* 0x0000008007078810 */ /* 0x000fc60007ffe0ff */
[----:B------:R-:W-:-:S05]  /*0d00*/  @!P0 IMAD.WIDE.U32 R10, R10, R11, c[0x0][0x168] ;  /* 0x00005a000a0a8625 */ /* 0x000fca00078e000b */
[----:B------:R0:W-:Y:S02]  /*0d10*/  @!P0 STG.E [R10.64], R5 ;  /* 0x000000050a008986 */ /* 0x0001e4000c101904 */
.L_x_6370:
[----:B------:R-:W-:Y:S05]  /*0d20*/  BSYNC B0 ;  /* 0x0000000000007941 */ /* 0x000fea0003800000 */
.L_x_6369:
[----:B------:R-:W-:-:S13]  /*0d30*/  ISETP.GE.AND P0, PT, R7, R0, PT ;  /* 0x000000000700720c */ /* 0x000fda0003f06270 */
[----:B------:R-:W-:Y:S05]  /*0d40*/  @P0 EXIT ;  /* 0x000000000000094d */ /* 0x000fea0003800000 */
[----:B------:R-:W-:Y:S02]  /*0d50*/  LEA R2, R2, R7, 0x9 ;  /* 0x0000000702027211 */ /* 0x000fe400078e48ff */
[----:B------:R-:W-:-:S05]  /*0d60*/  MOV R3, 0x4 ;  /* 0x0000000400037802 */ /* 0x000fca0000000f00 */
[----:B------:R-:W-:-:S05]  /*0d70*/  IMAD.WIDE.U32 R2, R2, R3, c[0x0][0x168] ;  /* 0x00005a0002027625 */ /* 0x000fca00078e0003 */
[----:B------:R-:W-:Y:S01]  /*0d80*/  STG.E [R2.64], R13 ;  /* 0x0000000d02007986 */ /* 0x000fe2000c101904 */
[----:B------:R-:W-:Y:S05]  /*0d90*/  EXIT ;  /* 0x000000000000794d */ /* 0x000fea0003800000 */
.L_x_6371:
        /* <DEDUP_REMOVED lines=14> */
.L_x_7655:


//--------------------- .text._ZN2at6native29vectorized_elementwise_kernelILi2EZZZNS0_61_GLOBAL__N__b29612f4_23_ActivationMishKernel_cu_9e10b42f_310811mish_kernelERNS_18TensorIteratorBaseEENKUlvE_clEvENKUlvE0_clEvEUlfE_St5arrayIPcLm2EEEEviT0_T1_ --------------------------
	.section	.text._ZN2at6native29vectorized_elementwise_kernelILi2EZZZNS0_61_GLOBAL__N__b29612f4_23_ActivationMishKernel_cu_9e10b42f_310811mish_kernelERNS_18TensorIteratorBaseEENKUlvE_clEvENKUlvE0_clEvEUlfE_St5arrayIPcLm2EEEEviT0_T1_,"ax",@progbits
	.sectioninfo	@"SHI_REGISTERS=32"
	.align	128
        .global         _ZN2at6native29vectorized_elementwise_kernelILi2EZZZNS0_61_GLOBAL__N__b29612f4_23_ActivationMishKernel_cu_9e10b42f_310811mish_kernelERNS_18TensorIteratorBaseEENKUlvE_clEvENKUlvE0_clEvEUlfE_St5arrayIPcLm2EEEEviT0_T1_
        .type           _ZN2at6native29vectorized_elementwise_kernelILi2EZZZNS0_61_GLOBAL__N__b29612f4_23_ActivationMishKernel_cu_9e10b42f_310811mish_kernelERNS_18TensorIteratorBaseEENKUlvE_clEvENKUlvE0_clEvEUlfE_St5arrayIPcLm2EEEEviT0_T1_,@function
        .size           _ZN2at6native29vectorized_elementwise_kernelILi2EZZZNS0_61_GLOBAL__N__b29612f4_23_ActivationMishKernel_cu_9e10b42f_310811mish_kernelERNS_18TensorIteratorBaseEENKUlvE_clEvENKUlvE0_clEvEUlfE_St5arrayIPcLm2EEEEviT0_T1_,(.L_x_7656 - _ZN2at6native29vectorized_elementwise_kernelILi2EZZZNS0_61_GLOBAL__N__b29612f4_23_ActivationMishKernel_cu_9e10b42f_310811mish_kernelERNS_18TensorIteratorBaseEENKUlvE_clEvENKUlvE0_clEvEUlfE_St5arrayIPcLm2EEEEviT0_T1_)
        .other          _ZN2at6native29vectorized_elementwise_kernelILi2EZZZNS0_61_GLOBAL__N__b29612f4_23_ActivationMishKernel_cu_9e10b42f_310811mish_kernelERNS_18TensorIteratorBaseEENKUlvE_clEvENKUlvE0_clEvEUlfE_St5arrayIPcLm2EEEEviT0_T1_,@"STO_CUDA_ENTRY STV_DEFAULT"
_ZN2at6native29vectorized_elementwise_kernelILi2EZZZNS0_61_GLOBAL__N__b29612f4_23_ActivationMishKernel_cu_9e10b42f_310811mish_kernelERNS_18TensorIteratorBaseEENKUlvE_clEvENKUlvE0_clEvEUlfE_St5arrayIPcLm2EEEEviT0_T1_:
.text._ZN2at6native29vectorized_elementwise_kernelILi2EZZZNS0_61_GLOBAL__N__b29612f4_23_ActivationMishKernel_cu_9e10b42f_310811mish_kernelERNS_18TensorIteratorBaseEENKUlvE_clEvENKUlvE0_clEvEUlfE_St5arrayIPcLm2EEEEviT0_T1_:
        /* <DEDUP_REMOVED lines=11> */
[----:B------:R0:W2:Y:S04]  /*00b0*/  LDG.E.64 R8, [R10.64] ;  /* 0x000000040a087981 */ /* 0x0000a8000c1e1b00 */
[----:B------:R0:W3:Y:S04]  /*00c0*/  LDG.E.64 R6, [R10.64+0x400] ;  /* 0x000400040a067981 */ /* 0x0000e8000c1e1b00 */
[----:B------:R0:W5:Y:S04]  /*00d0*/  LDG.E.64 R4, [R10.64+0x800] ;  /* 0x000800040a047981 */ /* 0x000168000c1e1b00 */
[----:B------:R0:W5:Y:S01]  /*00e0*/  LDG.E.64 R2, [R10.64+0xc00] ;  /* 0x000c00040a027981 */ /* 0x000162000c1e1b00 */
[----:B------:R-:W-:Y:S01]  /*00f0*/  BSSY B0, `(.L_x_6373) ;  /* 0x0000048000007945 */ /* 0x000fe20003800000 */
[----:B0-----:R-:W-:Y:S01]  /*0100*/  HFMA2.MMA R11, -RZ, RZ, 1.3056640625, -1.8671875 ;  /* 0x3d39bf78ff0b7435 */ /* 0x001fe200000001ff */
[----:B--2---:R-:W-:-:S02]  /*0110*/  FMUL.FTZ R18, R8, 1.4426950216293334961 ;  /* 0x3fb8aa3b08127820 */ /* 0x004fc40000410000 */
[----:B------:R-:W-:Y:S02]  /*0120*/  FMUL.FTZ R16, R9, 1.4426950216293334961 ;  /* 0x3fb8aa3b09107820 */ /* 0x000fe40000410000 */
[----:B---3--:R-:W-:Y:S02]  /*0130*/  FMUL.FTZ R22, R6, 1.4426950216293334961 ;  /* 0x3fb8aa3b06167820 */ /* 0x008fe40000410000 */
[----:B------:R-:W0:Y:S01]  /*0140*/  MUFU.EX2 R18, R18 ;  /* 0x0000001200127308 */ /* 0x000e220000000800 */
[----:B------:R-:W-:-:S07]  /*0150*/  FMUL.FTZ R26, R7, 1.4426950216293334961 ;  /* 0x3fb8aa3b071a7820 */ /* 0x000fce0000410000 */
[----:B------:R-:W1:Y:S01]  /*0160*/  MUFU.EX2 R16, R16 ;  /* 0x0000001000107308 */ /* 0x000e620000000800 */
[C---:B0-----:R-:W-:Y:S01]  /*0170*/  FADD.FTZ.RZ R12, R18.reuse, 1 ;  /* 0x3f800000120c7421 */ /* 0x041fe2000001c000 */
[----:B------:R-:W-:-:S04]  /*0180*/  ISETP.GE.U32.AND P0, PT, R18, 0x7f800000, PT ;  /* 0x7f8000001200780c */ /* 0x000fc80003f06070 */
[----:B------:R-:W-:Y:S01]  /*0190*/  IADD3 R12, R12, -0x3f400000, RZ ;  /* 0xc0c000000c0c7810 */ /* 0x000fe20007ffe0ff */
[----:B-1----:R-:W-:-:S03]  /*01a0*/  FADD.FTZ.RZ R17, R16, 1 ;  /* 0x3f80000010117421 */ /* 0x002fc6000001c000 */
[----:B------:R-:W-:Y:S02]  /*01b0*/  LOP3.LUT R19, R12, 0xff800000, RZ, 0xc0, !PT ;  /* 0xff8000000c137812 */ /* 0x000fe400078ec0ff */
[----:B------:R-:W-:Y:S02]  /*01c0*/  MOV R12, 0x3e800000 ;  /* 0x3e800000000c7802 */ /* 0x000fe40000000f00 */
[----:B------:R-:W-:Y:S02]  /*01d0*/  IADD3 R15, -R19, 0x40800000, RZ ;  /* 0x40800000130f7810 */ /* 0x000fe40007ffe1ff */
[----:B------:R-:W-:Y:S02]  /*01e0*/  IADD3 R17, R17, -0x3f400000, RZ ;  /* 0xc0c0000011117810 */ /* 0x000fe40007ffe0ff */
[----:B------:R-:W-:Y:S01]  /*01f0*/  IADD3 R20, R18, -R19, RZ ;  /* 0x8000001312147210 */ /* 0x000fe20007ffe0ff */
[----:B------:R-:W-:Y:S01]  /*0200*/  FFMA.FTZ R15, R15, R12, -1 ;  /* 0xbf8000000f0f7423 */ /* 0x000fe2000001000c */
[----:B------:R-:W-:Y:S01]  /*0210*/  LOP3.LUT R21, R17, 0xff800000, RZ, 0xc0, !PT ;  /* 0xff80000011157812 */ /* 0x000fe200078ec0ff */
[----:B------:R-:W-:Y:S02]  /*0220*/  I2F R19, R19 ;  /* 0x0000001300137306 */ /* 0x000fe40000201400 */
[----:B------:R-:W-:Y:S01]  /*0230*/  FADD.FTZ R20, R20, R15 ;  /* 0x0000000f14147221 */ /* 0x000fe20000010000 */
[----:B------:R-:W-:-:S02]  /*0240*/  IADD3 R17, -R21, 0x40800000, RZ ;  /* 0x4080000015117810 */ /* 0x000fc40007ffe1ff */
[----:B------:R-:W-:Y:S01]  /*0250*/  IADD3 R10, R16, -R21, RZ ;  /* 0x80000015100a7210 */ /* 0x000fe20007ffe0ff */
[C---:B------:R-:W-:Y:S02]  /*0260*/  FFMA.FTZ R15, R20.reuse, -R11, 0.10546888411045074463 ;  /* 0x3dd80012140f7423 */ /* 0x040fe4000001080b */
[----:B------:R-:W-:Y:S01]  /*0270*/  FFMA.FTZ R17, R17, R12, -1 ;  /* 0xbf80000011117423 */ /* 0x000fe2000001000c */
[----:B------:R-:W-:Y:S01]  /*0280*/  I2F R21, R21 ;  /* 0x0000001500157306 */ /* 0x000fe20000201400 */
[----:B------:R-:W-:Y:S02]  /*0290*/  FFMA.FTZ R15, R20, R15, -0.13229703903198242188 ;  /* 0xbe0778e0140f7423 */ /* 0x000fe4000001000f */
[----:B------:R-:W-:Y:S02]  /*02a0*/  FADD.FTZ R10, R10, R17 ;  /* 0x000000110a0a7221 */ /* 0x000fe40000010000 */
[----:B------:R-:W-:Y:S02]  /*02b0*/  FFMA.FTZ R17, R20, R15, 0.14491446316242218018 ;  /* 0x3e14647514117423 */ /* 0x000fe4000001000f */
[----:B------:R-:W-:Y:S01]  /*02c0*/  FFMA.FTZ R23, R10, -R11, 0.10546888411045074463 ;  /* 0x3dd800120a177423 */ /* 0x000fe2000001080b */
[----:B------:R-:W0:Y:S01]  /*02d0*/  MUFU.EX2 R15, R22 ;  /* 0x00000016000f7308 */ /* 0x000e220000000800 */
[----:B------:R-:W-:-:S02]  /*02e0*/  FFMA.FTZ R17, R20, R17, -0.16641564667224884033 ;  /* 0xbe2a68dd14117423 */ /* 0x000fc40000010011 */
[----:B------:R-:W-:Y:S02]  /*02f0*/  FFMA.FTZ R25, R10, R23, -0.13229703903198242188 ;  /* 0xbe0778e00a197423 */ /* 0x000fe40000010017 */
[----:B------:R-:W-:Y:S02]  /*0300*/  FFMA.FTZ R23, R20, R17, 0.19988867640495300293 ;  /* 0x3e4caf9e14177423 */ /* 0x000fe40000010011 */
[----:B------:R-:W-:Y:S01]  /*0310*/  FFMA.FTZ R25, R10, R25, 0.14491446316242218018 ;  /* 0x3e1464750a197423 */ /* 0x000fe20000010019 */
[----:B------:R-:W1:Y:S01]  /*0320*/  MUFU.EX2 R17, R26 ;  /* 0x0000001a00117308 */ /* 0x000e620000000800 */
[----:B------:R-:W-:Y:S02]  /*0330*/  FFMA.FTZ R23, R20, R23, -0.25000196695327758789 ;  /* 0xbe80004214177423 */ /* 0x000fe40000010017 */
[----:B------:R-:W-:Y:S02]  /*0340*/  FFMA.FTZ R25, R10, R25, -0.16641564667224884033 ;  /* 0xbe2a68dd0a197423 */ /* 0x000fe40000010019 */
[----:B------:R-:W-:-:S02]  /*0350*/  FFMA.FTZ R23, R20, R23, 0.33333510160446166992 ;  /* 0x3eaaaae614177423 */ /* 0x000fc40000010017 */
[----:B------:R-:W-:Y:S02]  /*0360*/  FFMA.FTZ R25, R10, R25, 0.19988867640495300293 ;  /* 0x3e4caf9e0a197423 */ /* 0x000fe40000010019 */
[----:B------:R-:W-:Y:S02]  /*0370*/  FFMA.FTZ R23, R20, R23, -0.5 ;  /* 0xbf00000014177423 */ /* 0x000fe40000010017 */
[----:B------:R-:W-:Y:S02]  /*0380*/  FFMA.FTZ R25, R10, R25, -0.25000196695327758789 ;  /* 0xbe8000420a197423 */ /* 0x000fe40000010019 */
[----:B0-----:R-:W-:Y:S02]  /*0390*/  FADD.FTZ.RZ R24, R15, 1 ;  /* 0x3f8000000f187421 */ /* 0x001fe4000001c000 */
[----:B------:R-:W-:Y:S02]  /*03a0*/  FMUL.FTZ R23, R20, R23 ;  /* 0x0000001714177220 */ /* 0x000fe40000410000 */
[----:B------:R-:W-:Y:S01]  /*03b0*/  FFMA.FTZ R25, R10, R25, 0.33333510160446166992 ;  /* 0x3eaaaae60a197423 */ /* 0x000fe20000010019 */
[----:B------:R-:W-:Y:S01]  /*03c0*/  IADD3 R24, R24, -0x3f400000, RZ ;  /* 0xc0c0000018187810 */ /* 0x000fe20007ffe0ff */
[----:B-1----:R-:W-:-:S02]  /*03d0*/  FADD.FTZ.RZ R26, R17, 1 ;  /* 0x3f800000111a7421 */ /* 0x002fc4000001c000 */
[----:B------:R-:W-:Y:S01]  /*03e0*/  FFMA.FTZ R22, R20, R23, R20 ;  /* 0x0000001714167223 */ /* 0x000fe20000010014 */
[----:B------:R-:W-:Y:S01]  /*03f0*/  LOP3.LUT R24, R24, 0xff800000, RZ, 0xc0, !PT ;  /* 0xff80000018187812 */ /* 0x000fe200078ec0ff */
[----:B------:R-:W-:Y:S01]  /*0400*/  FFMA.FTZ R25, R10, R25, -0.5 ;  /* 0xbf0000000a197423 */ /* 0x000fe20000010019 */
[----:B------:R-:W-:Y:S01]  /*0410*/  IADD3 R20, R26, -0x3f400000, RZ ;  /* 0xc0c000001a147810 */ /* 0x000fe20007ffe0ff */
[----:B------:R-:W-:Y:S01]  /*0420*/  FMUL.FTZ R21, R21, 1.1920928955078125e-07 ;  /* 0x3400000015157820 */ /* 0x000fe20000410000 */
[----:B------:R-:W-:Y:S01]  /*0430*/  IADD3 R23, -R24, 0x40800000, RZ ;  /* 0x4080000018177810 */ /* 0x000fe20007ffe1ff */
[----:B------:R-:W-:Y:S01]  /*0440*/  FMUL.FTZ R25, R10, R25 ;  /* 0x000000190a197220 */ /* 0x000fe20000410000 */
[----:B------:R-:W-:Y:S01]  /*0450*/  LOP3.LUT R20, R20, 0xff800000, RZ, 0xc0, !PT ;  /* 0xff80000014147812 */ /* 0x000fe200078ec0ff */
[----:B------:R-:W-:Y:S01]  /*0460*/  FMUL.FTZ R19, R19, 1.1920928955078125e-07 ;  /* 0x3400000013137820 */ /* 0x000fe20000410000 */
[----:B------:R-:W-:Y:S01]  /*0470*/  IADD3 R26, R15, -R24, RZ ;  /* 0x800000180f1a7210 */ /* 0x000fe20007ffe0ff */
[----:B------:R-:W-:Y:S01]  /*0480*/  FFMA.FTZ R10, R10, R25, R10 ;  /* 0x000000190a0a7223 */ /* 0x000fe2000001000a */
[----:B------:R-:W-:Y:S01]  /*0490*/  IADD3 R25, -R20, 0x40800000, RZ ;  /* 0x4080000014197810 */ /* 0x000fe20007ffe1ff */
[----:B------:R-:W-:Y:S01]  /*04a0*/  FFMA.FTZ R23, R23, R12, -1 ;  /* 0xbf80000017177423 */ /* 0x000fe2000001000c */
[----:B------:R-:W-:Y:S01]  /*04b0*/  IADD3 R28, R17, -R20, RZ ;  /* 0x80000014111c7210 */ /* 0x000fe20007ffe0ff */
[----:B------:R-:W-:-:S02]  /*04c0*/  FFMA.FTZ R10, R21, 0.69314718246459960938, R10 ;  /* 0x3f317218150a7823 */ /* 0x000fc4000001000a */
[----:B------:R-:W-:Y:S02]  /*04d0*/  FFMA.FTZ R25, R25, R12, -1 ;  /* 0xbf80000019197423 */ /* 0x000fe4000001000c */
[----:B------:R-:W-:Y:S02]  /*04e0*/  FADD.FTZ R26, R26, R23 ;  /* 0x000000171a1a7221 */ /* 0x000fe40000010000 */
[----:B------:R-:W-:Y:S02]  /*04f0*/  FADD.FTZ R28, R28, R25 ;  /* 0x000000191c1c7221 */ /* 0x000fe40000010000 */
[----:B------:R-:W-:Y:S01]  /*0500*/  FFMA.FTZ R22, R19, 0.69314718246459960938, R22 ;  /* 0x3f31721813167823 */ /* 0x000fe20000010016 */
[----:B------:R-:W-:Y:S05]  /*0510*/  @!P0 BRA `(.L_x_6374) ;  /* 0x0000005000008947 */ /* 0x000fea0003800000 */
[C---:B------:R-:W-:Y:S02]  /*0520*/  ISETP.GE.AND P0, PT, R18.reuse, -0x407fffff, PT ;  /* 0xbf8000011200780c */ /* 0x040fe40003f06270 */
[----:B------:R-:W-:-:S11]  /*0530*/  FSETP.NEU.FTZ.AND P1, PT, R18, RZ, PT ;  /* 0x000000ff1200720b */ /* 0x000fd60003f3d000 */
[----:B------:R-:W-:-:S05]  /*0540*/  @P0 MOV R19, 0x7f800000 ;  /* 0x7f80000000130802 */ /* 0x000fca0000000f00 */
[----:B------:R-:W-:-:S05]  /*0550*/  @P0 FFMA.FTZ R22, R18, R19, +INF ;  /* 0x7f80000012160423 */ /* 0x000fca0000010013 */
[----:B------:R-:W-:Y:S02]  /*0560*/  FSEL R22, R22, -RZ, P1 ;  /* 0x800000ff16167208 */ /* 0x000fe40000800000 */
.L_x_6374:
[----:B------:R-:W-:Y:S05]  /*0570*/  BSYNC B0 ;  /* 0x0000000000007941 */ /* 0x000fea0003800000 */
.L_x_6373:
[-C--:B------:R-:W-:Y:S01]  /*0580*/  FFMA.FTZ R21, R28, -R11.reuse, 0.10546888411045074463 ;  /* 0x3dd800121c157423 */ /* 0x080fe2000001080b */
[----:B------:R-:W-:Y:S01]  /*0590*/  ISETP.GE.U32.AND P0, PT, R16, 0x7f800000, PT ;  /* 0x7f8000001000780c */ /* 0x000fe20003f06070 */
[----:B------:R-:W-:Y:S01]  /*05a0*/  FFMA.FTZ R19, R26, -R11, 0.10546888411045074463 ;  /* 0x3dd800121a137423 */ /* 0x000fe2000001080b */
[----:B------:R-:W-:Y:S01]  /*05b0*/  BSSY B0, `(.L_x_6375) ;  /* 0x0000011000007945 */ /* 0x000fe20003800000 */
[----:B-----5:R-:W-:Y:S02]  /*05c0*/  FMUL.FTZ R18, R4, 1.4426950216293334961 ;  /* 0x3fb8aa3b04127820 */ /* 0x020fe40000410000 */
[----:B------:R-:W-:Y:S02]  /*05d0*/  FFMA.FTZ R23, R28, R21, -0.13229703903198242188 ;  /* 0xbe0778e01c177423 */ /* 0x000fe40000010015 */
[----:B------:R-:W-:Y:S01]  /*05e0*/  FFMA.FTZ R19, R26, R19, -0.13229703903198242188 ;  /* 0xbe0778e01a137423 */ /* 0x000fe20000010013 */
[----:B------:R0:W1:Y:S01]  /*05f0*/  MUFU.EX2 R21, R18 ;  /* 0x0000001200157308 */ /* 0x0000620000000800 */
[----:B------:R-:W-:-:S02]  /*0600*/  FFMA.FTZ R23, R28, R23, 0.14491446316242218018 ;  /* 0x3e1464751c177423 */ /* 0x000fc40000010017 */
[----:B------:R-:W-:Y:S02]  /*0610*/  FFMA.FTZ R19, R26, R19, 0.14491446316242218018 ;  /* 0x3e1464751a137423 */ /* 0x000fe40000010013 */
[----:B------:R-:W-:Y:S02]  /*0620*/  FFMA.FTZ R23, R28, R23, -0.16641564667224884033 ;  /* 0xbe2a68dd1c177423 */ /* 0x000fe40000010017 */
[----:B------:R-:W-:Y:S02]  /*0630*/  FFMA.FTZ R19, R26, R19, -0.16641564667224884033 ;  /* 0xbe2a68dd1a137423 */ /* 0x000fe40000010013 */
[----:B------:R-:W-:Y:S02]  /*0640*/  FFMA.FTZ R23, R28, R23, 0.19988867640495300293 ;  /* 0x3e4caf9e1c177423 */ /* 0x000fe40000010017 */
[----:B------:R-:W-:Y:S01]  /*0650*/  FFMA.FTZ R19, R26, R19, 0.19988867640495300293 ;  /* 0x3e4caf9e1a137423 */ /* 0x000fe20000010013 */
[----:B------:R-:W-:Y:S05]  /*0660*/  @!P0 BRA `(.L_x_6376) ;  /* 0x0000005000008947 */ /* 0x000fea0003800000 */
[----:B0-----:R-:W-:-:S13]  /*0670*/  ISETP.GE.AND P0, PT, R16, -0x407fffff, PT ;  /* 0xbf8000011000780c */ /* 0x001fda0003f06270 */
[----:B------:R-:W-:-:S05]  /*0680*/  @P0 MOV R25, 0x7f800000 ;  /* 0x7f80000000190802 */ /* 0x000fca0000000f00 */
[C---:B------:R-:W-:Y:S01]  /*0690*/  @P0 FFMA.FTZ R10, R16.reuse, R25, +INF ;  /* 0x7f800000100a0423 */ /* 0x040fe20000010019 */
[----:B------:R-:W-:-:S04]  /*06a0*/  FSETP.NEU.FTZ.AND P0, PT, R16, RZ, PT ;  /* 0x000000ff1000720b */ /* 0x000fc80003f1d000 */
[----:B------:R-:W-:-:S04]  /*06b0*/  FSEL R10, R10, -RZ, P0 ;  /* 0x800000ff0a0a7208 */ /* 0x000fc80000000000 */
.L_x_6376:
[----:B0-----:R-:W-:Y:S05]  /*06c0*/  BSYNC B0 ;  /* 0x0000000000007941 */ /* 0x001fea0003800000 */
.L_x_6375:
[----:B------:R-:W-:Y:S01]  /*06d0*/  FFMA.FTZ R23, R28, R23, -0.25000196695327758789 ;  /* 0xbe8000421c177423 */ /* 0x000fe20000010017 */
[----:B------:R-:W0:Y:S01]  /*06e0*/  I2F R24, R24 ;  /* 0x0000001800187306 */ /* 0x000e220000201400 */
[----:B------:R-:W-:Y:S01]  /*06f0*/  FFMA.FTZ R19, R26, R19, -0.25000196695327758789 ;  /* 0xbe8000421a137423 */ /* 0x000fe20000010013 */
[----:B------:R-:W-:Y:S01]  /*0700*/  ISETP.GE.U32.AND P0, PT, R15, 0x7f800000, PT ;  /* 0x7f8000000f00780c */ /* 0x000fe20003f06070 */
[----:B------:R-:W-:Y:S01]  /*0710*/  FFMA.FTZ R23, R28, R23, 0.33333510160446166992 ;  /* 0x3eaaaae61c177423 */ /* 0x000fe20000010017 */
[----:B------:R-:W-:Y:S01]  /*0720*/  BSSY B0, `(.L_x_6377) ;  /* 0x0000017000007945 */ /* 0x000fe20003800000 */
[----:B------:R-:W-:Y:S02]  /*0730*/  FMUL.FTZ R27, R5, 1.4426950216293334961 ;  /* 0x3fb8aa3b051b7820 */ /* 0x000fe40000410000 */
[----:B------:R-:W-:Y:S01]  /*0740*/  FFMA.FTZ R19, R26, R19, 0.33333510160446166992 ;  /* 0x3eaaaae61a137423 */ /* 0x000fe20000010013 */
[----:B------:R-:W-:Y:S01]  /*0750*/  I2F R20, R20 ;  /* 0x0000001400147306 */ /* 0x000fe20000201400 */
[----:B------:R-:W-:-:S02]  /*0760*/  FFMA.FTZ R25, R28, R23, -0.5 ;  /* 0xbf0000001c197423 */ /* 0x000fc40000010017 */
[C---:B------:R-:W-:Y:S02]  /*0770*/  FFMA.FTZ R19, R26.reuse, R19, -0.5 ;  /* 0xbf0000001a137423 */ /* 0x040fe40000010013 */
[----:B-1----:R-:W-:Y:S02]  /*0780*/  FADD.FTZ.RZ R16, R21, 1 ;  /* 0x3f80000015107421 */ /* 0x002fe4000001c000 */
[----:B------:R-:W-:Y:S01]  /*0790*/  FMUL.FTZ R19, R26, R19 ;  /* 0x000000131a137220 */ /* 0x000fe20000410000 */
[----:B------:R-:W1:Y:S01]  /*07a0*/  MUFU.EX2 R23, R27 ;  /* 0x0000001b00177308 */ /* 0x000e620000000800 */
[----:B0-----:R-:W-:Y:S01]  /*07b0*/  FMUL.FTZ R24, R24, 1.1920928955078125e-07 ;  /* 0x3400000018187820 */ /* 0x001fe20000410000 */
[----:B------:R-:W-:Y:S01]  /*07c0*/  IADD3 R18, R16, -0x3f400000, RZ ;  /* 0xc0c0000010127810 */ /* 0x000fe20007ffe0ff */
[----:B------:R-:W-:Y:S02]  /*07d0*/  FFMA.FTZ R19, R26, R19, R26 ;  /* 0x000000131a137223 */ /* 0x000fe4000001001a */
[----:B------:R-:W-:-:S02]  /*07e0*/  FMUL.FTZ R25, R28, R25 ;  /* 0x000000191c197220 */ /* 0x000fc40000410000 */
[----:B------:R-:W-:Y:S01]  /*07f0*/  FFMA.FTZ R16, R24, 0.69314718246459960938, R19 ;  /* 0x3f31721818107823 */ /* 0x000fe20000010013 */
[----:B------:R-:W-:Y:S01]  /*0800*/  LOP3.LUT R24, R18, 0xff800000, RZ, 0xc0, !PT ;  /* 0xff80000012187812 */ /* 0x000fe200078ec0ff */
[----:B------:R-:W-:Y:S02]  /*0810*/  FFMA.FTZ R28, R28, R25, R28 ;  /* 0x000000191c1c7223 */ /* 0x000fe4000001001c */
[----:B-1----:R-:W-:Y:S01]  /*0820*/  FADD.FTZ.RZ R19, R23, 1 ;  /* 0x3f80000017137421 */ /* 0x002fe2000001c000 */
[----:B------:R-:W-:Y:S05]  /*0830*/  @!P0 BRA `(.L_x_6378) ;  /* 0x0000005000008947 */ /* 0x000fea0003800000 */
[----:B------:R-:W-:-:S13]  /*0840*/  ISETP.GE.AND P0, PT, R15, -0x407fffff, PT ;  /* 0xbf8000010f00780c */ /* 0x000fda0003f06270 */
[----:B------:R-:W-:-:S05]  /*0850*/  @P0 MOV R18, 0x7f800000 ;  /* 0x7f80000000120802 */ /* 0x000fca0000000f00 */
[C---:B------:R-:W-:Y:S01]  /*0860*/  @P0 FFMA.FTZ R16, R15.reuse, R18, +INF ;  /* 0x7f8000000f100423 */ /* 0x040fe20000010012 */
[----:B------:R-:W-:-:S04]  /*0870*/  FSETP.NEU.FTZ.AND P0, PT, R15, RZ, PT ;  /* 0x000000ff0f00720b */ /* 0x000fc80003f1d000 */
[----:B------:R-:W-:-:S04]  /*0880*/  FSEL R16, R16, -RZ, P0 ;  /* 0x800000ff10107208 */ /* 0x000fc80000000000 */
.L_x_6378:
[----:B------:R-:W-:Y:S05]  /*0890*/  BSYNC B0 ;  /* 0x0000000000007941 */ /* 0x000fea0003800000 */
.L_x_6377:
[----:B------:R-:W-:Y:S01]  /*08a0*/  IADD3 R19, R19, -0x3f400000, RZ ;  /* 0xc0c0000013137810 */ /* 0x000fe20007ffe0ff */
[----:B------:R-:W-:Y:S01]  /*08b0*/  BSSY B0, `(.L_x_6379) ;  /* 0x0000014000007945 */ /* 0x000fe20003800000 */
[----:B------:R-:W-:Y:S02]  /*08c0*/  IADD3 R15, -R24, 0x40800000, RZ ;  /* 0x40800000180f7810 */ /* 0x000fe40007ffe1ff */
[----:B------:R-:W-:Y:S02]  /*08d0*/  LOP3.LUT R26, R19, 0xff800000, RZ, 0xc0, !PT ;  /* 0xff800000131a7812 */ /* 0x000fe400078ec0ff */
[----:B------:R-:W-:Y:S01]  /*08e0*/  ISETP.GE.U32.AND P0, PT, R17, 0x7f800000, PT ;  /* 0x7f8000001100780c */ /* 0x000fe20003f06070 */
[----:B------:R-:W-:Y:S01]  /*08f0*/  FFMA.FTZ R15, R15, R12, -1 ;  /* 0xbf8000000f0f7423 */ /* 0x000fe2000001000c */
[----:B------:R-:W-:Y:S02]  /*0900*/  IADD3 R18, R21, -R24, RZ ;  /* 0x8000001815127210 */ /* 0x000fe40007ffe0ff */
[----:B------:R-:W-:-:S03]  /*0910*/  IADD3 R19, -R26, 0x40800000, RZ ;  /* 0x408000001a137810 */ /* 0x000fc60007ffe1ff */
[----:B------:R-:W-:Y:S02]  /*0920*/  FADD.FTZ R18, R18, R15 ;  /* 0x0000000f12127221 */ /* 0x000fe40000010000 */
[----:B------:R-:W-:Y:S02]  /*0930*/  FMUL.FTZ R15, R20, 1.1920928955078125e-07 ;  /* 0x34000000140f7820 */ /* 0x000fe40000410000 */
[----:B------:R-:W-:Y:S01]  /*0940*/  FFMA.FTZ R20, R19, R12, -1 ;  /* 0xbf80000013147423 */ /* 0x000fe2000001000c */
[----:B------:R-:W-:Y:S01]  /*0950*/  IADD3 R19, R23, -R26, RZ ;  /* 0x8000001a17137210 */ /* 0x000fe20007ffe0ff */
[----:B------:R-:W-:-:S04]  /*0960*/  FFMA.FTZ R15, R15, 0.69314718246459960938, R28 ;  /* 0x3f3172180f0f7823 */ /* 0x000fc8000001001c */
[----:B------:R-:W-:Y:S02]  /*0970*/  FADD.FTZ R28, R19, R20 ;  /* 0x00000014131c7221 */ /* 0x000fe40000010000 */
[----:B------:R-:W-:Y:S01]  /*0980*/  FFMA.FTZ R19, R18, -R11, 0.10546888411045074463 ;  /* 0x3dd8001212137423 */ /* 0x000fe2000001080b */
[----:B------:R-:W-:Y:S05]  /*0990*/  @!P0 BRA `(.L_x_6380) ;  /* 0x0000005000008947 */ /* 0x000fea0003800000 */
[----:B------:R-:W-:-:S13]  /*09a0*/  ISETP.GE.AND P0, PT, R17, -0x407fffff, PT ;  /* 0xbf8000011100780c */ /* 0x000fda0003f06270 */
[----:B------:R-:W-:-:S05]  /*09b0*/  @P0 MOV R20, 0x7f800000 ;  /* 0x7f80000000140802 */ /* 0x000fca0000000f00 */
[C---:B------:R-:W-:Y:S01]  /*09c0*/  @P0 FFMA.FTZ R15, R17.reuse, R20, +INF ;  /* 0x7f800000110f0423 */ /* 0x040fe20000010014 */
[----:B------:R-:W-:-:S04]  /*09d0*/  FSETP.NEU.FTZ.AND P0, PT, R17, RZ, PT ;  /* 0x000000ff1100720b */ /* 0x000fc80003f1d000 */
[----:B------:R-:W-:-:S04]  /*09e0*/  FSEL R15, R15, -RZ, P0 ;  /* 0x800000ff0f0f7208 */ /* 0x000fc80000000000 */
.L_x_6380:
[----:B------:R-:W-:Y:S05]  /*09f0*/  BSYNC B0 ;  /* 0x0000000000007941 */ /* 0x000fea0003800000 */
.L_x_6379:
[----:B------:R-:W-:Y:S01]  /*0a00*/  FFMA.FTZ R19, R18, R19, -0.13229703903198242188 ;  /* 0xbe0778e012137423 */ /* 0x000fe20000010013 */
[----:B------:R-:W0:Y:S01]  /*0a10*/  I2F R24, R24 ;  /* 0x0000001800187306 */ /* 0x000e220000201400 */
[----:B------:R-:W-:Y:S01]  /*0a20*/  FFMA.FTZ R17, R28, -R11, 0.10546888411045074463 ;  /* 0x3dd800121c117423 */ /* 0x000fe2000001080b */
[----:B------:R-:W-:Y:S01]  /*0a30*/  ISETP.GE.U32.AND P0, PT, R21, 0x7f800000, PT ;  /* 0x7f8000001500780c */ /* 0x000fe20003f06070 */
[----:B------:R-:W-:Y:S01]  /*0a40*/  FFMA.FTZ R19, R18, R19, 0.14491446316242218018 ;  /* 0x3e14647512137423 */ /* 0x000fe20000010013 */
[----:B------:R-:W-:Y:S01]  /*0a50*/  BSSY B0, `(.L_x_6381) ;  /* 0x0000023000007945 */ /* 0x000fe20003800000 */
[----:B------:R-:W-:Y:S01]  /*0a60*/  FFMA.FTZ R17, R28, R17, -0.13229703903198242188 ;  /* 0xbe0778e01c117423 */ /* 0x000fe20000010011 */
[----:B------:R-:W-:Y:S01]  /*0a70*/  ISETP.GE.U32.AND P1, PT, R23, 0x7f800000, PT ;  /* 0x7f8000001700780c */ /* 0x000fe20003f26070 */
[----:B------:R-:W-:Y:S01]  /*0a80*/  FFMA.FTZ R19, R18, R19, -0.16641564667224884033 ;  /* 0xbe2a68dd12137423 */ /* 0x000fe20000010013 */
[----:B------:R-:W-:Y:S01]  /*0a90*/  I2F R26, R26 ;  /* 0x0000001a001a7306 */ /* 0x000fe20000201400 */
[----:B------:R-:W-:-:S02]  /*0aa0*/  FFMA.FTZ R17, R28, R17, 0.14491446316242218018 ;  /* 0x3e1464751c117423 */ /* 0x000fc40000010011 */
[----:B------:R-:W-:Y:S02]  /*0ab0*/  FFMA.FTZ R19, R18, R19, 0.19988867640495300293 ;  /* 0x3e4caf9e12137423 */ /* 0x000fe40000010013 */
[----:B------:R-:W-:Y:S02]  /*0ac0*/  FFMA.FTZ R17, R28, R17, -0.16641564667224884033 ;  /* 0xbe2a68dd1c117423 */ /* 0x000fe40000010011 */
[----:B------:R-:W-:Y:S02]  /*0ad0*/  FFMA.FTZ R19, R18, R19, -0.25000196695327758789 ;  /* 0xbe80004212137423 */ /* 0x000fe40000010013 */
[----:B------:R-:W-:Y:S02]  /*0ae0*/  FMUL.FTZ R20, R2, 1.4426950216293334961 ;  /* 0x3fb8aa3b02147820 */ /* 0x000fe40000410000 */
[----:B------:R-:W-:Y:S02]  /*0af0*/  FFMA.FTZ R19, R18, R19, 0.33333510160446166992 ;  /* 0x3eaaaae612137423 */ /* 0x000fe40000010013 */
[----:B------:R-:W-:-:S02]  /*0b00*/  FFMA.FTZ R17, R28, R17, 0.19988867640495300293 ;  /* 0x3e4caf9e1c117423 */ /* 0x000fc40000010011 */
[----:B------:R-:W-:Y:S01]  /*0b10*/  FFMA.FTZ R19, R18, R19, -0.5 ;  /* 0xbf00000012137423 */ /* 0x000fe20000010013 */
[----:B------:R-:W1:Y:S01]  /*0b20*/  MUFU.EX2 R20, R20 ;  /* 0x0000001400147308 */ /* 0x000e620000000800 */
[----:B------:R-:W-:Y:S02]  /*0b30*/  FFMA.FTZ R17, R28, R17, -0.25000196695327758789 ;  /* 0xbe8000421c117423 */ /* 0x000fe40000010011 */
[----:B------:R-:W-:Y:S02]  /*0b40*/  FMUL.FTZ R19, R18, R19 ;  /* 0x0000001312137220 */ /* 0x000fe40000410000 */
[----:B------:R-:W-:Y:S02]  /*0b50*/  FFMA.FTZ R17, R28, R17, 0.33333510160446166992 ;  /* 0x3eaaaae61c117423 */ /* 0x000fe40000010011 */
[----:B------:R-:W-:Y:S02]  /*0b60*/  FFMA.FTZ R19, R18, R19, R18 ;  /* 0x0000001312137223 */ /* 0x000fe40000010012 */
[----:B------:R-:W-:-:S02]  /*0b70*/  FMUL.FTZ R18, R3, 1.4426950216293334961 ;  /* 0x3fb8aa3b03127820 */ /* 0x000fc40000410000 */
[----:B------:R-:W-:Y:S02]  /*0b80*/  FFMA.FTZ R17, R28, R17, -0.5 ;  /* 0xbf0000001c117423 */ /* 0x000fe40000010011 */
[----:B0-----:R-:W-:Y:S02]  /*0b90*/  FMUL.FTZ R24, R24, 1.1920928955078125e-07 ;  /* 0x3400000018187820 */ /* 0x001fe40000410000 */
[----:B------:R-:W0:Y:S01]  /*0ba0*/  MUFU.EX2 R18, R18 ;  /* 0x0000001200127308 */ /* 0x000e220000000800 */
[----:B------:R-:W-:Y:S02]  /*0bb0*/  FMUL.FTZ R17, R28, R17 ;  /* 0x000000111c117220 */ /* 0x000fe40000410000 */
[----:B------:R-:W-:Y:S02]  /*0bc0*/  FFMA.FTZ R19, R24, 0.69314718246459960938, R19 ;  /* 0x3f31721818137823 */ /* 0x000fe40000010013 */
[----:B-1----:R-:W-:Y:S02]  /*0bd0*/  FADD.FTZ.RZ R24, R20, 1 ;  /* 0x3f80000014187421 */ /* 0x002fe4000001c000 */
[----:B------:R-:W-:-:S02]  /*0be0*/  FFMA.FTZ R17, R28, R17, R28 ;  /* 0x000000111c117223 */ /* 0x000fc4000001001c */
[----:B------:R-:W-:Y:S01]  /*0bf0*/  FMUL.FTZ R26, R26, 1.1920928955078125e-07 ;  /* 0x340000001a1a7820 */ /* 0x000fe20000410000 */
[----:B------:R-:W-:-:S03]  /*0c00*/  IADD3 R24, R24, -0x3f400000, RZ ;  /* 0xc0c0000018187810 */ /* 0x000fc60007ffe0ff */
[----:B------:R-:W-:Y:S01]  /*0c10*/  FFMA.FTZ R17, R26, 0.69314718246459960938, R17 ;  /* 0x3f3172181a117823 */ /* 0x000fe20000010011 */
[----:B------:R-:W-:Y:S05]  /*0c20*/  @!P0 BRA `(.L_x_6382) ;  /* 0x0000005000008947 */ /* 0x000fea0003800000 */
[----:B------:R-:W-:-:S13]  /*0c30*/  ISETP.GE.AND P0, PT, R21, -0x407fffff, PT ;  /* 0xbf8000011500780c */ /* 0x000fda0003f06270 */
[----:B------:R-:W-:-:S05]  /*0c40*/  @P0 MOV R26, 0x7f800000 ;  /* 0x7f800000001a0802 */ /* 0x000fca0000000f00 */
[C---:B------:R-:W-:Y:S01]  /*0c50*/  @P0 FFMA.FTZ R19, R21.reuse, R26, +INF ;  /* 0x7f80000015130423 */ /* 0x040fe2000001001a */
[----:B------:R-:W-:-:S04]  /*0c60*/  FSETP.NEU.FTZ.AND P0, PT, R21, RZ, PT ;  /* 0x000000ff1500720b */ /* 0x000fc80003f1d000 */
[----:B------:R-:W-:-:S04]  /*0c70*/  FSEL R19, R19, -RZ, P0 ;  /* 0x800000ff13137208 */ /* 0x000fc80000000000 */
.L_x_6382:
[----:B------:R-:W-:Y:S05]  /*0c80*/  BSYNC B0 ;  /* 0x0000000000007941 */ /* 0x000fea0003800000 */
.L_x_6381:
[----:B------:R-:W-:Y:S01]  /*0c90*/  BSSY B0, `(.L_x_6383) ;  /* 0x0000009000007945 */ /* 0x000fe20003800000 */
[----:B0-----:R-:W-:Y:S01]  /*0ca0*/  FADD.FTZ.RZ R25, R18, 1 ;  /* 0x3f80000012197421 */ /* 0x001fe2000001c000 */
[----:B------:R-:W-:Y:S01]  /*0cb0*/  LOP3.LUT R27, R24, 0xff800000, RZ, 0xc0, !PT ;  /* 0xff800000181b7812 */ /* 0x000fe200078ec0ff */
[----:B------:R-:W-:Y:S05]  /*0cc0*/  @!P1 BRA `(.L_x_6384) ;  /* 0x0000005000009947 */ /* 0x000fea0003800000 */
[----:B------:R-:W-:-:S13]  /*0cd0*/  ISETP.GE.AND P0, PT, R23, -0x407fffff, PT ;  /* 0xbf8000011700780c */ /* 0x000fda0003f06270 */
[----:B------:R-:W-:-:S05]  /*0ce0*/  @P0 MOV R24, 0x7f800000 ;  /* 0x7f80000000180802 */ /* 0x000fca0000000f00 */
[C---:B------:R-:W-:Y:S01]  /*0cf0*/  @P0 FFMA.FTZ R17, R23.reuse, R24, +INF ;  /* 0x7f80000017110423 */ /* 0x040fe20000010018 */
[----:B------:R-:W-:-:S04]  /*0d00*/  FSETP.NEU.FTZ.AND P0, PT, R23, RZ, PT ;  /* 0x000000ff1700720b */ /* 0x000fc80003f1d000 */
[----:B------:R-:W-:-:S04]  /*0d10*/  FSEL R17, R17, -RZ, P0 ;  /* 0x800000ff11117208 */ /* 0x000fc80000000000 */
.L_x_6384:
[----:B------:R-:W-:Y:S05]  /*0d20*/  BSYNC B0 ;  /* 0x0000000000007941 */ /* 0x000fea0003800000 */
.L_x_6383:
[----:B------:R-:W-:Y:S01]  /*0d30*/  IADD3 R25, R25, -0x3f400000, RZ ;  /* 0xc0c0000019197810 */ /* 0x000fe20007ffe0ff */
[----:B------:R-:W0:Y:S01]  /*0d40*/  I2F R21, R27 ;  /* 0x0000001b00157306 */ /* 0x000e220000201400 */
[----:B------:R-:W-:Y:S01]  /*0d50*/  IADD3 R23, -R27, 0x40800000, RZ ;  /* 0x408000001b177810 */ /* 0x000fe20007ffe1ff */
[----:B------:R-:W-:Y:S01]  /*0d60*/  BSSY B0, `(.L_x_6385) ;  /* 0x000002b000007945 */ /* 0x000fe20003800000 */
[----:B------:R-:W-:Y:S02]  /*0d70*/  LOP3.LUT R29, R25, 0xff800000, RZ, 0xc0, !PT ;  /* 0xff800000191d7812 */ /* 0x000fe400078ec0ff */
[C---:B------:R-:W-:Y:S01]  /*0d80*/  IADD3 R24, R20.reuse, -R27, RZ ;  /* 0x8000001b14187210 */ /* 0x040fe20007ffe0ff */
[----:B------:R-:W-:Y:S01]  /*0d90*/  FFMA.FTZ R23, R23, R12, -1 ;  /* 0xbf80000017177423 */ /* 0x000fe2000001000c */
[----:B------:R-:W-:Y:S01]  /*0da0*/  IADD3 R26, -R29, 0x40800000, RZ ;  /* 0x408000001d1a7810 */ /* 0x000fe20007ffe1ff */
[----:B------:R1:W2:Y:S01]  /*0db0*/  MUFU.TANH R25, R22 ;  /* 0x0000001600197308 */ /* 0x0002a20000002400 */
[----:B------:R-:W-:Y:S01]  /*0dc0*/  ISETP.GE.U32.AND P0, PT, R20, 0x7f800000, PT ;  /* 0x7f8000001400780c */ /* 0x000fe20003f06070 */
[----:B------:R-:W-:-:S02]  /*0dd0*/  FADD.FTZ R24, R24, R23 ;  /* 0x0000001718187221 */ /* 0x000fc40000010000 */
[----:B------:R-:W-:Y:S01]  /*0de0*/  FFMA.FTZ R28, R26, R12, -1 ;  /* 0xbf8000001a1c7423 */ /* 0x000fe2000001000c */
[----:B------:R-:W-:Y:S01]  /*0df0*/  IADD3 R26, R18, -R29, RZ ;  /* 0x8000001d121a7210 */ /* 0x000fe20007ffe0ff */
[C---:B------:R-:W-:Y:S02]  /*0e00*/  FFMA.FTZ R12, R24.reuse, -R11, 0.10546888411045074463 ;  /* 0x3dd80012180c7423 */ /* 0x040fe4000001080b */
[----:B------:R3:W4:Y:S01]  /*0e10*/  I2F R23, R29 ;  /* 0x0000001d00177306 */ /* 0x0007220000201400 */
[----:B0-----:R-:W-:Y:S02]  /*0e20*/  FMUL.FTZ R21, R21, 1.1920928955078125e-07 ;  /* 0x3400000015157820 */ /* 0x001fe40000410000 */
[----:B------:R-:W-:Y:S02]  /*0e30*/  FFMA.FTZ R27, R24, R12, -0.13229703903198242188 ;  /* 0xbe0778e0181b7423 */ /* 0x000fe4000001000c */
[----:B------:R-:W-:Y:S02]  /*0e40*/  FADD.FTZ R26, R26, R28 ;  /* 0x0000001c1a1a7221 */ /* 0x000fe40000010000 */
[----:B------:R-:W-:Y:S01]  /*0e50*/  FFMA.FTZ R12, R24, R27, 0.14491446316242218018 ;  /* 0x3e146475180c7423 */ /* 0x000fe2000001001b */
[----:B------:R-:W0:Y:S01]  /*0e60*/  MUFU.TANH R10, R10 ;  /* 0x0000000a000a7308 */ /* 0x000e220000002400 */
[----:B-1----:R-:W-:-:S02]  /*0e70*/  FFMA.FTZ R22, R26, -R11, 0.10546888411045074463 ;  /* 0x3dd800121a167423 */ /* 0x002fc4000001080b */
[----:B------:R-:W-:Y:S02]  /*0e80*/  FFMA.FTZ R12, R24, R12, -0.16641564667224884033 ;  /* 0xbe2a68dd180c7423 */ /* 0x000fe4000001000c */
[----:B---3--:R-:W-:Y:S02]  /*0e90*/  FFMA.FTZ R29, R26, R22, -0.13229703903198242188 ;  /* 0xbe0778e01a1d7423 */ /* 0x008fe40000010016 */
[----:B------:R-:W-:Y:S01]  /*0ea0*/  FFMA.FTZ R11, R24, R12, 0.19988867640495300293 ;  /* 0x3e4caf9e180b7423 */ /* 0x000fe2000001000c */
[----:B------:R1:W3:Y:S01]  /*0eb0*/  MUFU.TANH R27, R16 ;  /* 0x00000010001b7308 */ /* 0x0002e20000002400 */
        /* <DEDUP_REMOVED lines=9> */
[----:B------:R-:W0:Y:S01]  /*0f50*/  MUFU.TANH R19, R19 ;  /* 0x0000001300137308 */ /* 0x000e220000002400 */
[----:B------:R-:W-:-:S02]  /*0f60*/  FFMA.FTZ R29, R26, R29, 0.33333510160446166992 ;  /* 0x3eaaaae61a1d7423 */ /* 0x000fc4000001001d */
[----:B------:R-:W-:Y:S02]  /*0f70*/  FFMA.FTZ R24, R24, R11, R24 ;  /* 0x0000000b18187223 */ /* 0x000fe40000010018 */
[----:B------:R-:W-:Y:S02]  /*0f80*/  FFMA.FTZ R29, R26, R29, -0.5 ;  /* 0xbf0000001a1d7423 */ /* 0x000fe4000001001d */
        /* <DEDUP_REMOVED lines=8> */
.L_x_6386:
[----:B--234-:R-:W-:Y:S05]  /*1010*/  BSYNC B0 ;  /* 0x0000000000007941 */ /* 0x01cfea0003800000 */
.L_x_6385:
        /* <DEDUP_REMOVED lines=10> */
[----:B-1----:R-:W-:-:S05]  /*10c0*/  @P0 MOV R15, 0x7f800000 ;  /* 0x7f800000000f0802 */ /* 0x002fca0000000f00 */
[----:B------:R-:W-:-:S05]  /*10d0*/  @P0 FFMA.FTZ R23, R18, R15, +INF ;  /* 0x7f80000012170423 */ /* 0x000fca000001000f */
[----:B------:R-:W-:Y:S02]  /*10e0*/  FSEL R23, R23, -RZ, P1 ;  /* 0x800000ff17177208 */ /* 0x000fe40000800000 */
.L_x_6388:
[----:B------:R-:W-:Y:S05]  /*10f0*/  BSYNC B0 ;  /* 0x0000000000007941 */ /* 0x000fea0003800000 */
.L_x_6387:
[----:B------:R-:W3:Y:S01]  /*1100*/  MUFU.TANH R18, R23 ;  /* 0x0000001700127308 */ /* 0x000ee20000002400 */
[----:B------:R-:W-:-:S04]  /*1110*/  IMAD.WIDE.U32 R20, R0, R13, c[0x0][0x168] ;  /* 0x00005a0000147625 */ /* 0x000fc800078e000d */
[----:B------:R-:W-:Y:S02]  /*1120*/  FMUL.FTZ R8, R8, R25 ;  /* 0x0000001908087220 */ /* 0x000fe40000410000 */
[----:B-1----:R-:W-:-:S04]  /*1130*/  IMAD.WIDE R14, R14, 0x8, R20 ;  /* 0x000000080e0e7825 */ /* 0x002fc800078e0214 */
[----:B0-----:R-:W-:Y:S02]  /*1140*/  FMUL.FTZ R9, R9, R10 ;  /* 0x0000000a09097220 */ /* 0x001fe40000410000 */
[----:B------:R-:W-:Y:S02]  /*1150*/  FMUL.FTZ R6, R6, R27 ;  /* 0x0000001b06067220 */ /* 0x000fe40000410000 */
[----:B------:R-:W-:Y:S01]  /*1160*/  FMUL.FTZ R7, R7, R12 ;  /* 0x0000000c07077220 */ /* 0x000fe20000410000 */
[----:B------:R-:W-:Y:S01]  /*1170*/  STG.E.64 [R14.64], R8 ;  /* 0x000000080e007986 */ /* 0x000fe2000c101b04 */
[----:B------:R-:W-:Y:S02]  /*1180*/  FMUL.FTZ R4, R4, R19 ;  /* 0x0000001304047220 */ /* 0x000fe40000410000 */
[----:B------:R-:W-:Y:S01]  /*1190*/  FMUL.FTZ R5, R5, R16 ;  /* 0x0000001005057220 */ /* 0x000fe20000410000 */
[----:B------:R-:W-:Y:S01]  /*11a0*/  STG.E.64 [R14.64+0x400], R6 ;  /* 0x000400060e007986 */ /* 0x000fe2000c101b04 */
[----:B--2---:R-:W-:-:S02]  /*11b0*/  FMUL.FTZ R2, R2, R11 ;  /* 0x0000000b02027220 */ /* 0x004fc40000410000 */
[----:B---3--:R-:W-:Y:S01]  /*11c0*/  FMUL.FTZ R3, R3, R18 ;  /* 0x0000001203037220 */ /* 0x008fe20000410000 */
[----:B------:R-:W-:Y:S04]  /*11d0*/  STG.E.64 [R14.64+0x800], R4 ;  /* 0x000800040e007986 */ /* 0x000fe8000c101b04 */
[----:B------:R-:W-:Y:S01]  /*11e0*/  STG.E.64 [R14.64+0xc00], R2 ;  /* 0x000c00020e007986 */ /* 0x000fe2000c101b04 */
[----:B------:R-:W-:Y:S05]  /*11f0*/  EXIT ;  /* 0x000000000000794d */ /* 0x000fea0003800000 */
.L_x_6372:
[----:B------:R-:W0:Y:S01]  /*1200*/  S2R R14, SR_TID.X ;  /* 0x00000000000e7919 */ /* 0x000e220000002100 */
[----:B------:R-:W-:Y:S01]  /*1210*/  CS2R R20, SRZ ;  /* 0x0000000000147805 */ /* 0x000fe2000001ff00 */
[----:B------:R-:W-:Y:S01]  /*1220*/  HFMA2.MMA R12, -RZ, RZ, 0, 0 ;  /* 0x00000000ff0c7435 */ /* 0x000fe200000001ff */
[----:B0-----:R-:W-:Y:S02]  /*1230*/  ISETP.GE.AND P0, PT, R14, R13, PT ;  /* 0x0000000d0e00720c */ /* 0x001fe40003f06270 */
[----:B------:R-:W-:-:S11]  /*1240*/  MOV R7, R14 ;  /* 0x0000000e00077202 */ /* 0x000fd60000000f00 */
[----:B------:R-:W-:Y:S02]  /*1250*/  @!P0 IADD3 R10, R0, R7, RZ ;  /* 0x00000007000a8210 */ /* 0x000fe40007ffe0ff */
[----:B------:R-:W-:Y:S02]  /*1260*/  @!P0 IADD3 R7, R7, 0x80, RZ ;  /* 0x0000008007078810 */ /* 0x000fe40007ffe0ff */
[----:B------:R-:W-:Y:S02]  /*1270*/  @!P0 MOV R11, 0x4 ;  /* 0x00000004000b8802 */ /* 0x000fe40000000f00 */
[----:B------:R-:W-:-:S03]  /*1280*/  ISETP.GE.AND P6, PT, R7, R13, PT ;  /* 0x0000000d0700720c */ /* 0x000fc60003fc6270 */
[----:B------:R-:W-:Y:S01]  /*1290*/  @!P0 IMAD.WIDE.U32 R10, R10, R11, c[0x0][0x170] ;  /* 0x00005c000a0a8625 */ /* 0x000fe200078e000b */
[----:B------:R-:W-:-:S04]  /*12a0*/  HFMA2.MMA R15, -RZ, RZ, 0, 0 ;  /* 0x00000000ff0f7435 */ /* 0x000fc800000001ff */
[----:B------:R0:W5:Y:S05]  /*12b0*/  @!P0 LDG.E R21, [R10.64] ;  /* 0x000000040a158981 */ /* 0x00016a000c1e1900 */
[----:B------:R-:W-:Y:S02]  /*12c0*/  @!P6 IADD3 R2, R0, R7, RZ ;  /* 0x000000070002e210 */ /* 0x000fe40007ffe0ff */
[----:B------:R-:W-:Y:S02]  /*12d0*/  @!P6 IADD3 R7, R7, 0x80, RZ ;  /* 0x000000800707e810 */ /* 0x000fe40007ffe0ff */
[----:B------:R-:W-:Y:S02]  /*12e0*/  @!P6 MOV R3, 0x4 ;  /* 0x000000040003e802 */ /* 0x000fe40000000f00 */
[----:B------:R-:W-:-:S03]  /*12f0*/  ISETP.GE.AND P5, PT, R7, R13, PT ;  /* 0x0000000d0700720c */ /* 0x000fc60003fa6270 */
[----:B------:R-:W-:-:S05]  /*1300*/  @!P6 IMAD.WIDE.U32 R2, R2, R3, c[0x0][0x170] ;  /* 0x00005c000202e625 */ /* 0x000fca00078e0003 */
[----:B------:R1:W5:Y:S05]  /*1310*/  @!P6 LDG.E R20, [R2.64] ;  /* 0x000000040214e981 */ /* 0x00036a000c1e1900 */
[----:B------:R-:W-:Y:S02]  /*1320*/  @!P5 IADD3 R22, R0, R7, RZ ;  /* 0x000000070016d210 */ /* 0x000fe40007ffe0ff */
[----:B------:R-:W-:Y:S02]  /*1330*/  @!P5 IADD3 R7, R7, 0x80, RZ ;  /* 0x000000800707d810 */ /* 0x000fe40007ffe0ff */
[----:B------:R-:W-:Y:S02]  /*1340*/  @!P5 MOV R23, 0x4 ;  /* 0x000000040017d802 */ /* 0x000fe40000000f00 */
[----:B------:R-:W-:Y:S01]  /*1350*/  ISETP.GE.AND P4, PT, R7, R13, PT ;  /* 0x0000000d0700720c */ /* 0x000fe20003f86270 */
[----:B------:R-:W-:Y:S01]  /*1360*/  CS2R R18, SRZ ;  /* 0x0000000000127805 */ /* 0x000fe2000001ff00 */
[----:B------:R-:W-:Y:S01]  /*1370*/  CS2R R16, SRZ ;  /* 0x0000000000107805 */ /* 0x000fe2000001ff00 */
[----:B------:R-:W-:-:S05]  /*1380*/  @!P5 IMAD.WIDE.U32 R22, R22, R23, c[0x0][0x170] ;  /* 0x00005c001616d625 */ /* 0x000fca00078e0017 */
[----:B------:R2:W5:Y:S05]  /*1390*/  @!P5 LDG.E R12, [R22.64] ;  /* 0x00000004160cd981 */ /* 0x00056a000c1e1900 */
        /* <DEDUP_REMOVED lines=20> */
[----:B------:R2:W5:Y:S03]  /*14e0*/  @!P4 LDG.E R19, [R2.64] ;  /* 0x000000040213c981 */ /* 0x000566000c1e1900 */
[----:B------:R-:W-:Y:S01]  /*14f0*/  @!P2 IMAD.WIDE.U32 R6, R6, R25, c[0x0][0x170] ;  /* 0x00005c000606a625 */ /* 0x000fe200078e0019 */
[----:B------:R2:W5:Y:S03]  /*1500*/  @!P3 LDG.E R18, [R4.64] ;  /* 0x000000040412b981 */ /* 0x000566000c1e1900 */
[----:B------:R-:W-:Y:S01]  /*1510*/  @!P1 IMAD.WIDE.U32 R8, R8, R27, c[0x0][0x170] ;  /* 0x00005c0008089625 */ /* 0x000fe200078e001b */
        /* <DEDUP_REMOVED lines=38> */
.L_x_6392:
[----:B------:R-:W-:Y:S05]  /*1780*/  BSYNC B1 ;  /* 0x0000000000017941 */ /* 0x000fea0003800000 */
.L_x_6391:
[----:B------:R-:W0:Y:S02]  /*1790*/  MUFU.TANH R4, R4 ;  /* 0x0000000400047308 */ /* 0x000e240000002400 */
[----:B0-----:R-:W-:-:S06]  /*17a0*/  FMUL.FTZ R21, R4, R21 ;  /* 0x0000001504157220 */ /* 0x001fcc0000410000 */
.L_x_6390:
[----:B------:R-:W-:Y:S05]  /*17b0*/  BSYNC B0 ;  /* 0x0000000000007941 */ /* 0x000fea0003800000 */
.L_x_6389:
        /* <DEDUP_REMOVED lines=36> */
.L_x_6396:
[----:B------:R-:W-:Y:S05]  /*1a00*/  BSYNC B1 ;  /* 0x0000000000017941 */ /* 0x000fea0003800000 */
.L_x_6395:
[----:B------:R-:W0:Y:S02]  /*1a10*/  MUFU.TANH R3, R4 ;  /* 0x0000000400037308 */ /* 0x000e240000002400 */
[----:B0-----:R-:W-:-:S06]  /*1a20*/  FMUL.FTZ R20, R3, R20 ;  /* 0x0000001403147220 */ /* 0x001fcc0000410000 */
.L_x_6394:
[----:B------:R-:W-:Y:S05]  /*1a30*/  BSYNC B0 ;  /* 0x0000000000007941 */ /* 0x000fea0003800000 */
.L_x_6393:
        /* <DEDUP_REMOVED lines=36> */
.L_x_6400:
[----:B------:R-:W-:Y:S05]  /*1c80*/  BSYNC B1 ;  /* 0x0000000000017941 */ /* 0x000fea0003800000 */
.L_x_6399:
[----:B------:R-:W0:Y:S02]  /*1c90*/  MUFU.TANH R3, R4 ;  /* 0x0000000400037308 */ /* 0x000e240000002400 */
[----:B0-----:R-:W-:-:S06]  /*1ca0*/  FMUL.FTZ R12, R3, R12 ;  /* 0x0000000c030c7220 */ /* 0x001fcc0000410000 */
.L_x_6398:
[----:B------:R-:W-:Y:S05]  /*1cb0*/  BSYNC B0 ;  /* 0x0000000000007941 */ /* 0x000fea0003800000 */
.L_x_6397:
        /* <DEDUP_REMOVED lines=36> */
.L_x_6404:
[----:B------:R-:W-:Y:S05]  /*1f00*/  BSYNC B1 ;  /* 0x0000000000017941 */ /* 0x000fea0003800000 */
.L_x_6403:
[----:B------:R-:W0:Y:S02]  /*1f10*/  MUFU.TANH R4, R4 ;  /* 0x0000000400047308 */ /* 0x000e240000002400 */
[----:B0-----:R-:W-:-:S06]  /*1f20*/  FMUL.FTZ R19, R4, R19 ;  /* 0x0000001304137220 */ /* 0x001fcc0000410000 */
.L_x_6402:
[----:B------:R-:W-:Y:S05]  /*1f30*/  BSYNC B0 ;  /* 0x0000000000007941 */ /* 0x000fea0003800000 */
.L_x_6401:
        /* <DEDUP_REMOVED lines=36> */
.L_x_6408:
[----:B------:R-:W-:Y:S05]  /*2180*/  BSYNC B1 ;  /* 0x0000000000017941 */ /* 0x000fea0003800000 */
.L_x_6407:
[----:B------:R-:W0:Y:S02]  /*2190*/  MUFU.TANH R3, R4 ;  /* 0x0000000400037308 */ /* 0x000e240000002400 */
[----:B0-----:R-:W-:-:S06]  /*21a0*/  FMUL.FTZ R18, R3, R18 ;  /* 0x0000001203127220 */ /* 0x001fcc0000410000 */
.L_x_6406:
[----:B------:R-:W-:Y:S05]  /*21b0*/  BSYNC B0 ;  /* 0x0000000000007941 */ /* 0x000fea0003800000 */
.L_x_6405:
        /* <DEDUP_REMOVED lines=36> */
.L_x_6412:
[----:B------:R-:W-:Y:S05]  /*2400*/  BSYNC B1 ;  /* 0x0000000000017941 */ /* 0x000fea0003800000 */
.L_x_6411:
[----:B------:R-:W0:Y:S02]  /*2410*/  MUFU.TANH R4, R4 ;  /* 0x0000000400047308 */ /* 0x000e240000002400 */
[----:B0-----:R-:W-:-:S06]  /*2420*/  FMUL.FTZ R17, R4, R17 ;  /* 0x0000001104117220 */ /* 0x001fcc0000410000 */
.L_x_6410:
[----:B------:R-:W-:Y:S05]  /*2430*/  BSYNC B0 ;  /* 0x0000000000007941 */ /* 0x000fea0003800000 */
.L_x_6409:
        /* <DEDUP_REMOVED lines=36> */
.L_x_6416:
[----:B------:R-:W-:Y:S05]  /*2680*/  BSYNC B1 ;  /* 0x0000000000017941 */ /* 0x000fea0003800000 */
.L_x_6415:
[----:B------:R-:W0:Y:S02]  /*2690*/  MUFU.TANH R3, R4 ;  /* 0x0000000400037308 */ /* 0x000e240000002400 */
[----:B0-----:R-:W-:-:S06]  /*26a0*/  FMUL.FTZ R16, R3, R16 ;  /* 0x0000001003107220 */ /* 0x001fcc0000410000 */
.L_x_6414:
[----:B------:R-:W-:Y:S05]  /*26b0*/  BSYNC B0 ;  /* 0x0000000000007941 */ /* 0x000fea0003800000 */
.L_x_6413:
        /* <DEDUP_REMOVED lines=36> */
.L_x_6420:
[----:B------:R-:W-:Y:S05]  /*2900*/  BSYNC B1 ;  /* 0x0000000000017941 */ /* 0x000fea0003800000 */
.L_x_6419:
[----:B------:R-:W0:Y:S02]  /*2910*/  MUFU.TANH R4, R4 ;  /* 0x0000000400047308 */ /* 0x000e240000002400 */
[----:B0-----:R-:W-:-:S06]  /*2920*/  FMUL.FTZ R15, R4, R15 ;  /* 0x0000000f040f7220 */ /* 0x001fcc0000410000 */
.L_x_6418:
[----:B------:R-:W-:Y:S05]  /*2930*/  BSYNC B0 ;  /* 0x0000000000007941 */ /* 0x000fea0003800000 */
.L_x_6417:
[----:B------:R-:W-:Y:S01]  /*2940*/  @!P0 IADD3 R2, R0, R14, RZ ;  /* 0x0000000e00028210 */ /* 0x000fe20007ffe0ff */
[----:B------:R-:W-:Y:S01]  /*2950*/  BSSY B0, `(.L_x_6421) ;  /* 0x0000031000007945 */ /* 0x000fe20003800000 */
[----:B------:R-:W-:Y:S01]  /*2960*/  @!P0 MOV R3, 0x4 ;  /* 0x0000000400038802 */ /* 0x000fe20000000f00 */
[----:B------:R-:W-:Y:S01]  /*2970*/  BSSY B1, `(.L_x_6422) ;  /* 0x0000028000017945 */ /* 0x000fe20003800000 */
[----:B------:R-:W-:-:S03]  /*2980*/  @!P0 IADD3 R14, R14, 0x80, RZ ;  /* 0x000000800e0e8810 */ /* 0x000fc60007ffe0ff */
[----:B------:R-:W-:-:S05]  /*2990*/  @!P0 IMAD.WIDE.U32 R2, R2, R3, c[0x0][0x168] ;  /* 0x00005a0002028625 */ /* 0x000fca00078e0003 */
[----:B-----5:R0:W-:Y:S01]  /*29a0*/  @!P0 STG.E [R2.64], R21 ;  /* 0x0000001502008986 */ /* 0x0201e2000c101904 */
[----:B------:R-:W-:-:S13]  /*29b0*/  ISETP.GE.AND P0, PT, R14, R13, PT ;  /* 0x0000000d0e00720c */ /* 0x000fda0003f06270 */
[----:B------:R-:W-:Y:S05]  /*29c0*/  @P0 BRA `(.L_x_6423) ;  /* 0x000000c000000947 */ /* 0x000fea0003800000 */
[----:B0-----:R-:W-:Y:S01]  /*29d0*/  HFMA2.MMA R3, -RZ, RZ, 0, 2.384185791015625e-07 ;  /* 0x00000004ff037435 */ /* 0x001fe200000001ff */
[----:B------:R-:W-:Y:S02]  /*29e0*/  IADD3 R2, R0, R14, RZ ;  /* 0x0000000e00027210 */ /* 0x000fe40007ffe0ff */
[----:B------:R-:W-:-:S04]  /*29f0*/  IADD3 R14, R14, 0x80, RZ ;  /* 0x000000800e0e7810 */ /* 0x000fc80007ffe0ff */
[----:B------:R-:W-:-:S03]  /*2a00*/  ISETP.GE.AND P0, PT, R14, R13, PT ;  /* 0x0000000d0e00720c */ /* 0x000fc60003f06270 */
[----:B------:R-:W-:-:S05]  /*2a10*/  IMAD.WIDE.U32 R2, R2, R3, c[0x0][0x168] ;  /* 0x00005a0002027625 */ /* 0x000fca00078e0003 */
[----:B------:R0:W-:Y:S05]  /*2a20*/  STG.E [R2.64], R20 ;  /* 0x0000001402007986 */ /* 0x0001ea000c101904 */
[----:B------:R-:W-:Y:S05]  /*2a30*/  @P0 BRA `(.L_x_6424) ;  /* 0x000000c000000947 */ /* 0x000fea0003800000 */
[----:B0-----:R-:W-:Y:S02]  /*2a40*/  IADD3 R2, R0, R14, RZ ;  /* 0x0000000e00027210 */ /* 0x001fe40007ffe0ff */
[----:B------:R-:W-:Y:S02]  /*2a50*/  MOV R3, 0x4 ;  /* 0x0000000400037802 */ /* 0x000fe40000000f00 */
[----:B------:R-:W-:-:S03]  /*2a60*/  IADD3 R14, R14, 0x80, RZ ;  /* 0x000000800e0e7810 */ /* 0x000fc60007ffe0ff */
[----:B------:R-:W-:-:S05]  /*2a70*/  IMAD.WIDE.U32 R2, R2, R3, c[0x0][0x168] ;  /* 0x00005a0002027625 */ /* 0x000fca00078e0003 */
[----:B------:R0:W-:Y:S02]  /*2a80*/  STG.E [R2.64], R12 ;  /* 0x0000000c02007986 */ /* 0x0001e4000c101904 */
.L_x_6423:
[----:B0-----:R-:W-:-:S13]  /*2a90*/  ISETP.GE.AND P0, PT, R14, R13, PT ;  /* 0x0000000d0e00720c */ /* 0x001fda0003f06270 */
[----:B------:R-:W-:Y:S05]  /*2aa0*/  @P0 BRA `(.L_x_6425) ;  /* 0x000000c000000947 */ /* 0x000fea0003800000 */
[----:B------:R-:W-:Y:S02]  /*2ab0*/  IADD3 R2, R0, R14, RZ ;  /* 0x0000000e00027210 */ /* 0x000fe40007ffe0ff */
[----:B------:R-:W-:Y:S02]  /*2ac0*/  MOV R3, 0x4 ;  /* 0x0000000400037802 */ /* 0x000fe40000000f00 */
[----:B------:R-:W-:-:S03]  /*2ad0*/  IADD3 R14, R14, 0x80, RZ ;  /* 0x000000800e0e7810 */ /* 0x000fc60007ffe0ff */
[----:B------:R-:W-:-:S05]  /*2ae0*/  IMAD.WIDE.U32 R2, R2, R3, c[0x0][0x168] ;  /* 0x00005a0002027625 */ /* 0x000fca00078e0003 */
[----:B------:R0:W-:Y:S02]  /*2af0*/  STG.E [R2.64], R19 ;  /* 0x0000001302007986 */ /* 0x0001e4000c101904 */
.L_x_6424:
[----:B------:R-:W-:-:S13]  /*2b00*/  ISETP.GE.AND P0, PT, R14, R13, PT ;  /* 0x0000000d0e00720c */ /* 0x000fda0003f06270 */
[----:B------:R-:W-:Y:S05]  /*2b10*/  @P0 BRA `(.L_x_6426) ;  /* 0x000000d000000947 */ /* 0x000fea0003800000 */
[----:B0-----:R-:W-:Y:S01]  /*2b20*/  HFMA2.MMA R3, -RZ, RZ, 0, 2.384185791015625e-07 ;  /* 0x00000004ff037435 */ /* 0x001fe200000001ff */
[----:B------:R-:W-:Y:S02]  /*2b30*/  IADD3 R2, R0, R14, RZ ;  /* 0x0000000e00027210 */ /* 0x000fe40007ffe0ff */
[----:B------:R-:W-:-:S07]  /*2b40*/  IADD3 R14, R14, 0x80, RZ ;  /* 0x000000800e0e7810 */ /* 0x000fce0007ffe0ff */
[----:B------:R-:W-:-:S05]  /*2b50*/  IMAD.WIDE.U32 R2, R2, R3, c[0x0][0x168] ;  /* 0x00005a0002027625 */ /* 0x000fca00078e0003 */
[----:B------:R0:W-:Y:S02]  /*2b60*/  STG.E [R2.64], R18 ;  /* 0x0000001202007986 */ /* 0x0001e4000c101904 */
.L_x_6425:
[----:B------:R-:W-:-:S13]  /*2b70*/  ISETP.GE.AND P0, PT, R14, R13, PT ;  /* 0x0000000d0e00720c */ /* 0x000fda0003f06270 */
[----:B------:R-:W-:Y:S01]  /*2b80*/  @P0 BREAK B1 ;  /* 0x0000000000010942 */ /* 0x000fe20003800000 */
[----:B------:R-:W-:Y:S05]  /*2b90*/  @P0 BRA `(.L_x_6427) ;  /* 0x000000c000000947 */ /* 0x000fea0003800000 */
[----:B0-----:R-:W-:Y:S02]  /*2ba0*/  IADD3 R2, R0, R14, RZ ;  /* 0x0000000e00027210 */ /* 0x001fe40007ffe0ff */
[----:B------:R-:W-:Y:S02]  /*2bb0*/  MOV R3, 0x4 ;  /* 0x0000000400037802 */ /* 0x000fe40000000f00 */
[----:B------:R-:W-:-:S03]  /*2bc0*/  IADD3 R14, R14, 0x80, RZ ;  /* 0x000000800e0e7810 */ /* 0x000fc60007ffe0ff */
[----:B------:R-:W-:-:S05]  /*2bd0*/  IMAD.WIDE.U32 R2, R2, R3, c[0x0][0x168] ;  /* 0x00005a0002027625 */ /* 0x000fca00078e0003 */
[----:B------:R0:W-:Y:S02]  /*2be0*/  STG.E [R2.64], R17 ;  /* 0x0000001102007986 */ /* 0x0001e4000c101904 */
.L_x_6426:
[----:B------:R-:W-:Y:S05]  /*2bf0*/  BSYNC B1 ;  /* 0x0000000000017941 */ /* 0x000fea0003800000 */
.L_x_6422:
[----:B------:R-:W-:-:S13]  /*2c00*/  ISETP.GE.AND P0, PT, R14, R13, PT ;  /* 0x0000000d0e00720c */ /* 0x000fda0003f06270 */
[----:B0-----:R-:W-:Y:S02]  /*2c10*/  @!P0 IADD3 R2, R0, R14, RZ ;  /* 0x0000000e00028210 */ /* 0x001fe40007ffe0ff */
[----:B------:R-:W-:Y:S02]  /*2c20*/  @!P0 MOV R3, 0x4 ;  /* 0x0000000400038802 */ /* 0x000fe40000000f00 */
[----:B------:R-:W-:-:S03]  /*2c30*/  @!P0 IADD3 R14, R14, 0x80, RZ ;  /* 0x000000800e0e8810 */ /* 0x000fc60007ffe0ff */
[----:B------:R-:W-:-:S05]  /*2c40*/  @!P0 IMAD.WIDE.U32 R2, R2, R3, c[0x0][0x168] ;  /* 0x00005a0002028625 */ /* 0x000fca00078e0003 */
[----:B------:R0:W-:Y:S02]  /*2c50*/  @!P0 STG.E [R2.64], R16 ;  /* 0x0000001002008986 */ /* 0x0001e4000c101904 */
.L_x_6427:
[----:B------:R-:W-:Y:S05]  /*2c60*/  BSYNC B0 ;  /* 0x0000000000007941 */ /* 0x000fea0003800000 */
.L_x_6421:
[----:B------:R-:W-:Y:S01]  /*2c70*/  WARPSYNC 0xffffffff ;  /* 0xffffffff00007948 */ /* 0x000fe20003800000 */
[----:B------:R-:W-:-:S13]  /*2c80*/  ISETP.GE.AND P0, PT, R14, R13, PT ;  /* 0x0000000d0e00720c */ /* 0x000fda0003f06270 */
[----:B------:R-:W-:Y:S05]  /*2c90*/  @P0 EXIT ;  /* 0x000000000000094d */ /* 0x000fea0003800000 */
[----:B0-----:R-:W-:Y:S01]  /*2ca0*/  HFMA2.MMA R3, -RZ, RZ, 0, 2.384185791015625e-07 ;  /* 0x00000004ff037435 */ /* 0x001fe200000001ff */
[----:B------:R-:W-:-:S09]  /*2cb0*/  IADD3 R2, R0, R14, RZ ;  /* 0x0000000e00027210 */ /* 0x000fd20007ffe0ff */
[----:B------:R-:W-:-:S05]  /*2cc0*/  IMAD.WIDE.U32 R2, R2, R3, c[0x0][0x168] ;  /* 0x00005a0002027625 */ /* 0x000fca00078e0003 */
[----:B------:R-:W-:Y:S01]  /*2cd0*/  STG.E [R2.64], R15 ;  /* 0x0000000f02007986 */ /* 0x000fe2000c101904 */
[----:B------:R-:W-:Y:S05]  /*2ce0*/  EXIT ;  /* 0x000000000000794d */ /* 0x000fea0003800000 */
.L_x_6428:
        /* <DEDUP_REMOVED lines=9> */
.L_x_7656:


//--------------------- .text._ZN2at6native29vectorized_elementwise_kernelILi4EZZZNS0_61_GLOBAL__N__b29612f4_23_ActivationMishKernel_cu_9e10b42f_310811mish_kernelERNS_18TensorIteratorBaseEENKUlvE_clEvENKUlvE0_clEvEUlfE_St5arrayIPcLm2EEEEviT0_T1_ --------------------------
	.section	.text._ZN2at6native29vectorized_elementwise_kernelILi4EZZZNS0_61_GLOBAL__N__b29612f4_23_ActivationMishKernel_cu_9e10b42f_310811mish_kernelERNS_18TensorIteratorBaseEENKUlvE_clEvENKUlvE0_clEvEUlfE_St5arrayIPcLm2EEEEviT0_T1_,"ax",@progbits
	.sectioninfo	@"SHI_REGISTERS=32"
	.align	128
        .global         _ZN2at6native29vectorized_elementwise_kernelILi4EZZZNS0_61_GLOBAL__N__b29612f4_23_ActivationMishKernel_cu_9e10b42f_310811mish_kernelERNS_18TensorIteratorBaseEENKUlvE_clEvENKUlvE0_clEvEUlfE_St5arrayIPcLm2EEEEviT0_T1_
        .type           _ZN2at6native29vectorized_elementwise_kernelILi4EZZZNS0_61_GLOBAL__N__b29612f4_23_ActivationMishKernel_cu_9e10b42f_310811mish_kernelERNS_18TensorIteratorBaseEENKUlvE_clEvENKUlvE0_clEvEUlfE_St5arrayIPcLm2EEEEviT0_T1_,@function
        .size           _ZN2at6native29vectorized_elementwise_kernelILi4EZZZNS0_61_GLOBAL__N__b29612f4_23_ActivationMishKernel_cu_9e10b42f_310811mish_kernelERNS_18TensorIteratorBaseEENKUlvE_clEvENKUlvE0_clEvEUlfE_St5arrayIPcLm2EEEEviT0_T1_,(.L_x_7657 - _ZN2at6native29vectorized_elementwise_kernelILi4EZZZNS0_61_GLOBAL__N__b29612f4_23_ActivationMishKernel_cu_9e10b42f_310811mish_kernelERNS_18TensorIteratorBaseEENKUlvE_clEvENKUlvE0_clEvEUlfE_St5arrayIPcLm2EEEEviT0_T1_)
        .other          _ZN2at6native29vectorized_elementwise_kernelILi4EZZZNS0_61_GLOBAL__N__b29612f4_23_ActivationMishKernel_cu_9e10b42f_310811mish_kernelERNS_18TensorIteratorBaseEENKUlvE_clEvENKUlvE0_clEvEUlfE_St5arrayIPcLm2EEEEviT0_T1_,@"STO_CUDA_ENTRY STV_DEFAULT"
_ZN2at6native29vectorized_elementwise_kernelILi4EZZZNS0_61_GLOBAL__N__b29612f4_23_ActivationMishKernel_cu_9e10b42f_310811mish_kernelERNS_18TensorIteratorBaseEENKUlvE_clEvENKUlvE0_clEvEUlfE_St5arrayIPcLm2EEEEviT0_T1_:
.text._ZN2at6native29vectorized_elementwise_kernelILi4EZZZNS0_61_GLOBAL__N__b29612f4_23_ActivationMishKernel_cu_9e10b42f_310811mish_kernelERNS_18TensorIteratorBaseEENKUlvE_clEvENKUlvE0_clEvEUlfE_St5arrayIPcLm2EEEEviT0_T1_:
        /* <DEDUP_REMOVED lines=11> */
[----:B------:R-:W2:Y:S04]  /*00b0*/  LDG.E.128 R4, [R2.64] ;  /* 0x0000000402047981 */ /* 0x000ea8000c1e1d00 */
[----:B------:R0:W3:Y:S01]  /*00c0*/  LDG.E.128 R8, [R2.64+0x800] ;  /* 0x0008000402087981 */ /* 0x0000e2000c1e1d00 */
[----:B------:R-:W-:Y:S01]  /*00d0*/  MOV R12, 0x3e800000 ;  /* 0x3e800000000c7802 */ /* 0x000fe20000000f00 */
[----:B------:R-:W-:Y:S01]  /*00e0*/  BSSY B0, `(.L_x_6430) ;  /* 0x0000068000007945 */ /* 0x000fe20003800000 */
[----:B--2---:R-:W-:Y:S02]  /*00f0*/  FMUL.FTZ R22, R4, 1.4426950216293334961 ;  /* 0x3fb8aa3b04167820 */ /* 0x004fe40000410000 */
[----:B------:R-:W-:Y:S02]  /*0100*/  FMUL.FTZ R17, R5, 1.4426950216293334961 ;  /* 0x3fb8aa3b05117820 */ /* 0x000fe40000410000 */
[----:B------:R-:W-:-:S02]  /*0110*/  FMUL.FTZ R20, R6, 1.4426950216293334961 ;  /* 0x3fb8aa3b06147820 */ /* 0x000fc40000410000 */
[----:B------:R-:W1:Y:S01]  /*0120*/  MUFU.EX2 R22, R22 ;  /* 0x0000001600167308 */ /* 0x000e620000000800 */
[----:B------:R-:W-:-:S07]  /*0130*/  FMUL.FTZ R24, R7, 1.4426950216293334961 ;  /* 0x3fb8aa3b07187820 */ /* 0x000fce0000410000 */
[----:B------:R-:W2:Y:S01]  /*0140*/  MUFU.EX2 R17, R17 ;  /* 0x0000001100117308 */ /* 0x000ea20000000800 */
[----:B-1----:R-:W-:-:S07]  /*0150*/  FADD.FTZ.RZ R0, R22, 1 ;  /* 0x3f80000016007421 */ /* 0x002fce000001c000 */
[----:B------:R-:W1:Y:S01]  /*0160*/  MUFU.EX2 R20, R20 ;  /* 0x0000001400147308 */ /* 0x000e620000000800 */
[----:B------:R-:W-:Y:S02]  /*0170*/  ISETP.GE.U32.AND P0, PT, R22, 0x7f800000, PT ;  /* 0x7f8000001600780c */ /* 0x000fe40003f06070 */
[----:B------:R-:W-:Y:S01]  /*0180*/  IADD3 R0, R0, -0x3f400000, RZ ;  /* 0xc0c0000000007810 */ /* 0x000fe20007ffe0ff */
[----:B--2---:R-:W-:-:S03]  /*0190*/  FADD.FTZ.RZ R15, R17, 1 ;  /* 0x3f800000110f7421 */ /* 0x004fc6000001c000 */
[----:B------:R-:W-:Y:S02]  /*01a0*/  LOP3.LUT R23, R0, 0xff800000, RZ, 0xc0, !PT ;  /* 0xff80000000177812 */ /* 0x000fe400078ec0ff */
[----:B------:R-:W-:Y:S02]  /*01b0*/  IADD3 R15, R15, -0x3f400000, RZ ;  /* 0xc0c000000f0f7810 */ /* 0x000fe40007ffe0ff */
[----:B0-----:R-:W-:Y:S02]  /*01c0*/  IADD3 R3, -R23, 0x40800000, RZ ;  /* 0x4080000017037810 */ /* 0x001fe40007ffe1ff */
[----:B------:R-:W-:Y:S01]  /*01d0*/  LOP3.LUT R26, R15, 0xff800000, RZ, 0xc0, !PT ;  /* 0xff8000000f1a7812 */ /* 0x000fe200078ec0ff */
[----:B-1----:R-:W-:Y:S01]  /*01e0*/  FADD.FTZ.RZ R18, R20, 1 ;  /* 0x3f80000014127421 */ /* 0x002fe2000001c000 */
[----:B------:R-:W-:Y:S01]  /*01f0*/  IADD3 R0, R22, -R23, RZ ;  /* 0x8000001716007210 */ /* 0x000fe20007ffe0ff */
[----:B------:R-:W-:Y:S01]  /*0200*/  FFMA.FTZ R15, R3, R12, -1 ;  /* 0xbf800000030f7423 */ /* 0x000fe2000001000c */
[----:B------:R-:W-:Y:S01]  /*0210*/  HFMA2.MMA R3, -RZ, RZ, 1.3056640625, -1.8671875 ;  /* 0x3d39bf78ff037435 */ /* 0x000fe200000001ff */
[----:B------:R-:W-:Y:S01]  /*0220*/  IADD3 R19, -R26, 0x40800000, RZ ;  /* 0x408000001a137810 */ /* 0x000fe20007ffe1ff */
[----:B------:R-:W-:Y:S01]  /*0230*/  I2F R23, R23 ;  /* 0x0000001700177306 */ /* 0x000fe20000201400 */
[----:B------:R-:W-:Y:S01]  /*0240*/  FADD.FTZ R0, R0, R15 ;  /* 0x0000000f00007221 */ /* 0x000fe20000010000 */
[----:B------:R-:W-:-:S02]  /*0250*/  IADD3 R2, R17, -R26, RZ ;  /* 0x8000001a11027210 */ /* 0x000fc40007ffe0ff */
[----:B------:R-:W-:Y:S01]  /*0260*/  FFMA.FTZ R19, R19, R12, -1 ;  /* 0xbf80000013137423 */ /* 0x000fe2000001000c */
[----:B------:R-:W-:-:S03]  /*0270*/  IADD3 R18, R18, -0x3f400000, RZ ;  /* 0xc0c0000012127810 */ /* 0x000fc60007ffe0ff */
[----:B------:R-:W-:Y:S01]  /*0280*/  FFMA.FTZ R15, R0, -R3, 0.10546888411045074463 ;  /* 0x3dd80012000f7423 */ /* 0x000fe20000010803 */
[----:B------:R-:W-:Y:S01]  /*0290*/  LOP3.LUT R25, R18, 0xff800000, RZ, 0xc0, !PT ;  /* 0xff80000012197812 */ /* 0x000fe200078ec0ff */
[----:B------:R-:W-:Y:S01]  /*02a0*/  FADD.FTZ R2, R2, R19 ;  /* 0x0000001302027221 */ /* 0x000fe20000010000 */
[----:B------:R-:W-:Y:S01]  /*02b0*/  I2F R26, R26 ;  /* 0x0000001a001a7306 */ /* 0x000fe20000201400 */
[----:B------:R-:W-:Y:S01]  /*02c0*/  FFMA.FTZ R15, R0, R15, -0.13229703903198242188 ;  /* 0xbe0778e0000f7423 */ /* 0x000fe2000001000f */
[----:B------:R-:W-:Y:S01]  /*02d0*/  IADD3 R21, -R25, 0x40800000, RZ ;  /* 0x4080000019157810 */ /* 0x000fe20007ffe1ff */
[----:B------:R-:W-:Y:S01]  /*02e0*/  FFMA.FTZ R19, R2, -R3, 0.10546888411045074463 ;  /* 0x3dd8001202137423 */ /* 0x000fe20000010803 */
[----:B------:R-:W-:Y:S01]  /*02f0*/  IADD3 R18, R20, -R25, RZ ;  /* 0x8000001914127210 */ /* 0x000fe20007ffe0ff */
[----:B------:R-:W-:Y:S02]  /*0300*/  FFMA.FTZ R15, R0, R15, 0.14491446316242218018 ;  /* 0x3e146475000f7423 */ /* 0x000fe4000001000f */
[----:B------:R-:W-:Y:S01]  /*0310*/  FFMA.FTZ R19, R2, R19, -0.13229703903198242188 ;  /* 0xbe0778e002137423 */ /* 0x000fe20000010013 */
[----:B------:R-:W-:Y:S01]  /*0320*/  I2F R25, R25 ;  /* 0x0000001900197306 */ /* 0x000fe20000201400 */
[----:B------:R-:W-:-:S02]  /*0330*/  FFMA.FTZ R15, R0, R15, -0.16641564667224884033 ;  /* 0xbe2a68dd000f7423 */ /* 0x000fc4000001000f */
[----:B------:R-:W-:Y:S02]  /*0340*/  FFMA.FTZ R19, R2, R19, 0.14491446316242218018 ;  /* 0x3e14647502137423 */ /* 0x000fe40000010013 */
[----:B------:R-:W-:Y:S02]  /*0350*/  FFMA.FTZ R15, R0, R15, 0.19988867640495300293 ;  /* 0x3e4caf9e000f7423 */ /* 0x000fe4000001000f */
[----:B------:R-:W-:Y:S02]  /*0360*/  FFMA.FTZ R19, R2, R19, -0.16641564667224884033 ;  /* 0xbe2a68dd02137423 */ /* 0x000fe40000010013 */
[C---:B------:R-:W-:Y:S02]  /*0370*/  FFMA.FTZ R15, R0.reuse, R15, -0.25000196695327758789 ;  /* 0xbe800042000f7423 */ /* 0x040fe4000001000f */
[----:B------:R-:W-:Y:S02]  /*0380*/  FFMA.FTZ R21, R21, R12, -1 ;  /* 0xbf80000015157423 */ /* 0x000fe4000001000c */
[----:B------:R-:W-:-:S02]  /*0390*/  FFMA.FTZ R15, R0, R15, 0.33333510160446166992 ;  /* 0x3eaaaae6000f7423 */ /* 0x000fc4000001000f */
[----:B------:R-:W-:Y:S02]  /*03a0*/  FFMA.FTZ R19, R2, R19, 0.19988867640495300293 ;  /* 0x3e4caf9e02137423 */ /* 0x000fe40000010013 */
[----:B------:R-:W-:Y:S02]  /*03b0*/  FFMA.FTZ R15, R0, R15, -0.5 ;  /* 0xbf000000000f7423 */ /* 0x000fe4000001000f */
[----:B------:R-:W-:Y:S02]  /*03c0*/  FADD.FTZ R18, R18, R21 ;  /* 0x0000001512127221 */ /* 0x000fe40000010000 */
[----:B------:R-:W-:Y:S02]  /*03d0*/  FFMA.FTZ R21, R2, R19, -0.25000196695327758789 ;  /* 0xbe80004202157423 */ /* 0x000fe40000010013 */
[----:B------:R-:W-:Y:S01]  /*03e0*/  FMUL.FTZ R15, R0, R15 ;  /* 0x0000000f000f7220 */ /* 0x000fe20000410000 */
[----:B------:R-:W0:Y:S01]  /*03f0*/  MUFU.EX2 R19, R24 ;  /* 0x0000001800137308 */ /* 0x000e220000000800 */
[----:B------:R-:W-:-:S02]  /*0400*/  FFMA.FTZ R27, R2, R21, 0.33333510160446166992 ;  /* 0x3eaaaae6021b7423 */ /* 0x000fc40000010015 */
[----:B------:R-:W-:Y:S02]  /*0410*/  FFMA.FTZ R21, R0, R15, R0 ;  /* 0x0000000f00157223 */ /* 0x000fe40000010000 */
[----:B------:R-:W-:Y:S02]  /*0420*/  FFMA.FTZ R15, R18, -R3, 0.10546888411045074463 ;  /* 0x3dd80012120f7423 */ /* 0x000fe40000010803 */
[----:B------:R-:W-:Y:S02]  /*0430*/  FFMA.FTZ R27, R2, R27, -0.5 ;  /* 0xbf000000021b7423 */ /* 0x000fe4000001001b */
[----:B------:R-:W-:Y:S02]  /*0440*/  FFMA.FTZ R15, R18, R15, -0.13229703903198242188 ;  /* 0xbe0778e0120f7423 */ /* 0x000fe4000001000f */
[----:B------:R-:W-:Y:S02]  /*0450*/  FMUL.FTZ R27, R2, R27 ;  /* 0x0000001b021b7220 */ /* 0x000fe40000410000 */
[----:B------:R-:W-:-:S02]  /*0460*/  FFMA.FTZ R15, R18, R15, 0.14491446316242218018 ;  /* 0x3e146475120f7423 */ /* 0x000fc4000001000f */
[----:B------:R-:W-:Y:S02]  /*0470*/  FFMA.FTZ R2, R2, R27, R2 ;  /* 0x0000001b02027223 */ /* 0x000fe40000010002 */
[C---:B------:R-:W-:Y:S02]  /*0480*/  FFMA.FTZ R15, R18.reuse, R15, -0.16641564667224884033 ;  /* 0xbe2a68dd120f7423 */ /* 0x040fe4000001000f */
[----:B0-----:R-:W-:Y:S02]  /*0490*/  FADD.FTZ.RZ R0, R19, 1 ;  /* 0x3f80000013007421 */ /* 0x001fe4000001c000 */
[----:B------:R-:W-:Y:S02]  /*04a0*/  FFMA.FTZ R15, R18, R15, 0.19988867640495300293 ;  /* 0x3e4caf9e120f7423 */ /* 0x000fe4000001000f */
[----:B------:R-:W-:Y:S01]  /*04b0*/  FMUL.FTZ R29, R25, 1.1920928955078125e-07 ;  /* 0x34000000191d7820 */ /* 0x000fe20000410000 */
[----:B------:R-:W-:Y:S01]  /*04c0*/  IADD3 R0, R0, -0x3f400000, RZ ;  /* 0xc0c0000000007810 */ /* 0x000fe20007ffe0ff */
[----:B------:R-:W-:-:S03]  /*04d0*/  FFMA.FTZ R15, R18, R15, -0.25000196695327758789 ;  /* 0xbe800042120f7423 */ /* 0x000fc6000001000f */
[----:B------:R-:W-:Y:S01]  /*04e0*/  LOP3.LUT R24, R0, 0xff800000, RZ, 0xc0, !PT ;  /* 0xff80000000187812 */ /* 0x000fe200078ec0ff */
[----:B------:R-:W-:-:S03]  /*04f0*/  FFMA.FTZ R15, R18, R15, 0.33333510160446166992 ;  /* 0x3eaaaae6120f7423 */ /* 0x000fc6000001000f */
[----:B------:R-:W-:Y:S01]  /*0500*/  IADD3 R27, -R24, 0x40800000, RZ ;  /* 0x40800000181b7810 */ /* 0x000fe20007ffe1ff */
[C---:B------:R-:W-:Y:S01]  /*0510*/  FFMA.FTZ R15, R18.reuse, R15, -0.5 ;  /* 0xbf000000120f7423 */ /* 0x040fe2000001000f */
[----:B------:R-:W-:Y:S02]  /*0520*/  IADD3 R28, R19, -R24, RZ ;  /* 0x80000018131c7210 */ /* 0x000fe40007ffe0ff */
[----:B------:R-:W-:Y:S01]  /*0530*/  I2F R24, R24 ;  /* 0x0000001800187306 */ /* 0x000fe20000201400 */
[----:B------:R-:W-:Y:S02]  /*0540*/  FFMA.FTZ R27, R27, R12, -1 ;  /* 0xbf8000001b1b7423 */ /* 0x000fe4000001000c */
[----:B------:R-:W-:Y:S02]  /*0550*/  FMUL.FTZ R15, R18, R15 ;  /* 0x0000000f120f7220 */ /* 0x000fe40000410000 */
[----:B------:R-:W-:Y:S02]  /*0560*/  FADD.FTZ R28, R28, R27 ;  /* 0x0000001b1c1c7221 */ /* 0x000fe40000010000 */
[----:B------:R-:W-:-:S02]  /*0570*/  FFMA.FTZ R0, R18, R15, R18 ;  /* 0x0000000f12007223 */ /* 0x000fc40000010012 */
[----:B---3--:R-:W-:Y:S02]  /*0580*/  FMUL.FTZ R18, R8, 1.4426950216293334961 ;  /* 0x3fb8aa3b08127820 */ /* 0x008fe40000410000 */
[----:B------:R-:W-:Y:S02]  /*0590*/  FFMA.FTZ R15, R28, -R3, 0.10546888411045074463 ;  /* 0x3dd800121c0f7423 */ /* 0x000fe40000010803 */
[----:B------:R-:W-:Y:S02]  /*05a0*/  FMUL.FTZ R27, R26, 1.1920928955078125e-07 ;  /* 0x340000001a1b7820 */ /* 0x000fe40000410000 */
[----:B------:R-:W0:Y:S01]  /*05b0*/  MUFU.EX2 R18, R18 ;  /* 0x0000001200127308 */ /* 0x000e220000000800 */
[C---:B------:R-:W-:Y:S02]  /*05c0*/  FFMA.FTZ R15, R28.reuse, R15, -0.13229703903198242188 ;  /* 0xbe0778e01c0f7423 */ /* 0x040fe4000001000f */
[----:B------:R-:W-:Y:S02]  /*05d0*/  FFMA.FTZ R2, R27, 0.69314718246459960938, R2 ;  /* 0x3f3172181b027823 */ /* 0x000fe40000010002 */
[----:B------:R-:W-:-:S02]  /*05e0*/  FFMA.FTZ R15, R28, R15, 0.14491446316242218018 ;  /* 0x3e1464751c0f7423 */ /* 0x000fc4000001000f */
[----:B------:R-:W-:Y:S02]  /*05f0*/  FFMA.FTZ R0, R29, 0.69314718246459960938, R0 ;  /* 0x3f3172181d007823 */ /* 0x000fe40000010000 */
[----:B------:R-:W-:-:S04]  /*0600*/  FFMA.FTZ R15, R28, R15, -0.16641564667224884033 ;  /* 0xbe2a68dd1c0f7423 */ /* 0x000fc8000001000f */
[----:B------:R-:W-:Y:S02]  /*0610*/  FFMA.FTZ R15, R28, R15, 0.19988867640495300293 ;  /* 0x3e4caf9e1c0f7423 */ /* 0x000fe4000001000f */
        /* <DEDUP_REMOVED lines=20> */
.L_x_6431:
[----:B------:R-:W-:Y:S05]  /*0760*/  BSYNC B0 ;  /* 0x0000000000007941 */ /* 0x000fea0003800000 */
.L_x_6430:
[C---:B------:R-:W-:Y:S01]  /*0770*/  FFMA.FTZ R23, R26.reuse, -R3, 0.10546888411045074463 ;  /* 0x3dd800121a177423 */ /* 0x040fe20000010803 */
[----:B------:R-:W-:Y:S01]  /*0780*/  ISETP.GE.U32.AND P0, PT, R17, 0x7f800000, PT ;  /* 0x7f8000001100780c */ /* 0x000fe20003f06070 */
[----:B------:R-:W-:Y:S01]  /*0790*/  FMUL.FTZ R22, R9, 1.4426950216293334961 ;  /* 0x3fb8aa3b09167820 */ /* 0x000fe20000410000 */
[----:B------:R-:W0:Y:S01]  /*07a0*/  I2F R27, R27 ;  /* 0x0000001b001b7306 */ /* 0x000e220000201400 */
[----:B------:R-:W-:Y:S01]  /*07b0*/  FFMA.FTZ R23, R26, R23, -0.13229703903198242188 ;  /* 0xbe0778e01a177423 */ /* 0x000fe20000010017 */
[----:B------:R-:W-:Y:S01]  /*07c0*/  BSSY B0, `(.L_x_6432) ;  /* 0x000000f000007945 */ /* 0x000fe20003800000 */
[----:B------:R-:W-:Y:S01]  /*07d0*/  FMUL.FTZ R24, R24, 1.1920928955078125e-07 ;  /* 0x3400000018187820 */ /* 0x000fe20000410000 */
[----:B------:R-:W-:Y:S01]  /*07e0*/  ISETP.GE.U32.AND P1, PT, R20, 0x7f800000, PT ;  /* 0x7f8000001400780c */ /* 0x000fe20003f26070 */
[----:B------:R-:W-:Y:S02]  /*07f0*/  FFMA.FTZ R23, R26, R23, 0.14491446316242218018 ;  /* 0x3e1464751a177423 */ /* 0x000fe40000010017 */
[----:B------:R-:W-:Y:S01]  /*0800*/  FFMA.FTZ R15, R24, 0.69314718246459960938, R15 ;  /* 0x3f317218180f7823 */ /* 0x000fe2000001000f */
[----:B------:R-:W1:Y:S01]  /*0810*/  MUFU.EX2 R22, R22 ;  /* 0x0000001600167308 */ /* 0x000e620000000800 */
[----:B------:R-:W-:-:S04]  /*0820*/  FFMA.FTZ R23, R26, R23, -0.16641564667224884033 ;  /* 0xbe2a68dd1a177423 */ /* 0x000fc80000010017 */
[----:B------:R-:W-:-:S04]  /*0830*/  FFMA.FTZ R23, R26, R23, 0.19988867640495300293 ;  /* 0x3e4caf9e1a177423 */ /* 0x000fc80000010017 */
[----:B------:R-:W-:Y:S01]  /*0840*/  FFMA.FTZ R23, R26, R23, -0.25000196695327758789 ;  /* 0xbe8000421a177423 */ /* 0x000fe20000010017 */
[----:B------:R-:W-:Y:S05]  /*0850*/  @!P0 BRA `(.L_x_6433) ;  /* 0x0000005000008947 */ /* 0x000fea0003800000 */
[----:B0-----:R-:W-:-:S13]  /*0860*/  ISETP.GE.AND P0, PT, R17, -0x407fffff, PT ;  /* 0xbf8000011100780c */ /* 0x001fda0003f06270 */
[----:B------:R-:W-:-:S05]  /*0870*/  @P0 MOV R24, 0x7f800000 ;  /* 0x7f80000000180802 */ /* 0x000fca0000000f00 */
[C---:B------:R-:W-:Y:S01]  /*0880*/  @P0 FFMA.FTZ R2, R17.reuse, R24, +INF ;  /* 0x7f80000011020423 */ /* 0x040fe20000010018 */
[----:B------:R-:W-:-:S04]  /*0890*/  FSETP.NEU.FTZ.AND P0, PT, R17, RZ, PT ;  /* 0x000000ff1100720b */ /* 0x000fc80003f1d000 */
[----:B------:R-:W-:-:S04]  /*08a0*/  FSEL R2, R2, -RZ, P0 ;  /* 0x800000ff02027208 */ /* 0x000fc80000000000 */
.L_x_6433:
[----:B0-----:R-:W-:Y:S05]  /*08b0*/  BSYNC B0 ;  /* 0x0000000000007941 */ /* 0x001fea0003800000 */
.L_x_6432:
[----:B------:R-:W-:Y:S01]  /*08c0*/  BSSY B0, `(.L_x_6434) ;  /* 0x0000008000007945 */ /* 0x000fe20003800000 */
[----:B------:R-:W-:Y:S01]  /*08d0*/  FFMA.FTZ R23, R26, R23, 0.33333510160446166992 ;  /* 0x3eaaaae61a177423 */ /* 0x000fe20000010017 */
[----:B------:R-:W-:Y:S05]  /*08e0*/  @!P1 BRA `(.L_x_6435) ;  /* 0x0000005000009947 */ /* 0x000fea0003800000 */
[----:B------:R-:W-:-:S13]  /*08f0*/  ISETP.GE.AND P0, PT, R20, -0x407fffff, PT ;  /* 0xbf8000011400780c */ /* 0x000fda0003f06270 */
[----:B------:R-:W-:-:S05]  /*0900*/  @P0 MOV R17, 0x7f800000 ;  /* 0x7f80000000110802 */ /* 0x000fca0000000f00 */
[C---:B------:R-:W-:Y:S01]  /*0910*/  @P0 FFMA.FTZ R0, R20.reuse, R17, +INF ;  /* 0x7f80000014000423 */ /* 0x040fe20000010011 */
[----:B------:R-:W-:-:S04]  /*0920*/  FSETP.NEU.FTZ.AND P0, PT, R20, RZ, PT ;  /* 0x000000ff1400720b */ /* 0x000fc80003f1d000 */
[----:B------:R-:W-:-:S04]  /*0930*/  FSEL R0, R0, -RZ, P0 ;  /* 0x800000ff00007208 */ /* 0x000fc80000000000 */
.L_x_6435:
[----:B------:R-:W-:Y:S05]  /*0940*/  BSYNC B0 ;  /* 0x0000000000007941 */ /* 0x000fea0003800000 */
.L_x_6434:
[----:B------:R-:W-:Y:S01]  /*0950*/  FMUL.FTZ R17, R10, 1.4426950216293334961 ;  /* 0x3fb8aa3b0a117820 */ /* 0x000fe20000410000 */
[----:B------:R-:W-:Y:S01]  /*0960*/  ISETP.GE.U32.AND P0, PT, R19, 0x7f800000, PT ;  /* 0x7f8000001300780c */ /* 0x000fe20003f06070 */
[----:B-1----:R-:W-:Y:S01]  /*0970*/  FADD.FTZ.RZ R20, R22, 1 ;  /* 0x3f80000016147421 */ /* 0x002fe2000001c000 */
        /* <DEDUP_REMOVED lines=14> */
.L_x_6437:
[----:B------:R-:W-:Y:S05]  /*0a60*/  BSYNC B0 ;  /* 0x0000000000007941 */ /* 0x000fea0003800000 */
.L_x_6436:
        /* <DEDUP_REMOVED lines=16> */
.L_x_6439:
[----:B------:R-:W-:Y:S05]  /*0b70*/  BSYNC B0 ;  /* 0x0000000000007941 */ /* 0x000fea0003800000 */
.L_x_6438:
[----:B------:R-:W-:Y:S01]  /*0b80*/  FFMA.FTZ R19, R24, -R3, 0.10546888411045074463 ;  /* 0x3dd8001218137423 */ /* 0x000fe20000010803 */
[----:B------:R-:W-:Y:S01]  /*0b90*/  IADD3 R27, -R26, 0x40800000, RZ ;  /* 0x408000001a1b7810 */ /* 0x000fe20007ffe1ff */
[----:B------:R-:W0:Y:S01]  /*0ba0*/  I2F R25, R25 ;  /* 0x0000001900197306 */ /* 0x000e220000201400 */
[----:B------:R-:W-:Y:S01]  /*0bb0*/  IADD3 R20, R17, -R26, RZ ;  /* 0x8000001a11147210 */ /* 0x000fe20007ffe0ff */
[----:B------:R-:W-:Y:S01]  /*0bc0*/  FFMA.FTZ R19, R24, R19, -0.13229703903198242188 ;  /* 0xbe0778e018137423 */ /* 0x000fe20000010013 */
[----:B------:R-:W-:Y:S01]  /*0bd0*/  ISETP.GE.U32.AND P0, PT, R22, 0x7f800000, PT ;  /* 0x7f8000001600780c */ /* 0x000fe20003f06070 */
[----:B------:R-:W-:Y:S01]  /*0be0*/  FFMA.FTZ R27, R27, R12, -1 ;  /* 0xbf8000001b1b7423 */ /* 0x000fe2000001000c */
[----:B------:R-:W-:Y:S01]  /*0bf0*/  BSSY B0, `(.L_x_6440) ;  /* 0x0000019000007945 */ /* 0x000fe20003800000 */
[----:B------:R-:W-:Y:S02]  /*0c00*/  FFMA.FTZ R19, R24, R19, 0.14491446316242218018 ;  /* 0x3e14647518137423 */ /* 0x000fe40000010013 */
[----:B------:R-:W-:Y:S01]  /*0c10*/  FADD.FTZ R20, R20, R27 ;  /* 0x0000001b14147221 */ /* 0x000fe20000010000 */
[----:B------:R-:W-:Y:S01]  /*0c20*/  I2F R18, R26 ;  /* 0x0000001a00127306 */ /* 0x000fe20000201400 */
[----:B------:R-:W-:-:S02]  /*0c30*/  FFMA.FTZ R27, R24, R19, -0.16641564667224884033 ;  /* 0xbe2a68dd181b7423 */ /* 0x000fc40000010013 */
[----:B------:R-:W-:Y:S02]  /*0c40*/  FMUL.FTZ R19, R11, 1.4426950216293334961 ;  /* 0x3fb8aa3b0b137820 */ /* 0x000fe40000410000 */
[----:B------:R-:W-:-:S03]  /*0c50*/  FFMA.FTZ R27, R24, R27, 0.19988867640495300293 ;  /* 0x3e4caf9e181b7423 */ /* 0x000fc6000001001b */
[----:B------:R-:W-:Y:S01]  /*0c60*/  MUFU.TANH R21, R21 ;  /* 0x0000001500157308 */ /* 0x000fe20000002400 */
[----:B------:R-:W-:-:S04]  /*0c70*/  FFMA.FTZ R27, R24, R27, -0.25000196695327758789 ;  /* 0xbe800042181b7423 */ /* 0x000fc8000001001b */
[----:B------:R-:W-:-:S03]  /*0c80*/  FFMA.FTZ R27, R24, R27, 0.33333510160446166992 ;  /* 0x3eaaaae6181b7423 */ /* 0x000fc6000001001b */
[----:B------:R-:W1:Y:S01]  /*0c90*/  MUFU.EX2 R19, R19 ;  /* 0x0000001300137308 */ /* 0x000e620000000800 */
[----:B------:R-:W-:-:S04]  /*0ca0*/  FFMA.FTZ R27, R24, R27, -0.5 ;  /* 0xbf000000181b7423 */ /* 0x000fc8000001001b */
[----:B------:R-:W-:-:S04]  /*0cb0*/  FMUL.FTZ R27, R24, R27 ;  /* 0x0000001b181b7220 */ /* 0x000fc80000410000 */
[----:B------:R-:W-:Y:S02]  /*0cc0*/  FFMA.FTZ R27, R24, R27, R24 ;  /* 0x0000001b181b7223 */ /* 0x000fe40000010018 */
[----:B0-----:R-:W-:-:S04]  /*0cd0*/  FMUL.FTZ R24, R25, 1.1920928955078125e-07 ;  /* 0x3400000019187820 */ /* 0x001fc80000410000 */
[----:B------:R-:W-:Y:S02]  /*0ce0*/  FFMA.FTZ R24, R24, 0.69314718246459960938, R27 ;  /* 0x3f31721818187823 */ /* 0x000fe4000001001b */
[----:B-1----:R-:W-:-:S05]  /*0cf0*/  FADD.FTZ.RZ R28, R19, 1 ;  /* 0x3f800000131c7421 */ /* 0x002fca000001c000 */
        /* <DEDUP_REMOVED lines=8> */
.L_x_6441:
[----:B------:R-:W-:Y:S05]  /*0d80*/  BSYNC B0 ;  /* 0x0000000000007941 */ /* 0x000fea0003800000 */
.L_x_6440:
[----:B------:R-:W-:Y:S01]  /*0d90*/  IADD3 R25, -R28, 0x40800000, RZ ;  /* 0x408000001c197810 */ /* 0x000fe20007ffe1ff */
[----:B------:R-:W0:Y:S01]  /*0da0*/  I2F R22, R28 ;  /* 0x0000001c00167306 */ /* 0x000e220000201400 */
[----:B------:R-:W-:Y:S01]  /*0db0*/  IADD3 R26, R19, -R28, RZ ;  /* 0x8000001c131a7210 */ /* 0x000fe20007ffe0ff */
[----:B------:R-:W-:Y:S01]  /*0dc0*/  FMUL.FTZ R18, R18, 1.1920928955078125e-07 ;  /* 0x3400000012127820 */ /* 0x000fe20000410000 */
[----:B------:R-:W-:Y:S01]  /*0dd0*/  ISETP.GE.U32.AND P0, PT, R17, 0x7f800000, PT ;  /* 0x7f8000001100780c */ /* 0x000fe20003f06070 */
[----:B------:R-:W-:Y:S01]  /*0de0*/  FFMA.FTZ R27, R25, R12, -1 ;  /* 0xbf800000191b7423 */ /* 0x000fe2000001000c */
[----:B------:R-:W-:Y:S01]  /*0df0*/  BSSY B0, `(.L_x_6442) ;  /* 0x0000020000007945 */ /* 0x000fe20003800000 */
[----:B------:R-:W-:Y:S02]  /*0e00*/  FFMA.FTZ R25, R20, -R3, 0.10546888411045074463 ;  /* 0x3dd8001214197423 */ /* 0x000fe40000010803 */
[----:B------:R-:W-:Y:S01]  /*0e10*/  FADD.FTZ R26, R26, R27 ;  /* 0x0000001b1a1a7221 */ /* 0x000fe20000010000 */
[----:B------:R-:W1:Y:S01]  /*0e20*/  MUFU.TANH R2, R2 ;  /* 0x0000000200027308 */ /* 0x000e620000002400 */
[----:B------:R-:W-:-:S02]  /*0e30*/  FFMA.FTZ R25, R20, R25, -0.13229703903198242188 ;  /* 0xbe0778e014197423 */ /* 0x000fc40000010019 */
[----:B------:R-:W-:Y:S02]  /*0e40*/  FFMA.FTZ R3, R26, -R3, 0.10546888411045074463 ;  /* 0x3dd800121a037423 */ /* 0x000fe40000010803 */
[----:B------:R-:W-:Y:S02]  /*0e50*/  FFMA.FTZ R27, R20, R25, 0.14491446316242218018 ;  /* 0x3e146475141b7423 */ /* 0x000fe40000010019 */
[----:B------:R-:W-:Y:S01]  /*0e60*/  FFMA.FTZ R3, R26, R3, -0.13229703903198242188 ;  /* 0xbe0778e01a037423 */ /* 0x000fe20000010003 */
[----:B------:R-:W2:Y:S01]  /*0e70*/  MUFU.TANH R25, R0 ;  /* 0x0000000000197308 */ /* 0x000ea20000002400 */
[----:B------:R-:W-:Y:S02]  /*0e80*/  FFMA.FTZ R27, R20, R27, -0.16641564667224884033 ;  /* 0xbe2a68dd141b7423 */ /* 0x000fe4000001001b */
[----:B------:R-:W-:Y:S02]  /*0e90*/  FFMA.FTZ R3, R26, R3, 0.14491446316242218018 ;  /* 0x3e1464751a037423 */ /* 0x000fe40000010003 */
[----:B------:R-:W-:-:S02]  /*0ea0*/  FFMA.FTZ R27, R20, R27, 0.19988867640495300293 ;  /* 0x3e4caf9e141b7423 */ /* 0x000fc4000001001b */
[----:B------:R-:W-:Y:S01]  /*0eb0*/  FFMA.FTZ R3, R26, R3, -0.16641564667224884033 ;  /* 0xbe2a68dd1a037423 */ /* 0x000fe20000010003 */
[----:B------:R-:W3:Y:S01]  /*0ec0*/  MUFU.TANH R23, R23 ;  /* 0x0000001700177308 */ /* 0x000ee20000002400 */
[----:B------:R-:W-:Y:S02]  /*0ed0*/  FFMA.FTZ R27, R20, R27, -0.25000196695327758789 ;  /* 0xbe800042141b7423 */ /* 0x000fe4000001001b */
[----:B------:R-:W-:Y:S02]  /*0ee0*/  FFMA.FTZ R3, R26, R3, 0.19988867640495300293 ;  /* 0x3e4caf9e1a037423 */ /* 0x000fe40000010003 */
[----:B------:R-:W-:Y:S02]  /*0ef0*/  FFMA.FTZ R27, R20, R27, 0.33333510160446166992 ;  /* 0x3eaaaae6141b7423 */ /* 0x000fe4000001001b */
[----:B------:R-:W-:Y:S01]  /*0f00*/  FFMA.FTZ R3, R26, R3, -0.25000196695327758789 ;  /* 0xbe8000421a037423 */ /* 0x000fe20000010003 */
[----:B------:R-:W4:Y:S01]  /*0f10*/  MUFU.TANH R24, R24 ;  /* 0x0000001800187308 */ /* 0x000f220000002400 */
[----:B------:R-:W-:-:S02]  /*0f20*/  FFMA.FTZ R27, R20, R27, -0.5 ;  /* 0xbf000000141b7423 */ /* 0x000fc4000001001b */
[----:B------:R-:W-:Y:S02]  /*0f30*/  FFMA.FTZ R3, R26, R3, 0.33333510160446166992 ;  /* 0x3eaaaae61a037423 */ /* 0x000fe40000010003 */
[----:B------:R-:W-:-:S03]  /*0f40*/  FMUL.FTZ R27, R20, R27 ;  /* 0x0000001b141b7220 */ /* 0x000fc60000410000 */
[----:B------:R5:W0:Y:S01]  /*0f50*/  MUFU.TANH R12, R15 ;  /* 0x0000000f000c7308 */ /* 0x000a220000002400 */
[----:B------:R-:W-:Y:S02]  /*0f60*/  FFMA.FTZ R27, R20, R27, R20 ;  /* 0x0000001b141b7223 */ /* 0x000fe40000010014 */
[----:B-----5:R-:W-:Y:S02]  /*0f70*/  FFMA.FTZ R15, R26, R3, -0.5 ;  /* 0xbf0000001a0f7423 */ /* 0x020fe40000010003 */
[----:B------:R-:W-:Y:S01]  /*0f80*/  FFMA.FTZ R3, R18, 0.69314718246459960938, R27 ;  /* 0x3f31721812037823 */ /* 0x000fe2000001001b */
[----:B------:R-:W-:Y:S05]  /*0f90*/  @!P0 BRA `(.L_x_6443) ;  /* 0x0000005000008947 */ /* 0x000fea0003800000 */
[C---:B-1234-:R-:W-:Y:S02]  /*0fa0*/  ISETP.GE.AND P0, PT, R17.reuse, -0x407fffff, PT ;  /* 0xbf8000011100780c */ /* 0x05efe40003f06270 */
[----:B------:R-:W-:-:S11]  /*0fb0*/  FSETP.NEU.FTZ.AND P1, PT, R17, RZ, PT ;  /* 0x000000ff1100720b */ /* 0x000fd60003f3d000 */
[----:B------:R-:W-:-:S05]  /*0fc0*/  @P0 MOV R0, 0x7f800000 ;  /* 0x7f80000000000802 */ /* 0x000fca0000000f00 */
[----:B------:R-:W-:-:S05]  /*0fd0*/  @P0 FFMA.FTZ R3, R17, R0, +INF ;  /* 0x7f80000011030423 */ /* 0x000fca0000010000 */
[----:B------:R-:W-:Y:S02]  /*0fe0*/  FSEL R3, R3, -RZ, P1 ;  /* 0x800000ff03037208 */ /* 0x000fe40000800000 */
.L_x_6443:
[----:B-1234-:R-:W-:Y:S05]  /*0ff0*/  BSYNC B0 ;  /* 0x0000000000007941 */ /* 0x01efea0003800000 */
.L_x_6442:
[----:B------:R-:W-:Y:S01]  /*1000*/  ISETP.GE.U32.AND P0, PT, R19, 0x7f800000, PT ;  /* 0x7f8000001300780c */ /* 0x000fe20003f06070 */
[----:B------:R-:W1:Y:S01]  /*1010*/  MUFU.TANH R3, R3 ;  /* 0x0000000300037308 */ /* 0x000e620000002400 */
[----:B------:R-:W-:Y:S01]  /*1020*/  FMUL.FTZ R15, R26, R15 ;  /* 0x0000000f1a0f7220 */ /* 0x000fe20000410000 */
[----:B------:R-:W-:Y:S01]  /*1030*/  BSSY B0, `(.L_x_6444) ;  /* 0x000000a000007945 */ /* 0x000fe20003800000 */
[----:B0-----:R-:W-:Y:S02]  /*1040*/  FMUL.FTZ R22, R22, 1.1920928955078125e-07 ;  /* 0x3400000016167820 */ /* 0x001fe40000410000 */
        /* <DEDUP_REMOVED lines=8> */
.L_x_6445:
[----:B------:R-:W-:Y:S05]  /*10d0*/  BSYNC B0 ;  /* 0x0000000000007941 */ /* 0x000fea0003800000 */
.L_x_6444:
[----:B------:R-:W0:Y:S01]  /*10e0*/  MUFU.TANH R0, R0 ;  /* 0x0000000000007308 */ /* 0x000e220000002400 */
[----:B------:R-:W-:-:S04]  /*10f0*/  IMAD.WIDE.U32 R16, R16, R13, c[0x0][0x168] ;  /* 0x00005a0010107625 */ /* 0x000fc800078e000d */
[----:B------:R-:W-:Y:S02]  /*1100*/  FMUL.FTZ R4, R4, R21 ;  /* 0x0000001504047220 */ /* 0x000fe40000410000 */
[----:B------:R-:W-:-:S04]  /*1110*/  IMAD.WIDE R14, R14, 0x10, R16 ;  /* 0x000000100e0e7825 */ /* 0x000fc800078e0210 */
[----:B------:R-:W-:Y:S02]  /*1120*/  FMUL.FTZ R5, R5, R2 ;  /* 0x0000000205057220 */ /* 0x000fe40000410000 */
[----:B------:R-:W-:Y:S02]  /*1130*/  FMUL.FTZ R6, R6, R25 ;  /* 0x0000001906067220 */ /* 0x000fe40000410000 */
[----:B------:R-:W-:Y:S02]  /*1140*/  FMUL.FTZ R7, R7, R12 ;  /* 0x0000000c07077220 */ /* 0x000fe40000410000 */
[----:B------:R-:W-:Y:S02]  /*1150*/  FMUL.FTZ R8, R8, R23 ;  /* 0x0000001708087220 */ /* 0x000fe40000410000 */
[----:B------:R-:W-:Y:S01]  /*1160*/  FMUL.FTZ R9, R9, R24 ;  /* 0x0000001809097220 */ /* 0x000fe20000410000 */
[----:B------:R-:W-:Y:S01]  /*1170*/  STG.E.128 [R14.64], R4 ;  /* 0x000000040e007986 */ /* 0x000fe2000c101d04 */
[----:B-1----:R-:W-:-:S02]  /*1180*/  FMUL.FTZ R10, R10, R3 ;  /* 0x000000030a0a7220 */ /* 0x002fc40000410000 */
[----:B0-----:R-:W-:-:S05]  /*1190*/  FMUL.FTZ R11, R11, R0 ;  /* 0x000000000b0b7220 */ /* 0x001fca0000410000 */
[----:B------:R-:W-:Y:S01]  /*11a0*/  STG.E.128 [R14.64+0x800], R8 ;  /* 0x000800080e007986 */ /* 0x000fe2000c101d04 */
[----:B------:R-:W-:Y:S05]  /*11b0*/  EXIT ;  /* 0x000000000000794d */ /* 0x000fea0003800000 */
.L_x_6429:
        /* <DEDUP_REMOVED lines=88> */
.L_x_6449:
[----:B------:R-:W-:Y:S05]  /*1740*/  BSYNC B1 ;  /* 0x0000000000017941 */ /* 0x000fea0003800000 */
.L_x_6448:
[----:B------:R-:W0:Y:S02]  /*1750*/  MUFU.TANH R4, R4 ;  /* 0x0000000400047308 */ /* 0x000e240000002400 */
[----:B0-----:R-:W-:-:S06]  /*1760*/  FMUL.FTZ R21, R4, R21 ;  /* 0x0000001504157220 */ /* 0x001fcc0000410000 */
.L_x_6447:
[----:B------:R-:W-:Y:S05]  /*1770*/  BSYNC B0 ;  /* 0x0000000000007941 */ /* 0x000fea0003800000 */
.L_x_6446:
        /* <DEDUP_REMOVED lines=36> */
.L_x_6453:
[----:B------:R-:W-:Y:S05]  /*19c0*/  BSYNC B1 ;  /* 0x0000000000017941 */ /* 0x000fea0003800000 */
.L_x_6452:
[----:B------:R-:W0:Y:S02]  /*19d0*/  MUFU.TANH R3, R4 ;  /* 0x0000000400037308 */ /* 0x000e240000002400 */
[----:B0-----:R-:W-:-:S06]  /*19e0*/  FMUL.FTZ R20, R3, R20 ;  /* 0x0000001403147220 */ /* 0x001fcc0000410000 */
.L_x_6451:
[----:B------:R-:W-:Y:S05]  /*19f0*/  BSYNC B0 ;  /* 0x0000000000007941 */ /* 0x000fea0003800000 */
.L_x_6450:
        /* <DEDUP_REMOVED lines=36> */
.L_x_6457:
[----:B------:R-:W-:Y:S05]  /*1c40*/  BSYNC B1 ;  /* 0x0000000000017941 */ /* 0x000fea0003800000 */
.L_x_6456:
[----:B------:R-:W0:Y:S02]  /*1c50*/  MUFU.TANH R3, R4 ;  /* 0x0000000400037308 */ /* 0x000e240000002400 */
[----:B0-----:R-:W-:-:S06]  /*1c60*/  FMUL.FTZ R0, R3, R0 ;  /* 0x0000000003007220 */ /* 0x001fcc0000410000 */
.L_x_6455:
[----:B------:R-:W-:Y:S05]  /*1c70*/  BSYNC B0 ;  /* 0x0000000000007941 */ /* 0x000fea0003800000 */
.L_x_6454:
        /* <DEDUP_REMOVED lines=36> */
.L_x_6461:
[----:B------:R-:W-:Y:S05]  /*1ec0*/  BSYNC B1 ;  /* 0x0000000000017941 */ /* 0x000fea0003800000 */
.L_x_6460:
[----:B------:R-:W0:Y:S02]  /*1ed0*/  MUFU.TANH R4, R4 ;  /* 0x0000000400047308 */ /* 0x000e240000002400 */
[----:B0-----:R-:W-:-:S06]  /*1ee0*/  FMUL.FTZ R19, R4, R19 ;  /* 0x0000001304137220 */ /* 0x001fcc0000410000 */
.L_x_6459:
[----:B------:R-:W-:Y:S05]  /*1ef0*/  BSYNC B0 ;  /* 0x0000000000007941 */ /* 0x000fea0003800000 */
.L_x_6458:
        /* <DEDUP_REMOVED lines=36> */
.L_x_6465:
[----:B------:R-:W-:Y:S05]  /*2140*/  BSYNC B1 ;  /* 0x0000000000017941 */ /* 0x000fea0003800000 */
.L_x_6464:
[----:B------:R-:W0:Y:S02]  /*2150*/  MUFU.TANH R3, R4 ;  /* 0x0000000400037308 */ /* 0x000e240000002400 */
[----:B0-----:R-:W-:-:S06]  /*2160*/  FMUL.FTZ R18, R3, R18 ;  /* 0x0000001203127220 */ /* 0x001fcc0000410000 */
.L_x_6463:
[----:B------:R-:W-:Y:S05]  /*2170*/  BSYNC B0 ;  /* 0x0000000000007941 */ /* 0x000fea0003800000 */
.L_x_6462:
        /* <DEDUP_REMOVED lines=36> */
.L_x_6469:
[----:B------:R-:W-:Y:S05]  /*23c0*/  BSYNC B1 ;  /* 0x0000000000017941 */ /* 0x000fea0003800000 */
.L_x_6468:
[----:B------:R-:W0:Y:S02]  /*23d0*/  MUFU.TANH R4, R4 ;  /* 0x0000000400047308 */ /* 0x000e240000002400 */
[----:B0-----:R-:W-:-:S06]  /*23e0*/  FMUL.FTZ R17, R4, R17 ;  /* 0x0000001104117220 */ /* 0x001fcc0000410000 */
.L_x_6467:
[----:B------:R-:W-:Y:S05]  /*23f0*/  BSYNC B0 ;  /* 0x0000000000007941 */ /* 0x000fea0003800000 */
.L_x_6466:
        /* <DEDUP_REMOVED lines=36> */
.L_x_6473:
[----:B------:R-:W-:Y:S05]  /*2640*/  BSYNC B1 ;  /* 0x0000000000017941 */ /* 0x000fea0003800000 */
.L_x_6472:
[----:B------:R-:W0:Y:S02]  /*2650*/  MUFU.TANH R4, R4 ;  /* 0x0000000400047308 */ /* 0x000e240000002400 */
[----:B0-----:R-:W-:-:S06]  /*2660*/  FMUL.FTZ R15, R4, R15 ;  /* 0x0000000f040f7220 */ /* 0x001fcc0000410000 */
.L_x_6471:
[----:B------:R-:W-:Y:S05]  /*2670*/  BSYNC B0 ;  /* 0x0000000000007941 */ /* 0x000fea0003800000 */
.L_x_6470:
        /* <DEDUP_REMOVED lines=36> */
.L_x_6477:
[----:B------:R-:W-:Y:S05]  /*28c0*/  BSYNC B1 ;  /* 0x0000000000017941 */ /* 0x000fea0003800000 */
.L_x_6476:
[----:B------:R-:W0:Y:S02]  /*28d0*/  MUFU.TANH R3, R4 ;  /* 0x0000000400037308 */ /* 0x000e240000002400 */
[----:B0-----:R-:W-:-:S06]  /*28e0*/  FMUL.FTZ R14, R3, R14 ;  /* 0x0000000e030e7220 */ /* 0x001fcc0000410000 */
.L_x_6475:
[----:B------:R-:W-:Y:S05]  /*28f0*/  BSYNC B0 ;  /* 0x0000000000007941 */ /* 0x000fea0003800000 */
.L_x_6474:
        /* <DEDUP_REMOVED lines=21> */
.L_x_6480:
[----:B0-----:R-:W-:-:S13]  /*2a50*/  ISETP.GE.AND P0, PT, R13, R12, PT ;  /* 0x0000000c0d00720c */ /* 0x001fda0003f06270 */
[----:B------:R-:W-:Y:S05]  /*2a60*/  @P0 BRA `(.L_x_6482) ;  /* 0x000000c000000947 */ /* 0x000fea0003800000 */
[----:B------:R-:W-:Y:S02]  /*2a70*/  IADD3 R2, R16, R13, RZ ;  /* 0x0000000d10027210 */ /* 0x000fe40007ffe0ff */
[----:B------:R-:W-:Y:S02]  /*2a80*/  MOV R3, 0x4 ;  /* 0x0000000400037802 */ /* 0x000fe40000000f00 */
[----:B------:R-:W-:-:S03]  /*2a90*/  IADD3 R13, R13, 0x80, RZ ;  /* 0x000000800d0d7810 */ /* 0x000fc60007ffe0ff */
[----:B------:R-:W-:-:S05]  /*2aa0*/  IMAD.WIDE.U32 R2, R2, R3, c[0x0][0x168] ;  /* 0x00005a0002027625 */ /* 0x000fca00078e0003 */
[----:B------:R0:W-:Y:S02]  /*2ab0*/  STG.E [R2.64], R19 ;  /* 0x0000001302007986 */ /* 0x0001e4000c101904 */
.L_x_6481:
[----:B------:R-:W-:-:S13]  /*2ac0*/  ISETP.GE.AND P0, PT, R13, R12, PT ;  /* 0x0000000c0d00720c */ /* 0x000fda0003f06270 */
[----:B------:R-:W-:Y:S05]  /*2ad0*/  @P0 BRA `(.L_x_6483) ;  /* 0x000000d000000947 */ /* 0x000fea0003800000 */
[----:B0-----:R-:W-:Y:S01]  /*2ae0*/  HFMA2.MMA R3, -RZ, RZ, 0, 2.384185791015625e-07 ;  /* 0x00000004ff037435 */ /* 0x001fe200000001ff */
[----:B------:R-:W-:Y:S02]  /*2af0*/  IADD3 R2, R16, R13, RZ ;  /* 0x0000000d10027210 */ /* 0x000fe40007ffe0ff */
[----:B------:R-:W-:-:S07]  /*2b00*/  IADD3 R13, R13, 0x80, RZ ;  /* 0x000000800d0d7810 */ /* 0x000fce0007ffe0ff */
[----:B------:R-:W-:-:S05]  /*2b10*/  IMAD.WIDE.U32 R2, R2, R3, c[0x0][0x168] ;  /* 0x00005a0002027625 */ /* 0x000fca00078e0003 */
[----:B------:R0:W-:Y:S02]  /*2b20*/  STG.E [R2.64], R18 ;  /* 0x0000001202007986 */ /* 0x0001e4000c101904 */
.L_x_6482:
        /* <DEDUP_REMOVED lines=8> */
.L_x_6483:
[----:B------:R-:W-:Y:S05]  /*2bb0*/  BSYNC B1 ;  /* 0x0000000000017941 */ /* 0x000fea0003800000 */
.L_x_6479:
[----:B------:R-:W-:-:S13]  /*2bc0*/  ISETP.GE.AND P0, PT, R13, R12, PT ;  /* 0x0000000c0d00720c */ /* 0x000fda0003f06270 */
[----:B0-----:R-:W-:Y:S02]  /*2bd0*/  @!P0 IADD3 R2, R16, R13, RZ ;  /* 0x0000000d10028210 */ /* 0x001fe40007ffe0ff */
[----:B------:R-:W-:Y:S02]  /*2be0*/  @!P0 MOV R3, 0x4 ;  /* 0x0000000400038802 */ /* 0x000fe40000000f00 */
[----:B------:R-:W-:-:S03]  /*2bf0*/  @!P0 IADD3 R13, R13, 0x80, RZ ;  /* 0x000000800d0d8810 */ /* 0x000fc60007ffe0ff */
[----:B------:R-:W-:-:S05]  /*2c00*/  @!P0 IMAD.WIDE.U32 R2, R2, R3, c[0x0][0x168] ;  /* 0x00005a0002028625 */ /* 0x000fca00078e0003 */
[----:B------:R0:W-:Y:S02]  /*2c10*/  @!P0 STG.E [R2.64], R15 ;  /* 0x0000000f02008986 */ /* 0x0001e4000c101904 */
.L_x_6484:
[----:B------:R-:W-:Y:S05]  /*2c20*/  BSYNC B0 ;  /* 0x0000000000007941 */ /* 0x000fea0003800000 */
.L_x_6478:
        /* <DEDUP_REMOVED lines=8> */
.L_x_6485:
        /* <DEDUP_REMOVED lines=13> */
.L_x_7657:


//--------------------- .text._ZN2at6native29vectorized_elementwise_kernelILi8EZZZNS0_61_GLOBAL__N__b29612f4_23_ActivationMishKernel_cu_9e10b42f_310811mish_kernelERNS_18TensorIteratorBaseEENKUlvE_clEvENKUlvE0_clEvEUlfE_St5arrayIPcLm2EEEEviT0_T1_ --------------------------
	.section	.text._ZN2at6native29vectorized_elementwise_kernelILi8EZZZNS0_61_GLOBAL__N__b29612f4_23_ActivationMishKernel_cu_9e10b42f_310811mish_kernelERNS_18TensorIteratorBaseEENKUlvE_clEvENKUlvE0_clEvEUlfE_St5arrayIPcLm2EEEEviT0_T1_,"ax",@progbits
	.sectioninfo	@"SHI_REGISTERS=4"
	.align	128
        .global         _ZN2at6native29vectorized_elementwise_kernelILi8EZZZNS0_61_GLOBAL__N__b29612f4_23_ActivationMishKernel_cu_9e10b42f_310811mish_kernelERNS_18TensorIteratorBaseEENKUlvE_clEvENKUlvE0_clEvEUlfE_St5arrayIPcLm2EEEEviT0_T1_
        .type           _ZN2at6native29vectorized_elementwise_kernelILi8EZZZNS0_61_GLOBAL__N__b29612f4_23_ActivationMishKernel_cu_9e10b42f_310811mish_kernelERNS_18TensorIteratorBaseEENKUlvE_clEvENKUlvE0_clEvEUlfE_St5arrayIPcLm2EEEEviT0_T1_,@function
        .size           _ZN2at6native29vectorized_elementwise_kernelILi8EZZZNS0_61_GLOBAL__N__b29612f4_23_ActivationMishKernel_cu_9e10b42f_310811mish_kernelERNS_18TensorIteratorBaseEENKUlvE_clEvENKUlvE0_clEvEUlfE_St5arrayIPcLm2EEEEviT0_T1_,(.L_x_7658 - _ZN2at6native29vectorized_elementwise_kernelILi8EZZZNS0_61_GLOBAL__N__b29612f4_23_ActivationMishKernel_cu_9e10b42f_310811mish_kernelERNS_18TensorIteratorBaseEENKUlvE_clEvENKUlvE0_clEvEUlfE_St5arrayIPcLm2EEEEviT0_T1_)
        .other          _ZN2at6native29vectorized_elementwise_kernelILi8EZZZNS0_61_GLOBAL__N__b29612f4_23_ActivationMishKernel_cu_9e10b42f_310811mish_kernelERNS_18TensorIteratorBaseEENKUlvE_clEvENKUlvE0_clEvEUlfE_St5arrayIPcLm2EEEEviT0_T1_,@"STO_CUDA_ENTRY STV_DEFAULT"
_ZN2at6native29vectorized_elementwise_kernelILi8EZZZNS0_61_GLOBAL__N__b29612f4_23_ActivationMishKernel_cu_9e10b42f_310811mish_kernelERNS_18TensorIteratorBaseEENKUlvE_clEvENKUlvE0_clEvEUlfE_St5arrayIPcLm2EEEEviT0_T1_:
.text._ZN2at6native29vectorized_elementwise_kernelILi8EZZZNS0_61_GLOBAL__N__b29612f4_23_ActivationMishKernel_cu_9e10b42f_310811mish_kernelERNS_18TensorIteratorBaseEENKUlvE_clEvENKUlvE0_clEvEUlfE_St5arrayIPcLm2EEEEviT0_T1_:
[----:B------:R-:W-:Y:S02]  /*0000*/  MOV R1, c[0x0][0x28] ;  /* 0x00000a0000017a02 */ /* 0x000fe40000000f00 */
[----:B------:R-:W-:Y:S05]  /*0010*/  EXIT ;  /* 0x000000000000794d */ /* 0x000fea0003800000 */
.L_x_6486:
        /* <DEDUP_REMOVED lines=14> */
.L_x_7658:


//--------------------- .text._ZN2at6native18elementwise_kernelILi128ELi4EZNS0_15gpu_kernel_implIZZZNS0_61_GLOBAL__N__b29612f4_23_ActivationMishKernel_cu_9e10b42f_310811mish_kernelERNS_18TensorIteratorBaseEENKUlvE_clEvENKUlvE_clEvEUldE_EEvS5_RKT_EUliE_EEviT1_ --------------------------
	.section	.text._ZN2at6native18elementwise_kernelILi128ELi4EZNS0_15gpu_kernel_implIZZZNS0_61_GLOBAL__N__b29612f4_23_ActivationMishKernel_cu_9e10b42f_310811mish_kernelERNS_18TensorIteratorBaseEENKUlvE_clEvENKUlvE_clEvEUldE_EEvS5_RKT_EUliE_EEviT1_,"ax",@progbits
	.sectioninfo	@"SHI_REGISTERS=34"
	.align	128
        .global         _ZN2at6native18elementwise_kernelILi128ELi4EZNS0_15gpu_kernel_implIZZZNS0_61_GLOBAL__N__b29612f4_23_ActivationMishKernel_cu_9e10b42f_310811mish_kernelERNS_18TensorIteratorBaseEENKUlvE_clEvENKUlvE_clEvEUldE_EEvS5_RKT_EUliE_EEviT1_
        .type           _ZN2at6native18elementwise_kernelILi128ELi4EZNS0_15gpu_kernel_implIZZZNS0_61_GLOBAL__N__b29612f4_23_ActivationMishKernel_cu_9e10b42f_310811mish_kernelERNS_18TensorIteratorBaseEENKUlvE_clEvENKUlvE_clEvEUldE_EEvS5_RKT_EUliE_EEviT1_,@function
        .size           _ZN2at6native18elementwise_kernelILi128ELi4EZNS0_15gpu_kernel_implIZZZNS0_61_GLOBAL__N__b29612f4_23_ActivationMishKernel_cu_9e10b42f_310811mish_kernelERNS_18TensorIteratorBaseEENKUlvE_clEvENKUlvE_clEvEUldE_EEvS5_RKT_EUliE_EEviT1_,(.L_x_7604 - _ZN2at6native18elementwise_kernelILi128ELi4EZNS0_15gpu_kernel_implIZZZNS0_61_GLOBAL__N__b29612f4_23_ActivationMishKernel_cu_9e10b42f_310811mish_kernelERNS_18TensorIteratorBaseEENKUlvE_clEvENKUlvE_clEvEUldE_EEvS5_RKT_EUliE_EEviT1_)
        .other          _ZN2at6native18elementwise_kernelILi128ELi4EZNS0_15gpu_kernel_implIZZZNS0_61_GLOBAL__N__b29612f4_23_ActivationMishKernel_cu_9e10b42f_310811mish_kernelERNS_18TensorIteratorBaseEENKUlvE_clEvENKUlvE_clEvEUldE_EEvS5_RKT_EUliE_EEviT1_,@"STO_CUDA_ENTRY STV_DEFAULT"
_ZN2at6native18elementwise_kernelILi128ELi4EZNS0_15gpu_kernel_implIZZZNS0_61_GLOBAL__N__b29612f4_23_ActivationMishKernel_cu_9e10b42f_310811mish_kernelERNS_18TensorIteratorBaseEENKUlvE_clEvENKUlvE_clEvEUldE_EEvS5_RKT_EUliE_EEviT1_:
.text._ZN2at6native18elementwise_kernelILi128ELi4EZNS0_15gpu_kernel_implIZZZNS0_61_GLOBAL__N__b29612f4_23_ActivationMishKernel_cu_9e10b42f_310811mish_kernelERNS_18TensorIteratorBaseEENKUlvE_clEvENKUlvE_clEvEUldE_EEvS5_RKT_EUliE_EEviT1_:
        /* <DEDUP_REMOVED lines=235> */
.L_x_6489:
        /* <DEDUP_REMOVED lines=19> */
.L_x_6493:
[----:B------:R-:W2:Y:S02]  /*0fe0*/  LDG.E.U8 R4, [R4.64] ;  /* 0x0000002404047981 */ /* 0x000ea4000c1e1100 */
[----:B--2---:R0:W1:Y:S01]  /*0ff0*/  I2F.F64.U16 R22, R4 ;  /* 0x0000000400167312 */ /* 0x0040620000101800 */
[----:B------:R-:W-:Y:S05]  /*1000*/  BRA `(.L_x_6495) ;  /* 0x00000df000007947 */ /* 0x000fea0003800000 */
.L_x_6492:
        /* <DEDUP_REMOVED lines=9> */
.L_x_6497:
[----:B------:R-:W2:Y:S02]  /*10a0*/  LDG.E R4, [R4.64] ;  /* 0x0000002404047981 */ /* 0x000ea4000c1e1900 */
[----:B--2---:R0:W1:Y:S01]  /*10b0*/  I2F.F64 R22, R4 ;  /* 0x0000000400167312 */ /* 0x0040620000201c00 */
[----:B------:R-:W-:Y:S05]  /*10c0*/  BRA `(.L_x_6495) ;  /* 0x00000d3000007947 */ /* 0x000fea0003800000 */
.L_x_6496:
[----:B------:R-:W2:Y:S02]  /*10d0*/  LDG.E.U16 R4, [R4.64] ;  /* 0x0000002404047981 */ /* 0x000ea4000c1e1500 */
[----:B--2---:R0:W1:Y:S01]  /*10e0*/  I2F.F64.S16 R22, R4 ;  /* 0x0000000400167312 */ /* 0x0040620000101c00 */
[----:B------:R-:W-:Y:S05]  /*10f0*/  BRA `(.L_x_6495) ;  /* 0x00000d0000007947 */ /* 0x000fea0003800000 */
.L_x_6491:
        /* <DEDUP_REMOVED lines=10> */
.L_x_6499:
[----:B------:R-:W2:Y:S02]  /*11a0*/  LDG.E.U16 R0, [R4.64] ;  /* 0x0000002404007981 */ /* 0x000ea4000c1e1500 */
[----:B--2---:R-:W-:-:S05]  /*11b0*/  HADD2.F32 R0, -RZ, R0.H0_H0 ;  /* 0x20000000ff007230 */ /* 0x004fca0000004100 */
[----:B------:R-:W-:-:S04]  /*11c0*/  FMUL.FTZ R0, R0, 1 ;  /* 0x3f80000000007820 */ /* 0x000fc80000410000 */
[----:B------:R0:W1:Y:S01]  /*11d0*/  F2F.F64.F32 R22, R0 ;  /* 0x0000000000167310 */ /* 0x0000620000201800 */
[----:B------:R-:W-:Y:S05]  /*11e0*/  BRA `(.L_x_6495) ;  /* 0x00000c1000007947 */ /* 0x000fea0003800000 */
.L_x_6498:
        /* <DEDUP_REMOVED lines=10> */
.L_x_6501:
[----:B------:R-:W2:Y:S02]  /*1290*/  LDG.E.U16 R4, [R4.64] ;  /* 0x0000002404047981 */ /* 0x000ea4000c1e1500 */
[----:B--2---:R-:W-:-:S05]  /*12a0*/  HADD2.F32 R0, -RZ, R4.H0_H0 ;  /* 0x20000004ff007230 */ /* 0x004fca0000004100 */
[----:B------:R-:W-:-:S04]  /*12b0*/  FMUL.FTZ R0, R0, 1 ;  /* 0x3f80000000007820 */ /* 0x000fc80000410000 */
[----:B------:R0:W1:Y:S01]  /*12c0*/  F2F.F64.F32 R22, R0 ;  /* 0x0000000000167310 */ /* 0x0000620000201800 */
[----:B------:R-:W-:Y:S05]  /*12d0*/  BRA `(.L_x_6495) ;  /* 0x00000b2000007947 */ /* 0x000fea0003800000 */
.L_x_6500:
[----:B------:R0:W5:Y:S01]  /*12e0*/  LDG.E.64 R22, [R4.64] ;  /* 0x0000002404167981 */ /* 0x000162000c1e1b00 */
[----:B------:R-:W-:Y:S05]  /*12f0*/  BRA `(.L_x_6495) ;  /* 0x00000b0000007947 */ /* 0x000fea0003800000 */
.L_x_6490:
        /* <DEDUP_REMOVED lines=13> */
.L_x_6504:
[----:B------:R0:W5:Y:S01]  /*13d0*/  LDG.E.64 R22, [R4.64] ;  /* 0x0000002404167981 */ /* 0x000162000c1e1b00 */
[----:B------:R-:W-:Y:S05]  /*13e0*/  BRA `(.L_x_6495) ;  /* 0x00000a1000007947 */ /* 0x000fea0003800000 */
.L_x_6503:
        /* <DEDUP_REMOVED lines=28> */
.L_x_6506:
        /* <DEDUP_REMOVED lines=11> */
[----:B------:R-:W-:-:S05]  /*1660*/  LOP3.LUT R0, R3, 0x80000000, R0, 0xf8, !PT ;  /* 0x8000000003007812 */ /* 0x000fca00078ef800 */
[----:B------:R-:W-:-:S04]  /*1670*/  FMUL.FTZ R0, R0, 1 ;  /* 0x3f80000000007820 */ /* 0x000fc80000410000 */
[----:B------:R0:W1:Y:S01]  /*1680*/  F2F.F64.F32 R22, R0 ;  /* 0x0000000000167310 */ /* 0x0000620000201800 */
[----:B------:R-:W-:Y:S05]  /*1690*/  BRA `(.L_x_6495) ;  /* 0x0000076000007947 */ /* 0x000fea0003800000 */
.L_x_6505:
[----:B------:R-:W2:Y:S02]  /*16a0*/  LDG.E.U16 R0, [R4.64] ;  /* 0x0000002404007981 */ /* 0x000ea4000c1e1500 */
[----:B--2---:R-:W-:-:S05]  /*16b0*/  PRMT R0, RZ, 0x5410, R0 ;  /* 0x00005410ff007816 */ /* 0x004fca0000000000 */
[----:B------:R-:W-:-:S04]  /*16c0*/  FMUL.FTZ R0, R0, 1 ;  /* 0x3f80000000007820 */ /* 0x000fc80000410000 */
[----:B------:R0:W1:Y:S01]  /*16d0*/  F2F.F64.F32 R22, R0 ;  /* 0x0000000000167310 */ /* 0x0000620000201800 */
[----:B------:R-:W-:Y:S05]  /*16e0*/  BRA `(.L_x_6495) ;  /* 0x0000071000007947 */ /* 0x000fea0003800000 */
.L_x_6502:
        /* <DEDUP_REMOVED lines=11> */
.L_x_6509:
        /* <DEDUP_REMOVED lines=21> */
.L_x_6513:
[----:B------:R-:W-:Y:S05]  /*18f0*/  BSYNC B1 ;  /* 0x0000000000017941 */ /* 0x000fea0003800000 */
.L_x_6512:
[----:B------:R-:W-:Y:S01]  /*1900*/  LEA R5, R0, 0x3b800000, 0x17 ;  /* 0x3b80000000057811 */ /* 0x000fe200078eb8ff */
[----:B------:R-:W-:-:S05]  /*1910*/  IMAD.SHL.U32 R0, R3, 0x100000, RZ ;  /* 0x0010000003007824 */ /* 0x000fca00078e00ff */
[----:B------:R-:W-:Y:S02]  /*1920*/  LOP3.LUT R0, R5, R0, R6, 0xfe, !PT ;  /* 0x0000000005007212 */ /* 0x000fe400078efe06 */
.L_x_6511:
[----:B------:R-:W-:Y:S05]  /*1930*/  BSYNC B0 ;  /* 0x0000000000007941 */ /* 0x000fea0003800000 */
.L_x_6510:
[----:B------:R-:W-:-:S04]  /*1940*/  FMUL.FTZ R0, R0, 1 ;  /* 0x3f80000000007820 */ /* 0x000fc80000410000 */
[----:B------:R0:W1:Y:S01]  /*1950*/  F2F.F64.F32 R22, R0 ;  /* 0x0000000000167310 */ /* 0x0000620000201800 */
[----:B------:R-:W-:Y:S05]  /*1960*/  BRA `(.L_x_6495) ;  /* 0x0000049000007947 */ /* 0x000fea0003800000 */
.L_x_6508:
        /* <DEDUP_REMOVED lines=21> */
.L_x_6517:
[----:B------:R-:W-:Y:S05]  /*1ac0*/  BSYNC B1 ;  /* 0x0000000000017941 */ /* 0x000fea0003800000 */
.L_x_6516:
[----:B------:R-:W-:Y:S01]  /*1ad0*/  LEA R5, R0, 0x37800000, 0x17 ;  /* 0x3780000000057811 */ /* 0x000fe200078eb8ff */
[----:B------:R-:W-:-:S05]  /*1ae0*/  IMAD.SHL.U32 R0, R3, 0x200000, RZ ;  /* 0x0020000003007824 */ /* 0x000fca00078e00ff */
[----:B------:R-:W-:Y:S02]  /*1af0*/  LOP3.LUT R0, R5, R0, R6, 0xfe, !PT ;  /* 0x0000000005007212 */ /* 0x000fe400078efe06 */
.L_x_6515:
[----:B------:R-:W-:Y:S05]  /*1b00*/  BSYNC B0 ;  /* 0x0000000000007941 */ /* 0x000fea0003800000 */
.L_x_6514:
[----:B------:R-:W-:-:S04]  /*1b10*/  FMUL.FTZ R0, R0, 1 ;  /* 0x3f80000000007820 */ /* 0x000fc80000410000 */
[----:B------:R0:W1:Y:S01]  /*1b20*/  F2F.F64.F32 R22, R0 ;  /* 0x0000000000167310 */ /* 0x0000620000201800 */
[----:B------:R-:W-:Y:S05]  /*1b30*/  BRA `(.L_x_6495) ;  /* 0x000002c000007947 */ /* 0x000fea0003800000 */
.L_x_6507:
        /* <DEDUP_REMOVED lines=14> */
.L_x_6521:
[----:B------:R-:W-:Y:S05]  /*1c20*/  BSYNC B0 ;  /* 0x0000000000007941 */ /* 0x000fea0003800000 */
.L_x_6520:
[----:B------:R-:W-:-:S04]  /*1c30*/  FMUL.FTZ R0, R0, 1 ;  /* 0x3f80000000007820 */ /* 0x000fc80000410000 */
[----:B------:R0:W1:Y:S01]  /*1c40*/  F2F.F64.F32 R22, R0 ;  /* 0x0000000000167310 */ /* 0x0000620000201800 */
[----:B------:R-:W-:Y:S05]  /*1c50*/  BRA `(.L_x_6495) ;  /* 0x000001a000007947 */ /* 0x000fea0003800000 */
.L_x_6494:
        /* <DEDUP_REMOVED lines=21> */
.L_x_6519:
[----:B------:R-:W2:Y:S02]  /*1db0*/  LDG.E.64 R22, [R4.64] ;  /* 0x0000002404167981 */ /* 0x000ea4000c1e1b00 */
[----:B--2---:R-:W0:Y:S01]  /*1dc0*/  I2F.F64.U64 R22, R22 ;  /* 0x0000001600167312 */ /* 0x004e220000301800 */
[----:B------:R-:W-:Y:S05]  /*1dd0*/  BRA `(.L_x_6495) ;  /* 0x0000002000007947 */ /* 0x000fea0003800000 */
.L_x_6518:
[----:B------:R-:W2:Y:S02]  /*1de0*/  LDG.E R4, [R4.64] ;  /* 0x0000002404047981 */ /* 0x000ea4000c1e1900 */
[----:B--2---:R0:W1:Y:S02]  /*1df0*/  I2F.F64.U32 R22, R4 ;  /* 0x0000000400167312 */ /* 0x0040640000201800 */
.L_x_6495:
[----:B0-----:R-:W-:Y:S01]  /*1e00*/  IMAD.MOV.U32 R4, RZ, RZ, 0x652b82fe ;  /* 0x652b82feff047424 */ /* 0x001fe200078e00ff */
[----:B-1---5:R-:W-:Y:S01]  /*1e10*/  FSETP.GEU.FTZ.AND P0, PT, |R23|, 4.1917929649353027344, PT ;  /* 0x4086232b1700780b */ /* 0x022fe20003f1e200 */
[----:B------:R-:W-:Y:S01]  /*1e20*/  IMAD.MOV.U32 R5, RZ, RZ, 0x3ff71547 ;  /* 0x3ff71547ff057424 */ /* 0x000fe200078e00ff */
[----:B------:R-:W-:Y:S01]  /*1e30*/  BSSY B0, `(.L_x_6522) ;  /* 0x0000022000007945 */ /* 0x000fe20003800000 */
[----:B------:R-:W-:-:S02]  /*1e40*/  IMAD.MOV.U32 R10, RZ, RZ, 0x69ce2bdf ;  /* 0x69ce2bdfff0a7424 */ /* 0x000fc400078e00ff */
[----:B------:R-:W-:Y:S02]  /*1e50*/  IMAD.MOV.U32 R11, RZ, RZ, 0x3e5ade15 ;  /* 0x3e5ade15ff0b7424 */ /* 0x000fe400078e00ff */
[----:B------:R-:W0:-:S06]  /*1e60*/  DFMA R4, R22, R4, 6.75539944105574400000e+15 ;  /* 0x433800001604742b */ /* 0x000e0c0000000004 */
[----:B0-----:R-:W0:-:S06]  /*1e70*/  DADD R6, R4, -6.75539944105574400000e+15 ;  /* 0xc338000004067429 */ /* 0x001e0c0000000000 */
[----:B0-----:R-:W0:-:S06]  /*1e80*/  DFMA R8, R6, c[0x2][0x0], R22 ;  /* 0x0080000006087a2b */ /* 0x001e0c0000000016 */
[----:B0-----:R-:W0:-:S06]  /*1e90*/  DFMA R8, R6, c[0x2][0x8], R8 ;  /* 0x0080020006087a2b */ /* 0x001e0c0000000008 */
        /* <DEDUP_REMOVED lines=9> */
[----:B0-----:R-:W0:-:S06]  /*1f30*/  DFMA R6, R8, R6, 1 ;  /* 0x3ff000000806742b */ /* 0x001e0c0000000006 */
[----:B0-----:R-:W0:-:S10]  /*1f40*/  DFMA R6, R8, R6, 1 ;  /* 0x3ff000000806742b */ /* 0x001e140000000006 */
[----:B0-----:R-:W-:Y:S02]  /*1f50*/  IMAD R25, R4, 0x100000, R7 ;  /* 0x0010000004197824 */ /* 0x001fe400078e0207 */
        /* <DEDUP_REMOVED lines=12> */
[----:B------:R-:W-:Y:S02]  /*2020*/  @!P0 IMAD.MOV.U32 R4, RZ, RZ, R6 ;  /* 0x000000ffff048224 */ /* 0x000fe400078e0006 */
[----:B------:R-:W-:-:S06]  /*2030*/  @!P0 IMAD.MOV.U32 R6, RZ, RZ, RZ ;  /* 0x000000ffff068224 */ /* 0x000fcc00078e00ff */
[----:B------:R0:W1:-:S06]  /*2040*/  @!P0 DMUL R24, R4, R6 ;  /* 0x0000000604188228 */ /* 0x00004c0000000000 */
.L_x_6523:
[----:B------:R-:W-:Y:S05]  /*2050*/  BSYNC B0 ;  /* 0x0000000000007941 */ /* 0x000fea0003800000 */
.L_x_6522:
[C---:B-1----:R-:W-:Y:S01]  /*2060*/  FSETP.GEU.FTZ.AND P1, PT, R25.reuse, 1.7916666269302368164, PT ;  /* 0x3fe555551900780b */ /* 0x042fe20003f3e000 */
[----:B------:R-:W-:Y:S01]  /*2070*/  BSSY B0, `(.L_x_6524) ;  /* 0x0000067000007945 */ /* 0x000fe20003800000 */
[----:B------:R-:W-:-:S13]  /*2080*/  FSETP.GT.FTZ.AND P0, PT, R25, -1.6999999284744262695, PT ;  /* 0xbfd999991900780b */ /* 0x000fda0003f14000 */
[----:B------:R-:W-:Y:S05]  /*2090*/  @P0 BRA !P1, `(.L_x_6525) ;  /* 0x000003e000000947 */ /* 0x000fea0004800000 */
[----:B------:R-:W1:-:S10]  /*20a0*/  DADD R24, R24, 1 ;  /* 0x3ff0000018187429 */ /* 0x000e540000000000 */
[----:B-1----:R-:W-:Y:S01]  /*20b0*/  ISETP.GT.AND P0, PT, R25, 0xfffff, PT ;  /* 0x000fffff1900780c */ /* 0x002fe20003f04270 */
        /* <DEDUP_REMOVED lines=31> */
[----:B0-----:R0:W1:Y:S02]  /*22b0*/  DFMA R8, -R12, R6, 1 ;  /* 0x3ff000000c08742b */ /* 0x0010640000000106 */
[----:B0-----:R-:W-:Y:S01]  /*22c0*/  LOP3.LUT R12, R0, 0x80000000, RZ, 0x3c, !PT ;  /* 0x80000000000c7812 */ /* 0x001fe200078e3cff */
[----:B------:R-:W-:-:S03]  /*22d0*/  IMAD.MOV.U32 R13, RZ, RZ, 0x43300000 ;  /* 0x43300000ff0d7424 */ /* 0x000fc600078e00ff */
[----:B-1----:R-:W0:-:S04]  /*22e0*/  DFMA R8, R8, R8, R8 ;  /* 0x000000080808722b */ /* 0x002e080000000008 */
[----:B------:R-:W-:-:S04]  /*22f0*/  DADD R12, R12, c[0x2][0x90] ;  /* 0x008024000c0c7629 */ /* 0x000fc80000000000 */
[----:B0-----:R-:W0:-:S06]  /*2300*/  DFMA R6, R6, R8, R6 ;  /* 0x000000080606722b */ /* 0x001e0c0000000006 */
[----:B0-----:R-:W0:-:S06]  /*2310*/  DMUL R8, R6, R4 ;  /* 0x0000000406087228 */ /* 0x001e0c0000000000 */
[----:B0-----:R-:W0:-:S06]  /*2320*/  DFMA R8, R6, R4, R8 ;  /* 0x000000040608722b */ /* 0x001e0c0000000008 */
[----:B0-----:R-:W0:-:S04]  /*2330*/  DMUL R10, R8, R8 ;  /* 0x00000008080a7228 */ /* 0x001e080000000000 */
[----:B------:R-:W1:-:S04]  /*2340*/  DADD R20, R4, -R8 ;  /* 0x0000000004147229 */ /* 0x000e480000000808 */
[----:B0-----:R-:W0:-:S04]  /*2350*/  DFMA R14, R10, R14, c[0x2][0x58] ;  /* 0x008016000a0e762b */ /* 0x001e08000000000e */
[----:B-1----:R-:W1:-:S04]  /*2360*/  DADD R24, R20, R20 ;  /* 0x0000000014187229 */ /* 0x002e480000000014 */
[----:B0-----:R-:W0:-:S04]  /*2370*/  DFMA R14, R10, R14, c[0x2][0x60] ;  /* 0x008018000a0e762b */ /* 0x001e08000000000e */
[----:B-1----:R-:W1:-:S04]  /*2380*/  DFMA R24, R4, -R8, R24 ;  /* 0x800000080418722b */ /* 0x002e480000000018 */
[----:B0-----:R-:W0:-:S04]  /*2390*/  DFMA R14, R10, R14, c[0x2][0x68] ;  /* 0x00801a000a0e762b */ /* 0x001e08000000000e */
[----:B-1----:R-:W-:-:S04]  /*23a0*/  DMUL R24, R6, R24 ;  /* 0x0000001806187228 */ /* 0x002fc80000000000 */
[----:B0-----:R-:W0:-:S06]  /*23b0*/  DFMA R14, R10, R14, c[0x2][0x70] ;  /* 0x00801c000a0e762b */ /* 0x001e0c000000000e */
[----:B0-----:R-:W0:-:S06]  /*23c0*/  DFMA R14, R10, R14, c[0x2][0x78] ;  /* 0x00801e000a0e762b */ /* 0x001e0c000000000e */
[----:B0-----:R-:W0:-:S04]  /*23d0*/  DFMA R20, R10, R14, c[0x2][0x80] ;  /* 0x008020000a14762b */ /* 0x001e08000000000e */
[----:B------:R-:W1:-:S04]  /*23e0*/  DFMA R14, R12, c[0x2][0x98], R8 ;  /* 0x008026000c0e7a2b */ /* 0x000e480000000008 */
[----:B0-----:R-:W0:-:S04]  /*23f0*/  DFMA R20, R10, R20, c[0x2][0x88] ;  /* 0x008022000a14762b */ /* 0x001e080000000014 */
[----:B-1----:R-:W1:-:S04]  /*2400*/  DFMA R4, -R12, c[0x2][0x98], R14 ;  /* 0x008026000c047a2b */ /* 0x002e48000000010e */
[----:B0-----:R-:W0:-:S04]  /*2410*/  DMUL R20, R10, R20 ;  /* 0x000000140a147228 */ /* 0x001e080000000000 */
[----:B-1----:R-:W-:-:S04]  /*2420*/  DADD R4, -R8, R4 ;  /* 0x0000000008047229 */ /* 0x002fc80000000104 */
[----:B0-----:R-:W0:-:S06]  /*2430*/  DFMA R20, R8, R20, R24 ;  /* 0x000000140814722b */ /* 0x001e0c0000000018 */
[----:B0-----:R-:W0:-:S06]  /*2440*/  DADD R4, R20, -R4 ;  /* 0x0000000014047229 */ /* 0x001e0c0000000804 */
[----:B0-----:R-:W0:-:S06]  /*2450*/  DFMA R4, R12, c[0x2][0xa0], R4 ;  /* 0x008028000c047a2b */ /* 0x001e0c0000000004 */
[----:B0-----:R0:W1:Y:S01]  /*2460*/  DADD R14, R14, R4 ;  /* 0x000000000e0e7229 */ /* 0x0010620000000004 */
[----:B------:R-:W-:Y:S05]  /*2470*/  BRA `(.L_x_6526) ;  /* 0x0000026000007947 */ /* 0x000fea0003800000 */
.L_x_6525:
[----:B------:R-:W1:Y:S01]  /*2480*/  DADD R12, R24, 2 ;  /* 0x40000000180c7429 */ /* 0x000e620000000000 */
[----:B0-----:R-:W-:Y:S01]  /*2490*/  IMAD.MOV.U32 R4, RZ, RZ, 0x1 ;  /* 0x00000001ff047424 */ /* 0x001fe200078e00ff */
[----:B------:R-:W-:Y:S01]  /*24a0*/  FSETP.GEU.AND P1, PT, |R25|, 6.5827683646048100446e-37, PT ;  /* 0x036000001900780b */ /* 0x000fe20003f2e200 */
[----:B------:R-:W-:Y:S03]  /*24b0*/  BSSY B1, `(.L_x_6527) ;  /* 0x0000013000017945 */ /* 0x000fe60003800000 */
[----:B-1----:R-:W0:Y:S02]  /*24c0*/  MUFU.RCP64H R5, R13 ;  /* 0x0000000d00057308 */ /* 0x002e240000001800 */
        /* <DEDUP_REMOVED lines=14> */
[----:B------:R-:W-:Y:S05]  /*25b0*/  CALL.REL.NOINC `($__internal_12_$__cuda_sm20_div_rn_f64_full) ;  /* 0x0000c4f000007944 */ /* 0x000fea0003c00000 */
[----:B------:R-:W-:Y:S02]  /*25c0*/  IMAD.MOV.U32 R4, RZ, RZ, R26 ;  /* 0x000000ffff047224 */ /* 0x000fe400078e001a */
[----:B------:R-:W-:Y:S02]  /*25d0*/  IMAD.MOV.U32 R5, RZ, RZ, R3 ;  /* 0x000000ffff057224 */ /* 0x000fe400078e0003 */
.L_x_6528:
[----:B------:R-:W-:Y:S05]  /*25e0*/  BSYNC B1 ;  /* 0x0000000000017941 */ /* 0x000fea0003800000 */
.L_x_6527:
[----:B------:R-:W2:Y:S01]  /*25f0*/  DMUL R4, R4, R24 ;  /* 0x0000001804047228 */ /* 0x000ea20000000000 */
[----:B------:R-:W-:Y:S02]  /*2600*/  IMAD.MOV.U32 R10, RZ, RZ, 0x2fbe14b5 ;  /* 0x2fbe14b5ff0a7424 */ /* 0x000fe400078e00ff */
[----:B------:R-:W-:-:S03]  /*2610*/  IMAD.MOV.U32 R11, RZ, RZ, 0x3eb372fb ;  /* 0x3eb372fbff0b7424 */ /* 0x000fc600078e00ff */
[----:B--2---:R-:W2:-:S06]  /*2620*/  DADD R6, -R4, R24 ;  /* 0x0000000004067229 */ /* 0x004e8c0000000118 */
[----:B--2---:R-:W2:-:S06]  /*2630*/  DMUL R8, R6, R6 ;  /* 0x0000000606087228 */ /* 0x004e8c0000000000 */
[----:B--2---:R-:W2:-:S06]  /*2640*/  DFMA R10, R8, R10, c[0x2][0xa8] ;  /* 0x00802a00080a762b */ /* 0x004e8c000000000a */
[----:B--2---:R-:W2:-:S06]  /*2650*/  DFMA R10, R8, R10, c[0x2][0xb0] ;  /* 0x00802c00080a762b */ /* 0x004e8c000000000a */
[----:B--2---:R-:W2:-:S06]  /*2660*/  DFMA R10, R8, R10, c[0x2][0xb8] ;  /* 0x00802e00080a762b */ /* 0x004e8c000000000a */
[----:B--2---:R-:W2:-:S06]  /*2670*/  DFMA R10, R8, R10, c[0x2][0xc0] ;  /* 0x00803000080a762b */ /* 0x004e8c000000000a */
[----:B--2---:R-:W2:-:S06]  /*2680*/  DFMA R10, R8, R10, c[0x2][0xc8] ;  /* 0x00803200080a762b */ /* 0x004e8c000000000a */
[----:B--2---:R-:W2:-:S06]  /*2690*/  DFMA R10, R8, R10, c[0x2][0xd0] ;  /* 0x00803400080a762b */ /* 0x004e8c000000000a */
[----:B--2---:R-:W2:-:S06]  /*26a0*/  DFMA R10, R8, R10, c[0x2][0xd8] ;  /* 0x00803600080a762b */ /* 0x004e8c000000000a */
[----:B--2---:R-:W2:-:S06]  /*26b0*/  DMUL R10, R8, R10 ;  /* 0x0000000a080a7228 */ /* 0x004e8c0000000000 */
[----:B--2---:R-:W2:-:S06]  /*26c0*/  DFMA R10, R6, R10, -R4 ;  /* 0x0000000a060a722b */ /* 0x004e8c0000000804 */
[----:B--2---:R2:W3:-:S06]  /*26d0*/  DADD R14, R10, R24 ;  /* 0x000000000a0e7229 */ /* 0x0044cc0000000018 */
.L_x_6526:
[----:B------:R-:W-:Y:S05]  /*26e0*/  BSYNC B0 ;  /* 0x0000000000007941 */ /* 0x000fea0003800000 */
.L_x_6524:
[----:B01-3--:R-:W-:Y:S01]  /*26f0*/  LOP3.LUT R5, R15, 0x7fffffff, RZ, 0xc0, !PT ;  /* 0x7fffffff0f057812 */ /* 0x00bfe200078ec0ff */
[----:B------:R-:W-:Y:S01]  /*2700*/  IMAD.MOV.U32 R4, RZ, RZ, R14 ;  /* 0x000000ffff047224 */ /* 0x000fe200078e000e */
[----:B------:R-:W-:Y:S05]  /*2710*/  BSSY B0, `(.L_x_6529) ;  /* 0x000003b000007945 */ /* 0x000fea0003800000 */
[----:B------:R-:W0:-:S14]  /*2720*/  DSETP.GE.AND P0, PT, R4, c[0x2][0xe0], PT ;  /* 0x008038000400762a */ /* 0x000e1c0003f06000 */
[----:B0-----:R-:W-:Y:S05]  /*2730*/  @!P0 BRA `(.L_x_6530) ;  /* 0x0000029000008947 */ /* 0x001fea0003800000 */
[----:B------:R-:W0:Y:S01]  /*2740*/  DADD R8, R4, R4 ;  /* 0x0000000004087229 */ /* 0x000e220000000004 */
[----:B--2---:R-:W-:Y:S02]  /*2750*/  IMAD.MOV.U32 R10, RZ, RZ, -0x5b8be47f ;  /* 0xa4741b81ff0a7424 */ /* 0x004fe400078e00ff */
        /* <DEDUP_REMOVED lines=39> */
.L_x_6530:
        /* <DEDUP_REMOVED lines=15> */
.L_x_6531:
[----:B------:R-:W-:Y:S05]  /*2ac0*/  BSYNC B0 ;  /* 0x0000000000007941 */ /* 0x000fea0003800000 */
.L_x_6529:
[----:B------:R-:W3:Y:S01]  /*2ad0*/  LDC.U8 R3, c[0x0][0x371] ;  /* 0x0000dc40ff037b82 */ /* 0x000ee20000000000 */
[----:B-1----:R1:W4:Y:S01]  /*2ae0*/  DMUL R4, R4, R22 ;  /* 0x0000001604047228 */ /* 0x0023220000000000 */
[----:B---3--:R-:W-:-:S04]  /*2af0*/  PRMT R0, R3, 0x9910, RZ ;  /* 0x0000991003007816 */ /* 0x008fc800000000ff */
[----:B------:R-:W-:-:S13]  /*2b00*/  ISETP.GT.AND P0, PT, R0, 0x9, PT ;  /* 0x000000090000780c */ /* 0x000fda0003f04270 */
[----:B------:R-:W-:Y:S05]  /*2b10*/  @P0 BRA `(.L_x_6532) ;  /* 0x0000044000000947 */ /* 0x000fea0003800000 */
[----:B-1--4-:R-:W-:-:S13]  /*2b20*/  ISETP.GT.AND P0, PT, R0, 0x4, PT ;  /* 0x000000040000780c */ /* 0x012fda0003f04270 */
        /* <DEDUP_REMOVED lines=10> */
.L_x_6535:
[----:B------:R-:W1:Y:S02]  /*2bd0*/  F2I.S64.F64.TRUNC R4, R4 ;  /* 0x0000000400047311 */ /* 0x000e64000030d900 */
[----:B-1----:R-:W-:-:S05]  /*2be0*/  IMAD.MOV.U32 R3, RZ, RZ, R4 ;  /* 0x000000ffff037224 */ /* 0x002fca00078e0004 */
[----:B------:R1:W-:Y:S01]  /*2bf0*/  STG.E.U8 [R16.64], R3 ;  /* 0x0000000310007986 */ /* 0x0003e2000c101124 */
[----:B------:R-:W-:Y:S05]  /*2c00*/  BRA `(.L_x_6537) ;  /* 0x00000ed000007947 */ /* 0x000fea0003800000 */
.L_x_6534:
        /* <DEDUP_REMOVED lines=9> */
.L_x_6539:
[----:B------:R-:W1:Y:S02]  /*2ca0*/  F2I.F64.TRUNC R5, R4 ;  /* 0x0000000400057311 */ /* 0x000e64000030d100 */
[----:B-1----:R1:W-:Y:S01]  /*2cb0*/  STG.E [R16.64], R5 ;  /* 0x0000000510007986 */ /* 0x0023e2000c101924 */
[----:B------:R-:W-:Y:S05]  /*2cc0*/  BRA `(.L_x_6537) ;  /* 0x00000e1000007947 */ /* 0x000fea0003800000 */
.L_x_6538:
[----:B------:R-:W1:Y:S02]  /*2cd0*/  F2I.F64.TRUNC R5, R4 ;  /* 0x0000000400057311 */ /* 0x000e64000030d100 */
[----:B-1----:R1:W-:Y:S01]  /*2ce0*/  STG.E.U16 [R16.64], R5 ;  /* 0x0000000510007986 */ /* 0x0023e2000c101524 */
[----:B------:R-:W-:Y:S05]  /*2cf0*/  BRA `(.L_x_6537) ;  /* 0x00000de000007947 */ /* 0x000fea0003800000 */
.L_x_6533:
        /* <DEDUP_REMOVED lines=11> */
.L_x_6541:
[----:B------:R-:W1:Y:S01]  /*2db0*/  F2F.F32.F64 R0, R4 ;  /* 0x0000000400007310 */ /* 0x000e620000301000 */
[----:B------:R-:W1:-:S14]  /*2dc0*/  DSETP.GEU.AND P0, PT, |R4|, c[0x2][0xe8], PT ;  /* 0x00803a000400762a */ /* 0x000e5c0003f0e200 */
[----:B-1----:R-:W-:-:S05]  /*2dd0*/  @!P0 FMUL R0, R0, 1.175494350822287508e-38 ;  /* 0x0080000000008820 */ /* 0x002fca0000400000 */
[----:B------:R-:W-:-:S05]  /*2de0*/  F2FP.PACK_AB R0, RZ, R0 ;  /* 0x00000000ff00723e */ /* 0x000fca00000000ff */
[----:B------:R1:W-:Y:S01]  /*2df0*/  STG.E.U16 [R16.64], R0 ;  /* 0x0000000010007986 */ /* 0x0003e2000c101524 */
[----:B------:R-:W-:Y:S05]  /*2e00*/  BRA `(.L_x_6537) ;  /* 0x00000cd000007947 */ /* 0x000fea0003800000 */
.L_x_6540:
        /* <DEDUP_REMOVED lines=8> */
[----:B------:R-:W-:-:S13]  /*2e90*/  IMAD.MOV.U32 R7, RZ, RZ, RZ ;  /* 0x000000ffff077224 */ /* 0x000fda00078e00ff */
[----:B0-----:R-:W-:-:S05]  /*2ea0*/  @!P0 FMUL R6, R6, 1.175494350822287508e-38 ;  /* 0x0080000006068820 */ /* 0x001fca0000400000 */
[----:B------:R0:W-:Y:S01]  /*2eb0*/  STG.E.64 [R16.64], R6 ;  /* 0x0000000610007986 */ /* 0x0001e2000c101b24 */
[----:B------:R-:W-:Y:S05]  /*2ec0*/  BRA `(.L_x_6537) ;  /* 0x00000c1000007947 */ /* 0x000fea0003800000 */
.L_x_6543:
[----:B------:R-:W1:Y:S01]  /*2ed0*/  F2F.F32.F64 R0, R4 ;  /* 0x0000000400007310 */ /* 0x000e620000301000 */
[----:B------:R-:W1:-:S14]  /*2ee0*/  DSETP.GEU.AND P0, PT, |R4|, c[0x2][0xe8], PT ;  /* 0x00803a000400762a */ /* 0x000e5c0003f0e200 */
[----:B-1----:R-:W-:-:S05]  /*2ef0*/  @!P0 FMUL R0, R0, 1.175494350822287508e-38 ;  /* 0x0080000000008820 */ /* 0x002fca0000400000 */
[----:B------:R-:W-:-:S04]  /*2f00*/  F2FP.PACK_AB R3, RZ, R0 ;  /* 0x00000000ff03723e */ /* 0x000fc800000000ff */
[----:B------:R-:W-:-:S05]  /*2f10*/  PRMT R3, R3, 0x5410, RZ ;  /* 0x0000541003037816 */ /* 0x000fca00000000ff */
[----:B------:R1:W-:Y:S01]  /*2f20*/  STG.E [R16.64], R3 ;  /* 0x0000000310007986 */ /* 0x0003e2000c101924 */
[----:B------:R-:W-:Y:S05]  /*2f30*/  BRA `(.L_x_6537) ;  /* 0x00000ba000007947 */ /* 0x000fea0003800000 */
.L_x_6542:
[----:B------:R1:W-:Y:S01]  /*2f40*/  STG.E.64 [R16.64], R4 ;  /* 0x0000000410007986 */ /* 0x0003e2000c101b24 */
[----:B------:R-:W-:Y:S05]  /*2f50*/  BRA `(.L_x_6537) ;  /* 0x00000b8000007947 */ /* 0x000fea0003800000 */
.L_x_6532:
[----:B-1--4-:R-:W-:-:S13]  /*2f60*/  ISETP.GT.AND P0, PT, R0, 0x18, PT ;  /* 0x000000180000780c */ /* 0x012fda0003f04270 */
        /* <DEDUP_REMOVED lines=11> */
.L_x_6546:
[----:B0-----:R-:W-:-:S05]  /*3020*/  CS2R R6, SRZ ;  /* 0x0000000000067805 */ /* 0x001fca000001ff00 */
[----:B------:R0:W-:Y:S01]  /*3030*/  STG.E.128 [R16.64], R4 ;  /* 0x0000000410007986 */ /* 0x0001e2000c101d24 */
[----:B------:R-:W-:Y:S05]  /*3040*/  BRA `(.L_x_6537) ;  /* 0x00000a9000007947 */ /* 0x000fea0003800000 */
.L_x_6545:
        /* <DEDUP_REMOVED lines=8> */
[----:B------:R-:W-:-:S13]  /*30d0*/  BSSY B0, `(.L_x_6549) ;  /* 0x000000f000007945 */ /* 0x000fda0003800000 */
[----:B-1----:R-:W-:-:S05]  /*30e0*/  @!P0 FMUL R9, R9, 1.175494350822287508e-38 ;  /* 0x0080000009098820 */ /* 0x002fca0000400000 */
[C---:B------:R-:W-:Y:S02]  /*30f0*/  LOP3.LUT R3, R9.reuse, 0x7fffffff, RZ, 0xc0, !PT ;  /* 0x7fffffff09037812 */ /* 0x040fe400078ec0ff */
[----:B------:R-:W-:Y:S02]  /*3100*/  LOP3.LUT R0, R9, 0x80000000, RZ, 0xc0, !PT ;  /* 0x8000000009007812 */ /* 0x000fe400078ec0ff */
[----:B------:R-:W-:Y:S02]  /*3110*/  ISETP.GT.U32.AND P0, PT, R3, 0x43efffff, PT ;  /* 0x43efffff0300780c */ /* 0x000fe40003f04070 */
[----:B0-----:R-:W-:Y:S01]  /*3120*/  SHF.R.U32.HI R7, RZ, 0x18, R0 ;  /* 0x00000018ff077819 */ /* 0x001fe20000011600 */
        /* <DEDUP_REMOVED lines=9> */
.L_x_6550:
[----:B------:R-:W-:Y:S05]  /*31c0*/  BSYNC B0 ;  /* 0x0000000000007941 */ /* 0x000fea0003800000 */
.L_x_6549:
[----:B------:R-:W-:-:S05]  /*31d0*/  LOP3.LUT R7, R0, R7, RZ, 0xfc, !PT ;  /* 0x0000000700077212 */ /* 0x000fca00078efcff */
[----:B------:R0:W-:Y:S01]  /*31e0*/  STG.E.U8 [R16.64], R7 ;  /* 0x0000000710007986 */ /* 0x0001e2000c101124 */
[----:B------:R-:W-:Y:S05]  /*31f0*/  BRA `(.L_x_6537) ;  /* 0x000008e000007947 */ /* 0x000fea0003800000 */
.L_x_6548:
[----:B0-----:R-:W0:Y:S01]  /*3200*/  F2F.F32.F64 R7, R4 ;  /* 0x0000000400077310 */ /* 0x001e220000301000 */
        /* <DEDUP_REMOVED lines=14> */
.L_x_6552:
[----:B------:R-:W-:Y:S01]  /*32f0*/  IMAD.MOV.U32 R0, RZ, RZ, 0x7f ;  /* 0x0000007fff007424 */ /* 0x000fe200078e00ff */
[----:B------:R-:W-:-:S04]  /*3300*/  ISETP.GT.U32.AND P0, PT, R3, 0x7f800000, PT ;  /* 0x7f8000000300780c */ /* 0x000fc80003f04070 */
[----:B------:R-:W-:-:S04]  /*3310*/  SEL R0, R0, 0x7c, P0 ;  /* 0x0000007c00007807 */ /* 0x000fc80000000000 */
.L_x_6553:
[----:B------:R-:W-:Y:S05]  /*3320*/  BSYNC B0 ;  /* 0x0000000000007941 */ /* 0x000fea0003800000 */
.L_x_6551:
[----:B------:R-:W-:-:S04]  /*3330*/  LOP3.LUT R3, R7, 0x80000000, RZ, 0xc0, !PT ;  /* 0x8000000007037812 */ /* 0x000fc800078ec0ff */
[----:B------:R-:W-:-:S04]  /*3340*/  SHF.R.U32.HI R3, RZ, 0x18, R3 ;  /* 0x00000018ff037819 */ /* 0x000fc80000011603 */
[----:B------:R-:W-:-:S05]  /*3350*/  LOP3.LUT R3, R0, R3, RZ, 0xfc, !PT ;  /* 0x0000000300037212 */ /* 0x000fca00078efcff */
[----:B------:R0:W-:Y:S01]  /*3360*/  STG.E.U8 [R16.64], R3 ;  /* 0x0000000310007986 */ /* 0x0001e2000c101124 */
[----:B------:R-:W-:Y:S05]  /*3370*/  BRA `(.L_x_6537) ;  /* 0x0000076000007947 */ /* 0x000fea0003800000 */
.L_x_6547:
[----:B------:R-:W1:Y:S01]  /*3380*/  F2F.F32.F64 R0, R4 ;  /* 0x0000000400007310 */ /* 0x000e620000301000 */
[----:B------:R-:W1:-:S14]  /*3390*/  DSETP.GEU.AND P0, PT, |R4|, c[0x2][0xe8], PT ;  /* 0x00803a000400762a */ /* 0x000e5c0003f0e200 */
[----:B-1----:R-:W-:-:S05]  /*33a0*/  @!P0 FMUL R0, R0, 1.175494350822287508e-38 ;  /* 0x0080000000008820 */ /* 0x002fca0000400000 */
[----:B------:R-:W-:-:S05]  /*33b0*/  F2FP.BF16.PACK_AB R0, RZ, R0 ;  /* 0x00000000ff00723e */ /* 0x000fca00000010ff */
[----:B------:R1:W-:Y:S01]  /*33c0*/  STG.E.U16 [R16.64], R0 ;  /* 0x0000000010007986 */ /* 0x0003e2000c101524 */
[----:B------:R-:W-:Y:S05]  /*33d0*/  BRA `(.L_x_6537) ;  /* 0x0000070000007947 */ /* 0x000fea0003800000 */
.L_x_6544:
        /* <DEDUP_REMOVED lines=11> */
.L_x_6556:
[----:B0-----:R-:W0:Y:S01]  /*3490*/  F2F.F32.F64 R7, R4 ;  /* 0x0000000400077310 */ /* 0x001e220000301000 */
        /* <DEDUP_REMOVED lines=18> */
.L_x_6559:
[----:B------:R-:W-:-:S04]  /*35c0*/  LOP3.LUT R3, R7, 0x80000000, RZ, 0xc0, !PT ;  /* 0x8000000007037812 */ /* 0x000fc800078ec0ff */
[----:B------:R-:W-:-:S04]  /*35d0*/  SHF.R.U32.HI R3, RZ, 0x18, R3 ;  /* 0x00000018ff037819 */ /* 0x000fc80000011603 */
[----:B------:R-:W-:-:S04]  /*35e0*/  LOP3.LUT R0, R0, R3, RZ, 0xfc, !PT ;  /* 0x0000000300007212 */ /* 0x000fc800078efcff */
[----:B------:R-:W-:Y:S02]  /*35f0*/  PRMT R8, R0, 0x7610, R8 ;  /* 0x0000761000087816 */ /* 0x000fe40000000008 */
.L_x_6558:
[----:B------:R-:W-:Y:S05]  /*3600*/  BSYNC B0 ;  /* 0x0000000000007941 */ /* 0x000fea0003800000 */
.L_x_6557:
[----:B------:R0:W-:Y:S01]  /*3610*/  STG.E.U8 [R16.64], R8 ;  /* 0x0000000810007986 */ /* 0x0001e2000c101124 */
[----:B------:R-:W-:Y:S05]  /*3620*/  BRA `(.L_x_6537) ;  /* 0x000004b000007947 */ /* 0x000fea0003800000 */
.L_x_6555:
        /* <DEDUP_REMOVED lines=19> */
.L_x_6562:
[----:B------:R-:W-:-:S04]  /*3760*/  LOP3.LUT R3, R7, 0x80000000, RZ, 0xc0, !PT ;  /* 0x8000000007037812 */ /* 0x000fc800078ec0ff */
[----:B------:R-:W-:-:S04]  /*3770*/  SHF.R.U32.HI R3, RZ, 0x18, R3 ;  /* 0x00000018ff037819 */ /* 0x000fc80000011603 */
[----:B------:R-:W-:-:S04]  /*3780*/  LOP3.LUT R0, R0, R3, RZ, 0xfc, !PT ;  /* 0x0000000300007212 */ /* 0x000fc800078efcff */
[----:B------:R-:W-:Y:S02]  /*3790*/  PRMT R8, R0, 0x7610, R8 ;  /* 0x0000761000087816 */ /* 0x000fe40000000008 */
.L_x_6561:
[----:B------:R-:W-:Y:S05]  /*37a0*/  BSYNC B0 ;  /* 0x0000000000007941 */ /* 0x000fea0003800000 */
.L_x_6560:
[----:B------:R0:W-:Y:S01]  /*37b0*/  STG.E.U8 [R16.64], R8 ;  /* 0x0000000810007986 */ /* 0x0001e2000c101124 */
[----:B------:R-:W-:Y:S05]  /*37c0*/  BRA `(.L_x_6537) ;  /* 0x0000031000007947 */ /* 0x000fea0003800000 */
.L_x_6554:
[----:B------:R-:W-:-:S13]  /*37d0*/  ISETP.NE.AND P0, PT, R0, 0x1c, PT ;  /* 0x0000001c0000780c */ /* 0x000fda0003f05270 */
[----:B------:R-:W-:Y:S05]  /*37e0*/  @!P0 BRA `(.L_x_6563) ;  /* 0x000002d000008947 */ /* 0x000fea0003800000 */
[----:B------:R-:W-:-:S13]  /*37f0*/  ISETP.NE.AND P0, PT, R0, 0x1d, PT ;  /* 0x0000001d0000780c */ /* 0x000fda0003f05270 */
[----:B------:R-:W-:Y:S05]  /*3800*/  @!P0 BRA `(.L_x_6564) ;  /* 0x0000028000008947 */ /* 0x000fea0003800000 */
[----:B------:R-:W-:-:S13]  /*3810*/  ISETP.NE.AND P0, PT, R0, 0x2c, PT ;  /* 0x0000002c0000780c */ /* 0x000fda0003f05270 */
[----:B------:R-:W-:Y:S05]  /*3820*/  @P0 BRA `(.L_x_6536) ;  /* 0x0000012000000947 */ /* 0x000fea0003800000 */
[----:B------:R-:W1:Y:S01]  /*3830*/  F2F.F32.F64 R8, R4 ;  /* 0x0000000400087310 */ /* 0x000e620000301000 */
[----:B------:R-:W1:-:S14]  /*3840*/  DSETP.GEU.AND P0, PT, |R4|, c[0x2][0xe8], PT ;  /* 0x00803a000400762a */ /* 0x000e5c0003f0e200 */
[----:B-1----:R-:W-:Y:S01]  /*3850*/  @!P0 FMUL R8, R8, 1.175494350822287508e-38 ;  /* 0x0080000008088820 */ /* 0x002fe20000400000 */
[----:B------:R-:W-:-:S04]  /*3860*/  PLOP3.LUT P0, PT, PT, PT, PT, 0x80, 0x0 ;  /* 0x000000000000781c */ /* 0x000fc80003f0f070 */
[----:B0-----:R-:W-:-:S04]  /*3870*/  SHF.R.U32.HI R6, RZ, 0x17, R8 ;  /* 0x00000017ff067819 */ /* 0x001fc80000011608 */
        /* <DEDUP_REMOVED lines=13> */
.L_x_6536:
[----:B0-----:R-:W-:Y:S01]  /*3950*/  MOV R14, 0x0 ;  /* 0x00000000000e7802 */ /* 0x001fe20000000f00 */
[----:B------:R-:W-:Y:S02]  /*3960*/  IMAD.MOV.U32 R4, RZ, RZ, c[0x4][0x128] ;  /* 0x01004a00ff047624 */ /* 0x000fe400078e00ff */
[----:B------:R-:W-:Y:S02]  /*3970*/  IMAD.MOV.U32 R5, RZ, RZ, c[0x4][0x12c] ;  /* 0x01004b00ff057624 */ /* 0x000fe400078e00ff */
[----:B------:R-:W-:Y:S01]  /*3980*/  IMAD.MOV.U32 R6, RZ, RZ, c[0x4][0x130] ;  /* 0x01004c00ff067624 */ /* 0x000fe200078e00ff */
[----:B------:R-:W0:Y:S01]  /*3990*/  LDC.64 R14, c[0x4][R14] ;  /* 0x010000000e0e7b82 */ /* 0x000e220000000a00 */
[----:B------:R-:W-:Y:S02]  /*39a0*/  IMAD.MOV.U32 R7, RZ, RZ, c[0x4][0x134] ;  /* 0x01004d00ff077624 */ /* 0x000fe400078e00ff */
[----:B------:R-:W-:-:S02]  /*39b0*/  IMAD.MOV.U32 R8, RZ, RZ, 0x65 ;  /* 0x00000065ff087424 */ /* 0x000fc400078e00ff */
[----:B--2---:R-:W-:Y:S02]  /*39c0*/  IMAD.MOV.U32 R10, RZ, RZ, c[0x4][0x10] ;  /* 0x01000400ff0a7624 */ /* 0x004fe400078e00ff */
        /* <DEDUP_REMOVED lines=12> */
.L_x_6564:
[----:B------:R-:W1:Y:S02]  /*3a90*/  F2I.U64.F64.TRUNC R4, R4 ;  /* 0x0000000400047311 */ /* 0x000e64000030d800 */
[----:B-1----:R1:W-:Y:S01]  /*3aa0*/  STG.E.64 [R16.64], R4 ;  /* 0x0000000410007986 */ /* 0x0023e2000c101b24 */
[----:B------:R-:W-:Y:S05]  /*3ab0*/  BRA `(.L_x_6537) ;  /* 0x0000002000007947 */ /* 0x000fea0003800000 */
.L_x_6563:
[----:B------:R-:W1:Y:S02]  /*3ac0*/  F2I.U32.F64.TRUNC R5, R4 ;  /* 0x0000000400057311 */ /* 0x000e64000030d000 */
[----:B-1----:R1:W-:Y:S02]  /*3ad0*/  STG.E [R16.64], R5 ;  /* 0x0000000510007986 */ /* 0x0023e4000c101924 */
.L_x_6537:
[----:B------:R-:W-:-:S05]  /*3ae0*/  IMAD R2, R2, 0x200, R19 ;  /* 0x0000020002027824 */ /* 0x000fca00078e0213 */
[----:B01----:R-:W-:Y:S02]  /*3af0*/  IADD3 R17, R2, 0x80, RZ ;  /* 0x0000008002117810 */ /* 0x003fe40007ffe0ff */
.L_x_6488:
[----:B------:R-:W-:Y:S05]  /*3b00*/  BSYNC B6 ;  /* 0x0000000000067941 */ /* 0x000fea0003800000 */
.L_x_6487:
[----:B------:R-:W-:Y:S01]  /*3b10*/  ISETP.GE.AND P0, PT, R17, c[0x0][0x160], PT ;  /* 0x0000580011007a0c */ /* 0x000fe20003f06270 */
[----:B------:R-:W-:-:S12]  /*3b20*/  BSSY B6, `(.L_x_6565) ;  /* 0x0000750000067945 */ /* 0x000fd80003800000 */
[----:B------:R-:W-:Y:S05]  /*3b30*/  @P0 BRA `(.L_x_6566) ;  /* 0x000074e000000947 */ /* 0x000fea0003800000 */
[----:B------:R-:W-:Y:S01]  /*3b40*/  ISETP.NE.AND P0, PT, RZ, c[0x0][0x168], PT ;  /* 0x00005a00ff007a0c */ /* 0x000fe20003f05270 */
[----:B------:R-:W-:Y:S02]  /*3b50*/  IMAD.MOV.U32 R0, RZ, RZ, RZ ;  /* 0x000000ffff007224 */ /* 0x000fe400078e00ff */
        /* <DEDUP_REMOVED lines=226> */
.L_x_6567:
        /* <DEDUP_REMOVED lines=17> */
[----:B--23--:R0:W1:Y:S01]  /*4a90*/  I2F.F64.S16 R24, R2 ;  /* 0x0000000200187312 */ /* 0x00c0620000101c00 */
[----:B------:R-:W-:Y:S05]  /*4aa0*/  BRA `(.L_x_6573) ;  /* 0x00000e2000007947 */ /* 0x000fea0003800000 */
.L_x_6571:
[----:B------:R-:W3:Y:S02]  /*4ab0*/  LDG.E.U8 R2, [R2.64] ;  /* 0x0000002402027981 */ /* 0x000ee4000c1e1100 */
[----:B--23--:R0:W1:Y:S01]  /*4ac0*/  I2F.F64.U16 R24, R2 ;  /* 0x0000000200187312 */ /* 0x00c0620000101800 */
[----:B------:R-:W-:Y:S05]  /*4ad0*/  BRA `(.L_x_6573) ;  /* 0x00000df000007947 */ /* 0x000fea0003800000 */
.L_x_6570:
[----:B------:R-:W-:-:S13]  /*4ae0*/  ISETP.NE.AND P0, PT, R4, 0x2, PT ;  /* 0x000000020400780c */ /* 0x000fda0003f05270 */
[----:B------:R-:W-:Y:S05]  /*4af0*/  @!P0 BRA `(.L_x_6574) ;  /* 0x000000a000008947 */ /* 0x000fea0003800000 */
[----:B------:R-:W-:-:S13]  /*4b00*/  ISETP.NE.AND P0, PT, R4, 0x3, PT ;  /* 0x000000030400780c */ /* 0x000fda0003f05270 */
[----:B------:R-:W-:Y:S05]  /*4b10*/  @!P0 BRA `(.L_x_6575) ;  /* 0x0000005000008947 */ /* 0x000fea0003800000 */
[----:B------:R-:W-:-:S13]  /*4b20*/  ISETP.NE.AND P0, PT, R4, 0x4, PT ;  /* 0x000000040400780c */ /* 0x000fda0003f05270 */
[----:B------:R-:W-:Y:S05]  /*4b30*/  @P0 BRA `(.L_x_6572) ;  /* 0x00000bf000000947 */ /* 0x000fea0003800000 */
[----:B--2---:R-:W2:Y:S02]  /*4b40*/  LDG.E.64 R24, [R2.64] ;  /* 0x0000002402187981 */ /* 0x004ea4000c1e1b00 */
[----:B--2---:R-:W0:Y:S01]  /*4b50*/  I2F.F64.S64 R24, R24 ;  /* 0x0000001800187312 */ /* 0x004e220000301c00 */
[----:B------:R-:W-:Y:S05]  /*4b60*/  BRA `(.L_x_6573) ;  /* 0x00000d6000007947 */ /* 0x000fea0003800000 */
.L_x_6575:
[----:B------:R-:W3:Y:S02]  /*4b70*/  LDG.E R2, [R2.64] ;  /* 0x0000002402027981 */ /* 0x000ee4000c1e1900 */
[----:B--23--:R0:W1:Y:S01]  /*4b80*/  I2F.F64 R24, R2 ;  /* 0x0000000200187312 */ /* 0x00c0620000201c00 */
[----:B------:R-:W-:Y:S05]  /*4b90*/  BRA `(.L_x_6573) ;  /* 0x00000d3000007947 */ /* 0x000fea0003800000 */
.L_x_6574:
[----:B------:R-:W3:Y:S02]  /*4ba0*/  LDG.E.U16 R2, [R2.64] ;  /* 0x0000002402027981 */ /* 0x000ee4000c1e1500 */
[----:B--23--:R0:W1:Y:S01]  /*4bb0*/  I2F.F64.S16 R24, R2 ;  /* 0x0000000200187312 */ /* 0x00c0620000101c00 */
[----:B------:R-:W-:Y:S05]  /*4bc0*/  BRA `(.L_x_6573) ;  /* 0x00000d0000007947 */ /* 0x000fea0003800000 */
.L_x_6569:
[----:B------:R-:W-:-:S13]  /*4bd0*/  ISETP.GT.AND P0, PT, R4, 0x6, PT ;  /* 0x000000060400780c */ /* 0x000fda0003f04270 */
[----:B------:R-:W-:Y:S05]  /*4be0*/  @P0 BRA `(.L_x_6576) ;  /* 0x000000d000000947 */ /* 0x000fea0003800000 */
[----:B------:R-:W-:-:S13]  /*4bf0*/  ISETP.NE.AND P0, PT, R4, 0x5, PT ;  /* 0x000000050400780c */ /* 0x000fda0003f05270 */
[----:B------:R-:W-:Y:S05]  /*4c00*/  @!P0 BRA `(.L_x_6577) ;  /* 0x0000006000008947 */ /* 0x000fea0003800000 */
[----:B------:R-:W-:-:S13]  /*4c10*/  ISETP.NE.AND P0, PT, R4, 0x6, PT ;  /* 0x000000060400780c */ /* 0x000fda0003f05270 */
[----:B------:R-:W-:Y:S05]  /*4c20*/  @P0 BRA `(.L_x_6572) ;  /* 0x00000b0000000947 */ /* 0x000fea0003800000 */
[----:B--2---:R-:W2:Y:S02]  /*4c30*/  LDG.E R24, [R2.64] ;  /* 0x0000002402187981 */ /* 0x004ea4000c1e1900 */
[----:B--2---:R-:W-:-:S06]  /*4c40*/  FMUL.FTZ R24, R24, 1 ;  /* 0x3f80000018187820 */ /* 0x004fcc0000410000 */
[----:B------:R-:W0:Y:S01]  /*4c50*/  F2F.F64.F32 R24, R24 ;  /* 0x0000001800187310 */ /* 0x000e220000201800 */
[----:B------:R-:W-:Y:S05]  /*4c60*/  BRA `(.L_x_6573) ;  /* 0x00000c6000007947 */ /* 0x000fea0003800000 */
.L_x_6577:
[----:B------:R-:W3:Y:S02]  /*4c70*/  LDG.E.U16 R0, [R2.64] ;  /* 0x0000002402007981 */ /* 0x000ee4000c1e1500 */
[----:B---3--:R-:W-:-:S05]  /*4c80*/  HADD2.F32 R0, -RZ, R0.H0_H0 ;  /* 0x20000000ff007230 */ /* 0x008fca0000004100 */
[----:B------:R-:W-:-:S04]  /*4c90*/  FMUL.FTZ R0, R0, 1 ;  /* 0x3f80000000007820 */ /* 0x000fc80000410000 */
[----:B--2---:R0:W1:Y:S01]  /*4ca0*/  F2F.F64.F32 R24, R0 ;  /* 0x0000000000187310 */ /* 0x0040620000201800 */
[----:B------:R-:W-:Y:S05]  /*4cb0*/  BRA `(.L_x_6573) ;  /* 0x00000c1000007947 */ /* 0x000fea0003800000 */
.L_x_6576:
[----:B------:R-:W-:-:S13]  /*4cc0*/  ISETP.NE.AND P0, PT, R4, 0x7, PT ;  /* 0x000000070400780c */ /* 0x000fda0003f05270 */
[----:B------:R-:W-:Y:S05]  /*4cd0*/  @!P0 BRA `(.L_x_6578) ;  /* 0x000000d000008947 */ /* 0x000fea0003800000 */
[----:B------:R-:W-:-:S13]  /*4ce0*/  ISETP.NE.AND P0, PT, R4, 0x8, PT ;  /* 0x000000080400780c */ /* 0x000fda0003f05270 */
[----:B------:R-:W-:Y:S05]  /*4cf0*/  @!P0 BRA `(.L_x_6579) ;  /* 0x0000006000008947 */ /* 0x000fea0003800000 */
[----:B------:R-:W-:-:S13]  /*4d00*/  ISETP.NE.AND P0, PT, R4, 0x9, PT ;  /* 0x000000090400780c */ /* 0x000fda0003f05270 */
[----:B------:R-:W-:Y:S05]  /*4d10*/  @P0 BRA `(.L_x_6572) ;  /* 0x00000a1000000947 */ /* 0x000fea0003800000 */
[----:B------:R-:W3:Y:S02]  /*4d20*/  LDG.E R2, [R2.64] ;  /* 0x0000002402027981 */ /* 0x000ee4000c1e1900 */
[----:B--23--:R-:W-:-:S06]  /*4d30*/  FMUL.FTZ R24, R2, 1 ;  /* 0x3f80000002187820 */ /* 0x00cfcc0000410000 */
[----:B------:R-:W0:Y:S01]  /*4d40*/  F2F.F64.F32 R24, R24 ;  /* 0x0000001800187310 */ /* 0x000e220000201800 */
[----:B------:R-:W-:Y:S05]  /*4d50*/  BRA `(.L_x_6573) ;  /* 0x00000b7000007947 */ /* 0x000fea0003800000 */
.L_x_6579:
[----:B------:R-:W3:Y:S02]  /*4d60*/  LDG.E.U16 R2, [R2.64] ;  /* 0x0000002402027981 */ /* 0x000ee4000c1e1500 */
[----:B---3--:R-:W-:-:S05]  /*4d70*/  HADD2.F32 R0, -RZ, R2.H0_H0 ;  /* 0x20000002ff007230 */ /* 0x008fca0000004100 */
[----:B------:R-:W-:-:S04]  /*4d80*/  FMUL.FTZ R0, R0, 1 ;  /* 0x3f80000000007820 */ /* 0x000fc80000410000 */
[----:B--2---:R0:W1:Y:S01]  /*4d90*/  F2F.F64.F32 R24, R0 ;  /* 0x0000000000187310 */ /* 0x0040620000201800 */
[----:B------:R-:W-:Y:S05]  /*4da0*/  BRA `(.L_x_6573) ;  /* 0x00000b2000007947 */ /* 0x000fea0003800000 */
.L_x_6578:
[----:B--2---:R0:W5:Y:S01]  /*4db0*/  LDG.E.64 R24, [R2.64] ;  /* 0x0000002402187981 */ /* 0x004162000c1e1b00 */
[----:B------:R-:W-:Y:S05]  /*4dc0*/  BRA `(.L_x_6573) ;  /* 0x00000b0000007947 */ /* 0x000fea0003800000 */
.L_x_6568:
        /* <DEDUP_REMOVED lines=9> */
[----:B--2---:R-:W-:Y:S01]  /*4e60*/  IMAD.MOV.U32 R24, RZ, RZ, RZ ;  /* 0x000000ffff187224 */ /* 0x004fe200078e00ff */
[----:B---3--:R-:W-:-:S04]  /*4e70*/  ISETP.NE.AND P0, PT, R2, RZ, PT ;  /* 0x000000ff0200720c */ /* 0x008fc80003f05270 */
[----:B------:R-:W-:Y:S01]  /*4e80*/  FSEL R25, RZ, 1.875, !P0 ;  /* 0x3ff00000ff197808 */ /* 0x000fe20004000000 */
[----:B------:R-:W-:Y:S05]  /*4e90*/  BRA `(.L_x_6573) ;  /* 0x00000a3000007947 */ /* 0x000fea0003800000 */
.L_x_6582:
[----:B--2---:R0:W5:Y:S01]  /*4ea0*/  LDG.E.64 R24, [R2.64] ;  /* 0x0000002402187981 */ /* 0x004162000c1e1b00 */
[----:B------:R-:W-:Y:S05]  /*4eb0*/  BRA `(.L_x_6573) ;  /* 0x00000a1000007947 */ /* 0x000fea0003800000 */
.L_x_6581:
        /* <DEDUP_REMOVED lines=26> */
[----:B--2---:R0:W1:Y:S01]  /*5060*/  F2F.F64.F32 R24, R5 ;  /* 0x0000000500187310 */ /* 0x0040620000201800 */
[----:B------:R-:W-:Y:S05]  /*5070*/  BRA `(.L_x_6573) ;  /* 0x0000085000007947 */ /* 0x000fea0003800000 */
.L_x_6584:
        /* <DEDUP_REMOVED lines=13> */
[----:B--2---:R0:W1:Y:S01]  /*5150*/  F2F.F64.F32 R24, R4 ;  /* 0x0000000400187310 */ /* 0x0040620000201800 */
[----:B------:R-:W-:Y:S05]  /*5160*/  BRA `(.L_x_6573) ;  /* 0x0000076000007947 */ /* 0x000fea0003800000 */
.L_x_6583:
[----:B------:R-:W3:Y:S02]  /*5170*/  LDG.E.U16 R0, [R2.64] ;  /* 0x0000002402007981 */ /* 0x000ee4000c1e1500 */
[----:B---3--:R-:W-:-:S05]  /*5180*/  PRMT R0, RZ, 0x5410, R0 ;  /* 0x00005410ff007816 */ /* 0x008fca0000000000 */
[----:B------:R-:W-:-:S04]  /*5190*/  FMUL.FTZ R0, R0, 1 ;  /* 0x3f80000000007820 */ /* 0x000fc80000410000 */
[----:B--2---:R0:W1:Y:S01]  /*51a0*/  F2F.F64.F32 R24, R0 ;  /* 0x0000000000187310 */ /* 0x0040620000201800 */
[----:B------:R-:W-:Y:S05]  /*51b0*/  BRA `(.L_x_6573) ;  /* 0x0000071000007947 */ /* 0x000fea0003800000 */
.L_x_6580:
        /* <DEDUP_REMOVED lines=9> */
[----:B--23--:R0:W1:Y:S01]  /*5250*/  I2F.F64.U16 R24, R2 ;  /* 0x0000000200187312 */ /* 0x00c0620000101800 */
[----:B------:R-:W-:Y:S05]  /*5260*/  BRA `(.L_x_6573) ;  /* 0x0000066000007947 */ /* 0x000fea0003800000 */
.L_x_6587:
        /* <DEDUP_REMOVED lines=21> */
.L_x_6591:
[----:B------:R-:W-:Y:S05]  /*53c0*/  BSYNC B1 ;  /* 0x0000000000017941 */ /* 0x000fea0003800000 */
.L_x_6590:
[----:B------:R-:W-:Y:S01]  /*53d0*/  LEA R3, R0, 0x3b800000, 0x17 ;  /* 0x3b80000000037811 */ /* 0x000fe200078eb8ff */
[----:B------:R-:W-:-:S05]  /*53e0*/  IMAD.SHL.U32 R0, R2, 0x100000, RZ ;  /* 0x0010000002007824 */ /* 0x000fca00078e00ff */
[----:B------:R-:W-:Y:S02]  /*53f0*/  LOP3.LUT R0, R3, R0, R4, 0xfe, !PT ;  /* 0x0000000003007212 */ /* 0x000fe400078efe04 */
.L_x_6589:
[----:B------:R-:W-:Y:S05]  /*5400*/  BSYNC B0 ;  /* 0x0000000000007941 */ /* 0x000fea0003800000 */
.L_x_6588:
[----:B------:R-:W-:-:S04]  /*5410*/  FMUL.FTZ R0, R0, 1 ;  /* 0x3f80000000007820 */ /* 0x000fc80000410000 */
[----:B--2---:R0:W1:Y:S01]  /*5420*/  F2F.F64.F32 R24, R0 ;  /* 0x0000000000187310 */ /* 0x0040620000201800 */
[----:B------:R-:W-:Y:S05]  /*5430*/  BRA `(.L_x_6573) ;  /* 0x0000049000007947 */ /* 0x000fea0003800000 */
.L_x_6586:
        /* <DEDUP_REMOVED lines=21> */
.L_x_6595:
[----:B------:R-:W-:Y:S05]  /*5590*/  BSYNC B1 ;  /* 0x0000000000017941 */ /* 0x000fea0003800000 */
.L_x_6594:
[----:B------:R-:W-:Y:S01]  /*55a0*/  LEA R3, R0, 0x37800000, 0x17 ;  /* 0x3780000000037811 */ /* 0x000fe200078eb8ff */
[----:B------:R-:W-:-:S05]  /*55b0*/  IMAD.SHL.U32 R0, R2, 0x200000, RZ ;  /* 0x0020000002007824 */ /* 0x000fca00078e00ff */
[----:B------:R-:W-:Y:S02]  /*55c0*/  LOP3.LUT R0, R3, R0, R4, 0xfe, !PT ;  /* 0x0000000003007212 */ /* 0x000fe400078efe04 */
.L_x_6593:
[----:B------:R-:W-:Y:S05]  /*55d0*/  BSYNC B0 ;  /* 0x0000000000007941 */ /* 0x000fea0003800000 */
.L_x_6592:
[----:B------:R-:W-:-:S04]  /*55e0*/  FMUL.FTZ R0, R0, 1 ;  /* 0x3f80000000007820 */ /* 0x000fc80000410000 */
[----:B--2---:R0:W1:Y:S01]  /*55f0*/  F2F.F64.F32 R24, R0 ;  /* 0x0000000000187310 */ /* 0x0040620000201800 */
[----:B------:R-:W-:Y:S05]  /*5600*/  BRA `(.L_x_6573) ;  /* 0x000002c000007947 */ /* 0x000fea0003800000 */
.L_x_6585:
        /* <DEDUP_REMOVED lines=14> */
.L_x_6599:
[----:B------:R-:W-:Y:S05]  /*56f0*/  BSYNC B0 ;  /* 0x0000000000007941 */ /* 0x000fea0003800000 */
.L_x_6598:
[----:B------:R-:W-:-:S04]  /*5700*/  FMUL.FTZ R0, R0, 1 ;  /* 0x3f80000000007820 */ /* 0x000fc80000410000 */
[----:B--2---:R0:W1:Y:S01]  /*5710*/  F2F.F64.F32 R24, R0 ;  /* 0x0000000000187310 */ /* 0x0040620000201800 */
[----:B------:R-:W-:Y:S05]  /*5720*/  BRA `(.L_x_6573) ;  /* 0x000001a000007947 */ /* 0x000fea0003800000 */
.L_x_6572:
[----:B------:R-:W-:Y:S01]  /*5730*/  MOV R2, 0x0 ;  /* 0x0000000000027802 */ /* 0x000fe20000000f00 */
        /* <DEDUP_REMOVED lines=20> */
.L_x_6597:
[----:B--2---:R-:W2:Y:S02]  /*5880*/  LDG.E.64 R24, [R2.64] ;  /* 0x0000002402187981 */ /* 0x004ea4000c1e1b00 */
[----:B--2---:R-:W0:Y:S01]  /*5890*/  I2F.F64.U64 R24, R24 ;  /* 0x0000001800187312 */ /* 0x004e220000301800 */
[----:B------:R-:W-:Y:S05]  /*58a0*/  BRA `(.L_x_6573) ;  /* 0x0000002000007947 */ /* 0x000fea0003800000 */
.L_x_6596:
[----:B------:R-:W3:Y:S02]  /*58b0*/  LDG.E R2, [R2.64] ;  /* 0x0000002402027981 */ /* 0x000ee4000c1e1900 */
[----:B--23--:R0:W1:Y:S02]  /*58c0*/  I2F.F64.U32 R24, R2 ;  /* 0x0000000200187312 */ /* 0x00c0640000201800 */
.L_x_6573:
        /* <DEDUP_REMOVED lines=37> */
.L_x_6601:
[----:B------:R-:W-:Y:S05]  /*5b20*/  BSYNC B0 ;  /* 0x0000000000007941 */ /* 0x000fea0003800000 */
.L_x_6600:
[C---:B-1----:R-:W-:Y:S01]  /*5b30*/  FSETP.GEU.FTZ.AND P1, PT, R23.reuse, 1.7916666269302368164, PT ;  /* 0x3fe555551700780b */ /* 0x042fe20003f3e000 */
        /* <DEDUP_REMOVED lines=44> */
[----:B------:R-:W1:-:S04]  /*5e00*/  DADD R12, R4, -R8 ;  /* 0x00000000040c7229 */ /* 0x000e480000000808 */
[----:B0-----:R-:W0:-:S04]  /*5e10*/  DFMA R14, R10, R14, c[0x2][0x58] ;  /* 0x008016000a0e762b */ /* 0x001e08000000000e */
[----:B-1----:R-:W-:-:S04]  /*5e20*/  DADD R20, R12, R12 ;  /* 0x000000000c147229 */ /* 0x002fc8000000000c */
        /* <DEDUP_REMOVED lines=15> */
[----:B0-----:R0:W1:Y:S01]  /*5f20*/  DADD R12, R12, R4 ;  /* 0x000000000c0c7229 */ /* 0x0010620000000004 */
[----:B------:R-:W-:Y:S05]  /*5f30*/  BRA `(.L_x_6604) ;  /* 0x0000025000007947 */ /* 0x000fea0003800000 */
.L_x_6603:
        /* <DEDUP_REMOVED lines=21> */
.L_x_6606:
[----:B------:R-:W-:Y:S05]  /*6090*/  BSYNC B1 ;  /* 0x0000000000017941 */ /* 0x000fea0003800000 */
.L_x_6605:
        /* <DEDUP_REMOVED lines=15> */
.L_x_6604:
[----:B------:R-:W-:Y:S05]  /*6190*/  BSYNC B0 ;  /* 0x0000000000007941 */ /* 0x000fea0003800000 */
.L_x_6602:
[----:B-1-3--:R-:W-:Y:S01]  /*61a0*/  LOP3.LUT R3, R13, 0x7fffffff, RZ, 0xc0, !PT ;  /* 0x7fffffff0d037812 */ /* 0x00afe200078ec0ff */
[----:B------:R-:W-:Y:S01]  /*61b0*/  IMAD.MOV.U32 R2, RZ, RZ, R12 ;  /* 0x000000ffff027224 */ /* 0x000fe200078e000c */
[----:B------:R-:W-:Y:S05]  /*61c0*/  BSSY B0, `(.L_x_6607) ;  /* 0x000003b000007945 */ /* 0x000fea0003800000 */
[----:B------:R-:W1:-:S14]  /*61d0*/  DSETP.GE.AND P0, PT, R2, c[0x2][0xe0], PT ;  /* 0x008038000200762a */ /* 0x000e5c0003f06000 */
[----:B-1----:R-:W-:Y:S05]  /*61e0*/  @!P0 BRA `(.L_x_6608) ;  /* 0x0000029000008947 */ /* 0x002fea0003800000 */
[----:B------:R-:W1:Y:S01]  /*61f0*/  DADD R6, R2, R2 ;  /* 0x0000000002067229 */ /* 0x000e620000000002 */
[----:B--2---:R-:W-:Y:S02]  /*6200*/  IMAD.MOV.U32 R8, RZ, RZ, -0x5b8be47f ;  /* 0xa4741b81ff087424 */ /* 0x004fe400078e00ff */
[----:B------:R-:W-:-:S03]  /*6210*/  IMAD.MOV.U32 R9, RZ, RZ, 0x3e5ae904 ;  /* 0x3e5ae904ff097424 */ /* 0x000fc600078e00ff */
[----:B-1----:R-:W1:Y:S01]  /*6220*/  F2F.F32.F64 R0, R6 ;  /* 0x0000000600007310 */ /* 0x002e620000301000 */
[----:B------:R-:W1:-:S14]  /*6230*/  DSETP.GEU.AND P0, PT, |R6|, c[0x2][0xe8], PT ;  /* 0x00803a000600762a */ /* 0x000e5c0003f0e200 */
[----:B-1----:R-:W-:Y:S01]  /*6240*/  @!P0 FMUL R0, R0, 1.175494350822287508e-38 ;  /* 0x0080000000008820 */ /* 0x002fe20000400000 */
[----:B------:R-:W-:-:S03]  /*6250*/  ISETP.GT.U32.AND P0, PT, R3, 0x40330fc1, PT ;  /* 0x40330fc10300780c */ /* 0x000fc60003f04070 */
[----:B------:R-:W-:-:S06]  /*6260*/  FMUL.FTZ R0, R0, 1.4426950216293334961 ;  /* 0x3fb8aa3b00007820 */ /* 0x000fcc0000410000 */
[----:B------:R-:W1:Y:S02]  /*6270*/  FRND R0, R0 ;  /* 0x0000000000007307 */ /* 0x000e640000201000 */
[----:B-1----:R-:W-:-:S06]  /*6280*/  FMUL.FTZ R2, R0, 1 ;  /* 0x3f80000000027820 */ /* 0x002fcc0000410000 */
[----:B0-----:R-:W0:Y:S02]  /*6290*/  F2F.F64.F32 R4, R2 ;  /* 0x0000000200047310 */ /* 0x001e240000201800 */
[----:B0-----:R0:W1:-:S06]  /*62a0*/  DFMA R4, -R4, c[0x2][0x98], R6 ;  /* 0x0080260004047a2b */ /* 0x00104c0000000106 */
[----:B0-----:R-:W0:Y:S01]  /*62b0*/  MUFU.EX2 R6, R0 ;  /* 0x0000000000067308 */ /* 0x001e220000000800 */
[----:B-1----:R-:W1:-:S06]  /*62c0*/  DFMA R8, R4, R8, c[0x2][0xf0] ;  /* 0x00803c000408762b */ /* 0x002e4c0000000008 */
[----:B-1----:R-:W1:-:S06]  /*62d0*/  DFMA R8, R4, R8, c[0x2][0xf8] ;  /* 0x00803e000408762b */ /* 0x002e4c0000000008 */
[----:B-1----:R-:W1:Y:S01]  /*62e0*/  DFMA R8, R4, R8, c[0x2][0x100] ;  /* 0x008040000408762b */ /* 0x002e620000000008 */
[----:B0-----:R-:W-:-:S04]  /*62f0*/  FMUL.FTZ R2, R6, 1 ;  /* 0x3f80000006027820 */ /* 0x001fc80000410000 */
[----:B------:R-:W0:Y:S01]  /*6300*/  F2F.F64.F32 R6, R2 ;  /* 0x0000000200067310 */ /* 0x000e220000201800 */
[----:B-1----:R-:W1:-:S06]  /*6310*/  DFMA R8, R4, R8, c[0x2][0x108] ;  /* 0x008042000408762b */ /* 0x002e4c0000000008 */
[----:B-1----:R-:W1:-:S06]  /*6320*/  DFMA R8, R4, R8, c[0x2][0x110] ;  /* 0x008044000408762b */ /* 0x002e4c0000000008 */
[----:B-1----:R-:W1:-:S04]  /*6330*/  DFMA R8, R4, R8, c[0x2][0x118] ;  /* 0x008046000408762b */ /* 0x002e480000000008 */
[----:B0-----:R-:W-:-:S04]  /*6340*/  DADD R10, -R6, 1 ;  /* 0x3ff00000060a7429 */ /* 0x001fc80000000100 */
[----:B-1----:R-:W0:-:S06]  /*6350*/  DFMA R8, R4, R8, c[0x2][0x120] ;  /* 0x008048000408762b */ /* 0x002e0c0000000008 */
        /* <DEDUP_REMOVED lines=18> */
.L_x_6608:
[----:B------:R-:W1:Y:S01]  /*6480*/  DMUL R2, R12, R12 ;  /* 0x0000000c0c027228 */ /* 0x000e620000000000 */
[----:B0-----:R-:W-:Y:S02]  /*6490*/  IMAD.MOV.U32 R4, RZ, RZ, -0x1d0a169c ;  /* 0xe2f5e964ff047424 */ /* 0x001fe400078e00ff */
[----:B------:R-:W-:-:S06]  /*64a0*/  IMAD.MOV.U32 R5, RZ, RZ, 0x3ef0bc46 ;  /* 0x3ef0bc46ff057424 */ /* 0x000fcc00078e00ff */
[----:B-1----:R-:W0:-:S06]  /*64b0*/  DFMA R4, R2, -R4, c[0x2][0x138] ;  /* 0x00804e000204762b */ /* 0x002e0c0000000804 */
        /* <DEDUP_REMOVED lines=11> */
.L_x_6609:
[----:B------:R-:W-:Y:S05]  /*6570*/  BSYNC B0 ;  /* 0x0000000000007941 */ /* 0x000fea0003800000 */
.L_x_6607:
        /* <DEDUP_REMOVED lines=16> */
.L_x_6613:
[----:B------:R-:W1:Y:S02]  /*6680*/  F2I.S64.F64.TRUNC R24, R24 ;  /* 0x0000001800187311 */ /* 0x000e64000030d900 */
[----:B-1----:R-:W-:-:S05]  /*6690*/  IMAD.MOV.U32 R3, RZ, RZ, R24 ;  /* 0x000000ffff037224 */ /* 0x002fca00078e0018 */
[----:B------:R1:W-:Y:S01]  /*66a0*/  STG.E.U8 [R18.64], R3 ;  /* 0x0000000312007986 */ /* 0x0003e2000c101124 */
[----:B------:R-:W-:Y:S05]  /*66b0*/  BRA `(.L_x_6615) ;  /* 0x00000ed000007947 */ /* 0x000fea0003800000 */
.L_x_6612:
        /* <DEDUP_REMOVED lines=9> */
.L_x_6617:
[----:B------:R-:W1:Y:S02]  /*6750*/  F2I.F64.TRUNC R25, R24 ;  /* 0x0000001800197311 */ /* 0x000e64000030d100 */
[----:B-1----:R1:W-:Y:S01]  /*6760*/  STG.E [R18.64], R25 ;  /* 0x0000001912007986 */ /* 0x0023e2000c101924 */
[----:B------:R-:W-:Y:S05]  /*6770*/  BRA `(.L_x_6615) ;  /* 0x00000e1000007947 */ /* 0x000fea0003800000 */
.L_x_6616:
[----:B------:R-:W1:Y:S02]  /*6780*/  F2I.F64.TRUNC R25, R24 ;  /* 0x0000001800197311 */ /* 0x000e64000030d100 */
[----:B-1----:R1:W-:Y:S01]  /*6790*/  STG.E.U16 [R18.64], R25 ;  /* 0x0000001912007986 */ /* 0x0023e2000c101524 */
[----:B------:R-:W-:Y:S05]  /*67a0*/  BRA `(.L_x_6615) ;  /* 0x00000de000007947 */ /* 0x000fea0003800000 */
.L_x_6611:
        /* <DEDUP_REMOVED lines=11> */
.L_x_6619:
[----:B------:R-:W1:Y:S01]  /*6860*/  F2F.F32.F64 R0, R24 ;  /* 0x0000001800007310 */ /* 0x000e620000301000 */
[----:B------:R-:W1:-:S14]  /*6870*/  DSETP.GEU.AND P0, PT, |R24|, c[0x2][0xe8], PT ;  /* 0x00803a001800762a */ /* 0x000e5c0003f0e200 */
[----:B-1----:R-:W-:-:S05]  /*6880*/  @!P0 FMUL R0, R0, 1.175494350822287508e-38 ;  /* 0x0080000000008820 */ /* 0x002fca0000400000 */
[----:B------:R-:W-:-:S05]  /*6890*/  F2FP.PACK_AB R0, RZ, R0 ;  /* 0x00000000ff00723e */ /* 0x000fca00000000ff */
[----:B------:R1:W-:Y:S01]  /*68a0*/  STG.E.U16 [R18.64], R0 ;  /* 0x0000000012007986 */ /* 0x0003e2000c101524 */
[----:B------:R-:W-:Y:S05]  /*68b0*/  BRA `(.L_x_6615) ;  /* 0x00000cd000007947 */ /* 0x000fea0003800000 */
.L_x_6618:
        /* <DEDUP_REMOVED lines=12> */
.L_x_6621:
[----:B------:R-:W1:Y:S01]  /*6980*/  F2F.F32.F64 R0, R24 ;  /* 0x0000001800007310 */ /* 0x000e620000301000 */
[----:B------:R-:W1:-:S14]  /*6990*/  DSETP.GEU.AND P0, PT, |R24|, c[0x2][0xe8], PT ;  /* 0x00803a001800762a */ /* 0x000e5c0003f0e200 */
[----:B-1----:R-:W-:-:S05]  /*69a0*/  @!P0 FMUL R0, R0, 1.175494350822287508e-38 ;  /* 0x0080000000008820 */ /* 0x002fca0000400000 */
[----:B------:R-:W-:-:S04]  /*69b0*/  F2FP.PACK_AB R3, RZ, R0 ;  /* 0x00000000ff03723e */ /* 0x000fc800000000ff */
[----:B------:R-:W-:-:S05]  /*69c0*/  PRMT R3, R3, 0x5410, RZ ;  /* 0x0000541003037816 */ /* 0x000fca00000000ff */
[----:B------:R1:W-:Y:S01]  /*69d0*/  STG.E [R18.64], R3 ;  /* 0x0000000312007986 */ /* 0x0003e2000c101924 */
[----:B------:R-:W-:Y:S05]  /*69e0*/  BRA `(.L_x_6615) ;  /* 0x00000ba000007947 */ /* 0x000fea0003800000 */
.L_x_6620:
[----:B------:R1:W-:Y:S01]  /*69f0*/  STG.E.64 [R18.64], R24 ;  /* 0x0000001812007986 */ /* 0x0003e2000c101b24 */
[----:B------:R-:W-:Y:S05]  /*6a00*/  BRA `(.L_x_6615) ;  /* 0x00000b8000007947 */ /* 0x000fea0003800000 */
.L_x_6610:
        /* <DEDUP_REMOVED lines=12> */
.L_x_6624:
[----:B------:R-:W-:-:S05]  /*6ad0*/  CS2R R26, SRZ ;  /* 0x00000000001a7805 */ /* 0x000fca000001ff00 */
[----:B------:R1:W-:Y:S01]  /*6ae0*/  STG.E.128 [R18.64], R24 ;  /* 0x0000001812007986 */ /* 0x0003e2000c101d24 */
[----:B------:R-:W-:Y:S05]  /*6af0*/  BRA `(.L_x_6615) ;  /* 0x00000a9000007947 */ /* 0x000fea0003800000 */
.L_x_6623:
        /* <DEDUP_REMOVED lines=23> */
.L_x_6628:
[----:B------:R-:W-:Y:S05]  /*6c70*/  BSYNC B0 ;  /* 0x0000000000007941 */ /* 0x000fea0003800000 */
.L_x_6627:
[----:B------:R-:W-:-:S05]  /*6c80*/  LOP3.LUT R3, R0, R3, RZ, 0xfc, !PT ;  /* 0x0000000300037212 */ /* 0x000fca00078efcff */
[----:B------:R1:W-:Y:S01]  /*6c90*/  STG.E.U8 [R18.64], R3 ;  /* 0x0000000312007986 */ /* 0x0003e2000c101124 */
[----:B------:R-:W-:Y:S05]  /*6ca0*/  BRA `(.L_x_6615) ;  /* 0x000008e000007947 */ /* 0x000fea0003800000 */
.L_x_6626:
        /* <DEDUP_REMOVED lines=15> */
.L_x_6630:
[----:B------:R-:W-:Y:S01]  /*6da0*/  IMAD.MOV.U32 R0, RZ, RZ, 0x7f ;  /* 0x0000007fff007424 */ /* 0x000fe200078e00ff */
[----:B------:R-:W-:-:S04]  /*6db0*/  ISETP.GT.U32.AND P0, PT, R2, 0x7f800000, PT ;  /* 0x7f8000000200780c */ /* 0x000fc80003f04070 */
[----:B------:R-:W-:-:S04]  /*6dc0*/  SEL R0, R0, 0x7c, P0 ;  /* 0x0000007c00007807 */ /* 0x000fc80000000000 */
.L_x_6631:
[----:B------:R-:W-:Y:S05]  /*6dd0*/  BSYNC B0 ;  /* 0x0000000000007941 */ /* 0x000fea0003800000 */
.L_x_6629:
[----:B------:R-:W-:-:S04]  /*6de0*/  LOP3.LUT R2, R3, 0x80000000, RZ, 0xc0, !PT ;  /* 0x8000000003027812 */ /* 0x000fc800078ec0ff */
[----:B------:R-:W-:-:S04]  /*6df0*/  SHF.R.U32.HI R3, RZ, 0x18, R2 ;  /* 0x00000018ff037819 */ /* 0x000fc80000011602 */
[----:B------:R-:W-:-:S05]  /*6e00*/  LOP3.LUT R3, R0, R3, RZ, 0xfc, !PT ;  /* 0x0000000300037212 */ /* 0x000fca00078efcff */
[----:B------:R1:W-:Y:S01]  /*6e10*/  STG.E.U8 [R18.64], R3 ;  /* 0x0000000312007986 */ /* 0x0003e2000c101124 */
[----:B------:R-:W-:Y:S05]  /*6e20*/  BRA `(.L_x_6615) ;  /* 0x0000076000007947 */ /* 0x000fea0003800000 */
.L_x_6625:
[----:B------:R-:W1:Y:S01]  /*6e30*/  F2F.F32.F64 R0, R24 ;  /* 0x0000001800007310 */ /* 0x000e620000301000 */
[----:B------:R-:W1:-:S14]  /*6e40*/  DSETP.GEU.AND P0, PT, |R24|, c[0x2][0xe8], PT ;  /* 0x00803a001800762a */ /* 0x000e5c0003f0e200 */
[----:B-1----:R-:W-:-:S05]  /*6e50*/  @!P0 FMUL R0, R0, 1.175494350822287508e-38 ;  /* 0x0080000000008820 */ /* 0x002fca0000400000 */
[----:B------:R-:W-:-:S05]  /*6e60*/  F2FP.BF16.PACK_AB R0, RZ, R0 ;  /* 0x00000000ff00723e */ /* 0x000fca00000010ff */
[----:B------:R1:W-:Y:S01]  /*6e70*/  STG.E.U16 [R18.64], R0 ;  /* 0x0000000012007986 */ /* 0x0003e2000c101524 */
[----:B------:R-:W-:Y:S05]  /*6e80*/  BRA `(.L_x_6615) ;  /* 0x0000070000007947 */ /* 0x000fea0003800000 */
.L_x_6622:
        /* <DEDUP_REMOVED lines=11> */
.L_x_6634:
[----:B------:R-:W1:Y:S01]  /*6f40*/  F2F.F32.F64 R3, R24 ;  /* 0x0000001800037310 */ /* 0x000e620000301000 */
[----:B------:R-:W1:Y:S01]  /*6f50*/  DSETP.GEU.AND P0, PT, |R24|, c[0x2][0xe8], PT ;  /* 0x00803a001800762a */ /* 0x000e620003f0e200 */
[----:B------:R-:W-:Y:S01]  /*6f60*/  BSSY B0, `(.L_x_6635) ;  /* 0x0000015000007945 */ /* 0x000fe20003800000 */
[----:B--2---:R-:W-:-:S12]  /*6f70*/  IMAD.MOV.U32 R9, RZ, RZ, 0x80 ;  /* 0x00000080ff097424 */ /* 0x004fd800078e00ff */
        /* <DEDUP_REMOVED lines=15> */
.L_x_6637:
[----:B------:R-:W-:-:S04]  /*7070*/  LOP3.LUT R2, R3, 0x80000000, RZ, 0xc0, !PT ;  /* 0x8000000003027812 */ /* 0x000fc800078ec0ff */
[----:B------:R-:W-:-:S04]  /*7080*/  SHF.R.U32.HI R3, RZ, 0x18, R2 ;  /* 0x00000018ff037819 */ /* 0x000fc80000011602 */
[----:B------:R-:W-:-:S04]  /*7090*/  LOP3.LUT R0, R0, R3, RZ, 0xfc, !PT ;  /* 0x0000000300007212 */ /* 0x000fc800078efcff */
[----:B------:R-:W-:Y:S02]  /*70a0*/  PRMT R9, R0, 0x7610, R9 ;  /* 0x0000761000097816 */ /* 0x000fe40000000009 */
.L_x_6636:
[----:B------:R-:W-:Y:S05]  /*70b0*/  BSYNC B0 ;  /* 0x0000000000007941 */ /* 0x000fea0003800000 */
.L_x_6635:
[----:B------:R1:W-:Y:S01]  /*70c0*/  STG.E.U8 [R18.64], R9 ;  /* 0x0000000912007986 */ /* 0x0003e2000c101124 */
[----:B------:R-:W-:Y:S05]  /*70d0*/  BRA `(.L_x_6615) ;  /* 0x000004b000007947 */ /* 0x000fea0003800000 */
.L_x_6633:
        /* <DEDUP_REMOVED lines=19> */
.L_x_6640:
[----:B------:R-:W-:-:S04]  /*7210*/  LOP3.LUT R2, R3, 0x80000000, RZ, 0xc0, !PT ;  /* 0x8000000003027812 */ /* 0x000fc800078ec0ff */
[----:B------:R-:W-:-:S04]  /*7220*/  SHF.R.U32.HI R3, RZ, 0x18, R2 ;  /* 0x00000018ff037819 */ /* 0x000fc80000011602 */
[----:B------:R-:W-:-:S04]  /*7230*/  LOP3.LUT R0, R0, R3, RZ, 0xfc, !PT ;  /* 0x0000000300007212 */ /* 0x000fc800078efcff */
[----:B------:R-:W-:Y:S02]  /*7240*/  PRMT R9, R0, 0x7610, R9 ;  /* 0x0000761000097816 */ /* 0x000fe40000000009 */
.L_x_6639:
[----:B------:R-:W-:Y:S05]  /*7250*/  BSYNC B0 ;  /* 0x0000000000007941 */ /* 0x000fea0003800000 */
.L_x_6638:
[----:B------:R1:W-:Y:S01]  /*7260*/  STG.E.U8 [R18.64], R9 ;  /* 0x0000000912007986 */ /* 0x0003e2000c101124 */
[----:B------:R-:W-:Y:S05]  /*7270*/  BRA `(.L_x_6615) ;  /* 0x0000031000007947 */ /* 0x000fea0003800000 */
.L_x_6632:
        /* <DEDUP_REMOVED lines=24> */
.L_x_6614:
[----:B------:R-:W-:Y:S01]  /*7400*/  MOV R0, 0x0 ;  /* 0x0000000000007802 */ /* 0x000fe20000000f00 */
[----:B------:R-:W-:Y:S02]  /*7410*/  IMAD.MOV.U32 R4, RZ, RZ, c[0x4][0x128] ;  /* 0x01004a00ff047624 */ /* 0x000fe400078e00ff */
[----:B------:R-:W-:Y:S01]  /*7420*/  IMAD.MOV.U32 R5, RZ, RZ, c[0x4][0x12c] ;  /* 0x01004b00ff057624 */ /* 0x000fe200078e00ff */
[----:B------:R1:W3:Y:S01]  /*7430*/  LDC.64 R2, c[0x4][R0] ;  /* 0x0100000000027b82 */ /* 0x0002e20000000a00 */
[----:B------:R-:W-:Y:S02]  /*7440*/  IMAD.MOV.U32 R6, RZ, RZ, c[0x4][0x130] ;  /* 0x01004c00ff067624 */ /* 0x000fe400078e00ff */
[----:B------:R-:W-:Y:S02]  /*7450*/  IMAD.MOV.U32 R7, RZ, RZ, c[0x4][0x134] ;  /* 0x01004d00ff077624 */ /* 0x000fe400078e00ff */
[----:B--2---:R-:W-:-:S02]  /*7460*/  IMAD.MOV.U32 R8, RZ, RZ, 0x65 ;  /* 0x00000065ff087424 */ /* 0x004fc400078e00ff */
[----:B------:R-:W-:Y:S02]  /*7470*/  IMAD.MOV.U32 R10, RZ, RZ, c[0x4][0x10] ;  /* 0x01000400ff0a7624 */ /* 0x000fe400078e00ff */
[----:B------:R-:W-:Y:S02]  /*7480*/  IMAD.MOV.U32 R11, RZ, RZ, c[0x4][0x14] ;  /* 0x01000500ff0b7624 */ /* 0x000fe400078e00ff */
[----:B0-----:R-:W-:Y:S02]  /*7490*/  IMAD.MOV.U32 R12, RZ, RZ, 0x1 ;  /* 0x00000001ff0c7424 */ /* 0x001fe400078e00ff */
        /* <DEDUP_REMOVED lines=8> */
[----:B---3--:R-:W-:Y:S05]  /*7520*/  CALL.ABS.NOINC R2 ;  /* 0x0000000002007343 */ /* 0x008fea0003c00000 */
[----:B------:R-:W-:Y:S05]  /*7530*/  BRA `(.L_x_6615) ;  /* 0x0000005000007947 */ /* 0x000fea0003800000 */
.L_x_6642:
[----:B------:R-:W1:Y:S02]  /*7540*/  F2I.U64.F64.TRUNC R24, R24 ;  /* 0x0000001800187311 */ /* 0x000e64000030d800 */
[----:B-1----:R1:W-:Y:S01]  /*7550*/  STG.E.64 [R18.64], R24 ;  /* 0x0000001812007986 */ /* 0x0023e2000c101b24 */
[----:B------:R-:W-:Y:S05]  /*7560*/  BRA `(.L_x_6615) ;  /* 0x0000002000007947 */ /* 0x000fea0003800000 */
.L_x_6641:
[----:B------:R-:W1:Y:S02]  /*7570*/  F2I.U32.F64.TRUNC R25, R24 ;  /* 0x0000001800197311 */ /* 0x000e64000030d000 */
[----:B-1----:R1:W-:Y:S02]  /*7580*/  STG.E [R18.64], R25 ;  /* 0x0000001912007986 */ /* 0x0023e4000c101924 */
.L_x_6615:
[----:B------:R-:W-:-:S04]  /*7590*/  IADD3 R17, R17, 0x80, RZ ;  /* 0x0000008011117810 */ /* 0x000fc80007ffe0ff */
[----:B------:R-:W-:-:S13]  /*75a0*/  ISETP.GE.AND P0, PT, R17, c[0x0][0x160], PT ;  /* 0x0000580011007a0c */ /* 0x000fda0003f06270 */
[----:B------:R-:W-:Y:S05]  /*75b0*/  @P0 BRA `(.L_x_6566) ;  /* 0x00003a6000000947 */ /* 0x000fea0003800000 */
[----:B------:R-:W-:Y:S01]  /*75c0*/  ISETP.NE.AND P0, PT, RZ, c[0x0][0x168], PT ;  /* 0x00005a00ff007a0c */ /* 0x000fe20003f05270 */
[----:B-1----:R-:W-:Y:S02]  /*75d0*/  IMAD.MOV.U32 R0, RZ, RZ, RZ ;  /* 0x000000ffff007224 */ /* 0x002fe400078e00ff */
        /* <DEDUP_REMOVED lines=226> */
.L_x_6643:
[----:B------:R-:W1:Y:S01]  /*8400*/  LDC.U8 R5, c[0x0][0x372] ;  /* 0x0000dc80ff057b82 */ /* 0x000e620000000000 */
[----:B------:R-:W-:Y:S02]  /*8410*/  IADD3 R18, P0, R18, c[0x0][0x360], RZ ;  /* 0x0000d80012127a10 */ /* 0x000fe40007f1e0ff */
[----:B------:R-:W-:-:S03]  /*8420*/  IADD3 R2, P1, R0, c[0x0][0x368], RZ ;  /* 0x0000da0000027a10 */ /* 0x000fc60007f3e0ff */
[----:B------:R-:W-:Y:S02]  /*8430*/  IMAD.X R19, RZ, RZ, c[0x0][0x364], P0 ;  /* 0x0000d900ff137624 */ /* 0x000fe400000e06ff */
        /* <DEDUP_REMOVED lines=13> */
[----:B--23--:R1:W2:Y:S01]  /*8510*/  I2F.F64.S16 R22, R2 ;  /* 0x0000000200167312 */ /* 0x00c2a20000101c00 */
[----:B------:R-:W-:Y:S05]  /*8520*/  BRA `(.L_x_6649) ;  /* 0x00000e2000007947 */ /* 0x000fea0003800000 */
.L_x_6647:
[----:B------:R-:W3:Y:S02]  /*8530*/  LDG.E.U8 R2, [R2.64] ;  /* 0x0000002402027981 */ /* 0x000ee4000c1e1100 */
[----:B--23--:R1:W2:Y:S01]  /*8540*/  I2F.F64.U16 R22, R2 ;  /* 0x0000000200167312 */ /* 0x00c2a20000101800 */
[----:B------:R-:W-:Y:S05]  /*8550*/  BRA `(.L_x_6649) ;  /* 0x00000df000007947 */ /* 0x000fea0003800000 */
.L_x_6646:
[----:B------:R-:W-:-:S13]  /*8560*/  ISETP.NE.AND P0, PT, R4, 0x2, PT ;  /* 0x000000020400780c */ /* 0x000fda0003f05270 */
[----:B------:R-:W-:Y:S05]  /*8570*/  @!P0 BRA `(.L_x_6650) ;  /* 0x000000a000008947 */ /* 0x000fea0003800000 */
[----:B------:R-:W-:-:S13]  /*8580*/  ISETP.NE.AND P0, PT, R4, 0x3, PT ;  /* 0x000000030400780c */ /* 0x000fda0003f05270 */
[----:B------:R-:W-:Y:S05]  /*8590*/  @!P0 BRA `(.L_x_6651) ;  /* 0x0000005000008947 */ /* 0x000fea0003800000 */
[----:B------:R-:W-:-:S13]  /*85a0*/  ISETP.NE.AND P0, PT, R4, 0x4, PT ;  /* 0x000000040400780c */ /* 0x000fda0003f05270 */
[----:B------:R-:W-:Y:S05]  /*85b0*/  @P0 BRA `(.L_x_6648) ;  /* 0x00000bf000000947 */ /* 0x000fea0003800000 */
[----:B--2---:R-:W2:Y:S02]  /*85c0*/  LDG.E.64 R22, [R2.64] ;  /* 0x0000002402167981 */ /* 0x004ea4000c1e1b00 */
[----:B--2---:R-:W1:Y:S01]  /*85d0*/  I2F.F64.S64 R22, R22 ;  /* 0x0000001600167312 */ /* 0x004e620000301c00 */
[----:B------:R-:W-:Y:S05]  /*85e0*/  BRA `(.L_x_6649) ;  /* 0x00000d6000007947 */ /* 0x000fea0003800000 */
.L_x_6651:
[----:B------:R-:W3:Y:S02]  /*85f0*/  LDG.E R2, [R2.64] ;  /* 0x0000002402027981 */ /* 0x000ee4000c1e1900 */
[----:B--23--:R1:W2:Y:S01]  /*8600*/  I2F.F64 R22, R2 ;  /* 0x0000000200167312 */ /* 0x00c2a20000201c00 */
[----:B------:R-:W-:Y:S05]  /*8610*/  BRA `(.L_x_6649) ;  /* 0x00000d3000007947 */ /* 0x000fea0003800000 */
.L_x_6650:
[----:B------:R-:W3:Y:S02]  /*8620*/  LDG.E.U16 R2, [R2.64] ;  /* 0x0000002402027981 */ /* 0x000ee4000c1e1500 */
[----:B--23--:R1:W2:Y:S01]  /*8630*/  I2F.F64.S16 R22, R2 ;  /* 0x0000000200167312 */ /* 0x00c2a20000101c00 */
[----:B------:R-:W-:Y:S05]  /*8640*/  BRA `(.L_x_6649) ;  /* 0x00000d0000007947 */ /* 0x000fea0003800000 */
.L_x_6645:
        /* <DEDUP_REMOVED lines=8> */
[----:B------:R-:W1:Y:S01]  /*86d0*/  F2F.F64.F32 R22, R22 ;  /* 0x0000001600167310 */ /* 0x000e620000201800 */
[----:B------:R-:W-:Y:S05]  /*86e0*/  BRA `(.L_x_6649) ;  /* 0x00000c6000007947 */ /* 0x000fea0003800000 */
.L_x_6653:
[----:B------:R-:W3:Y:S02]  /*86f0*/  LDG.E.U16 R0, [R2.64] ;  /* 0x0000002402007981 */ /* 0x000ee4000c1e1500 */
[----:B---3--:R-:W-:-:S05]  /*8700*/  HADD2.F32 R0, -RZ, R0.H0_H0 ;  /* 0x20000000ff007230 */ /* 0x008fca0000004100 */
[----:B------:R-:W-:-:S04]  /*8710*/  FMUL.FTZ R0, R0, 1 ;  /* 0x3f80000000007820 */ /* 0x000fc80000410000 */
[----:B--2---:R1:W2:Y:S01]  /*8720*/  F2F.F64.F32 R22, R0 ;  /* 0x0000000000167310 */ /* 0x0042a20000201800 */
[----:B------:R-:W-:Y:S05]  /*8730*/  BRA `(.L_x_6649) ;  /* 0x00000c1000007947 */ /* 0x000fea0003800000 */
.L_x_6652:
        /* <DEDUP_REMOVED lines=8> */
[----:B------:R-:W1:Y:S01]  /*87c0*/  F2F.F64.F32 R22, R22 ;  /* 0x0000001600167310 */ /* 0x000e620000201800 */
[----:B------:R-:W-:Y:S05]  /*87d0*/  BRA `(.L_x_6649) ;  /* 0x00000b7000007947 */ /* 0x000fea0003800000 */
.L_x_6655:
[----:B------:R-:W3:Y:S02]  /*87e0*/  LDG.E.U16 R2, [R2.64] ;  /* 0x0000002402027981 */ /* 0x000ee4000c1e1500 */
[----:B---3--:R-:W-:-:S05]  /*87f0*/  HADD2.F32 R0, -RZ, R2.H0_H0 ;  /* 0x20000002ff007230 */ /* 0x008fca0000004100 */
[----:B------:R-:W-:-:S04]  /*8800*/  FMUL.FTZ R0, R0, 1 ;  /* 0x3f80000000007820 */ /* 0x000fc80000410000 */
[----:B--2---:R1:W2:Y:S01]  /*8810*/  F2F.F64.F32 R22, R0 ;  /* 0x0000000000167310 */ /* 0x0042a20000201800 */
[----:B------:R-:W-:Y:S05]  /*8820*/  BRA `(.L_x_6649) ;  /* 0x00000b2000007947 */ /* 0x000fea0003800000 */
.L_x_6654:
[----:B--2---:R1:W5:Y:S01]  /*8830*/  LDG.E.64 R22, [R2.64] ;  /* 0x0000002402167981 */ /* 0x004362000c1e1b00 */
[----:B------:R-:W-:Y:S05]  /*8840*/  BRA `(.L_x_6649) ;  /* 0x00000b0000007947 */ /* 0x000fea0003800000 */
.L_x_6644:
        /* <DEDUP_REMOVED lines=13> */
.L_x_6658:
[----:B--2---:R1:W5:Y:S01]  /*8920*/  LDG.E.64 R22, [R2.64] ;  /* 0x0000002402167981 */ /* 0x004362000c1e1b00 */
[----:B------:R-:W-:Y:S05]  /*8930*/  BRA `(.L_x_6649) ;  /* 0x00000a1000007947 */ /* 0x000fea0003800000 */
.L_x_6657:
[----:B------:R-:W-:-:S13]  /*8940*/  ISETP.NE.AND P0, PT, R4, 0xf, PT ;  /* 0x0000000f0400780c */ /* 0x000fda0003f05270 */
[----:B------:R-:W-:Y:S05]  /*8950*/  @!P0 BRA `(.L_x_6659) ;  /* 0x0000029000008947 */ /* 0x000fea0003800000 */
[----:B------:R-:W-:-:S13]  /*8960*/  ISETP.NE.AND P0, PT, R4, 0x17, PT ;  /* 0x000000170400780c */ /* 0x000fda0003f05270 */
[----:B------:R-:W-:Y:S05]  /*8970*/  @!P0 BRA `(.L_x_6660) ;  /* 0x0000018000008947 */ /* 0x000fea0003800000 */
[----:B------:R-:W-:-:S13]  /*8980*/  ISETP.NE.AND P0, PT, R4, 0x18, PT ;  /* 0x000000180400780c */ /* 0x000fda0003f05270 */
[----:B------:R-:W-:Y:S05]  /*8990*/  @P0 BRA `(.L_x_6648) ;  /* 0x0000081000000947 */ /* 0x000fea0003800000 */
[----:B------:R-:W3:Y:S01]  /*89a0*/  LDG.E.U8 R0, [R2.64] ;  /* 0x0000002402007981 */ /* 0x000ee2000c1e1100 */
[----:B--2---:R-:W-:Y:S02]  /*89b0*/  IMAD.MOV.U32 R8, RZ, RZ, -0x800000 ;  /* 0xff800000ff087424 */ /* 0x004fe400078e00ff */
[----:B---3--:R-:W-:-:S05]  /*89c0*/  IMAD.SHL.U32 R0, R0, 0x1000000, RZ ;  /* 0x0100000000007824 */ /* 0x008fca00078e00ff */
[----:B------:R-:W-:-:S04]  /*89d0*/  LOP3.LUT R4, R0, 0x7f000000, RZ, 0xc0, !PT ;  /* 0x7f00000000047812 */ /* 0x000fc800078ec0ff */
[----:B------:R-:W1:Y:S01]  /*89e0*/  FLO.U32 R5, R4 ;  /* 0x0000000400057300 */ /* 0x000e6200000e0000 */
[C---:B------:R-:W-:Y:S02]  /*89f0*/  IADD3 R6, R4.reuse, 0x1000000, RZ ;  /* 0x0100000004067810 */ /* 0x040fe40007ffe0ff */
[----:B------:R-:W-:Y:S02]  /*8a00*/  IADD3 R2, R4, -0x1, RZ ;  /* 0xffffffff04027810 */ /* 0x000fe40007ffe0ff */
[----:B------:R-:W-:Y:S02]  /*8a10*/  SHF.R.S32.HI R6, RZ, 0x8, R6 ;  /* 0x00000008ff067819 */ /* 0x000fe40000011406 */
[----:B------:R-:W-:Y:S02]  /*8a20*/  SHF.R.S32.HI R2, RZ, 0x1f, R2 ;  /* 0x0000001fff027819 */ /* 0x000fe40000011402 */
[----:B-1----:R-:W-:-:S04]  /*8a30*/  IADD3 R5, -R5, 0x1f, RZ ;  /* 0x0000001f05057810 */ /* 0x002fc80007ffe1ff */
        /* <DEDUP_REMOVED lines=12> */
.L_x_6660:
        /* <DEDUP_REMOVED lines=13> */
[----:B--2---:R1:W2:Y:S01]  /*8bd0*/  F2F.F64.F32 R22, R4 ;  /* 0x0000000400167310 */ /* 0x0042a20000201800 */
[----:B------:R-:W-:Y:S05]  /*8be0*/  BRA `(.L_x_6649) ;  /* 0x0000076000007947 */ /* 0x000fea0003800000 */
.L_x_6659:
[----:B------:R-:W3:Y:S02]  /*8bf0*/  LDG.E.U16 R0, [R2.64] ;  /* 0x0000002402007981 */ /* 0x000ee4000c1e1500 */
[----:B---3--:R-:W-:-:S05]  /*8c00*/  PRMT R0, RZ, 0x5410, R0 ;  /* 0x00005410ff007816 */ /* 0x008fca0000000000 */
[----:B------:R-:W-:-:S04]  /*8c10*/  FMUL.FTZ R0, R0, 1 ;  /* 0x3f80000000007820 */ /* 0x000fc80000410000 */
[----:B--2---:R1:W2:Y:S01]  /*8c20*/  F2F.F64.F32 R22, R0 ;  /* 0x0000000000167310 */ /* 0x0042a20000201800 */
[----:B------:R-:W-:Y:S05]  /*8c30*/  BRA `(.L_x_6649) ;  /* 0x0000071000007947 */ /* 0x000fea0003800000 */
.L_x_6656:
        /* <DEDUP_REMOVED lines=9> */
[----:B--23--:R1:W2:Y:S01]  /*8cd0*/  I2F.F64.U16 R22, R2 ;  /* 0x0000000200167312 */ /* 0x00c2a20000101800 */
[----:B------:R-:W-:Y:S05]  /*8ce0*/  BRA `(.L_x_6649) ;  /* 0x0000066000007947 */ /* 0x000fea0003800000 */
.L_x_6663:
        /* <DEDUP_REMOVED lines=15> */
[----:B------:R-:W1:Y:S02]  /*8de0*/  FLO.U32 R3, R2 ;  /* 0x0000000200037300 */ /* 0x000e6400000e0000 */
[----:B-1----:R-:W-:-:S04]  /*8df0*/  IADD3 R3, -R3, 0x1f, RZ ;  /* 0x0000001f03037810 */ /* 0x002fc80007ffe1ff */
[----:B------:R-:W-:Y:S02]  /*8e00*/  IADD3 R5, R3, -0x1c, RZ ;  /* 0xffffffe403057810 */ /* 0x000fe40007ffe0ff */
[----:B------:R-:W-:Y:S02]  /*8e10*/  IADD3 R0, R0, 0x1d, -R3 ;  /* 0x0000001d00007810 */ /* 0x000fe40007ffe803 */
[----:B------:R-:W-:-:S04]  /*8e20*/  SHF.L.U32 R5, R2, R5, RZ ;  /* 0x0000000502057219 */ /* 0x000fc800000006ff */
[----:B------:R-:W-:Y:S02]  /*8e30*/  LOP3.LUT R2, R5, 0x7, RZ, 0xc0, !PT ;  /* 0x0000000705027812 */ /* 0x000fe400078ec0ff */
.L_x_6667:
[----:B------:R-:W-:Y:S05]  /*8e40*/  BSYNC B1 ;  /* 0x0000000000017941 */ /* 0x000fea0003800000 */
.L_x_6666:
[----:B------:R-:W-:Y:S01]  /*8e50*/  LEA R3, R0, 0x3b800000, 0x17 ;  /* 0x3b80000000037811 */ /* 0x000fe200078eb8ff */
[----:B------:R-:W-:-:S05]  /*8e60*/  IMAD.SHL.U32 R0, R2, 0x100000, RZ ;  /* 0x0010000002007824 */ /* 0x000fca00078e00ff */
[----:B------:R-:W-:Y:S02]  /*8e70*/  LOP3.LUT R0, R3, R0, R4, 0xfe, !PT ;  /* 0x0000000003007212 */ /* 0x000fe400078efe04 */
.L_x_6665:
[----:B------:R-:W-:Y:S05]  /*8e80*/  BSYNC B0 ;  /* 0x0000000000007941 */ /* 0x000fea0003800000 */
.L_x_6664:
[----:B------:R-:W-:-:S04]  /*8e90*/  FMUL.FTZ R0, R0, 1 ;  /* 0x3f80000000007820 */ /* 0x000fc80000410000 */
[----:B--2---:R1:W2:Y:S01]  /*8ea0*/  F2F.F64.F32 R22, R0 ;  /* 0x0000000000167310 */ /* 0x0042a20000201800 */
[----:B------:R-:W-:Y:S05]  /*8eb0*/  BRA `(.L_x_6649) ;  /* 0x0000049000007947 */ /* 0x000fea0003800000 */
.L_x_6662:
        /* <DEDUP_REMOVED lines=21> */
.L_x_6671:
[----:B------:R-:W-:Y:S05]  /*9010*/  BSYNC B1 ;  /* 0x0000000000017941 */ /* 0x000fea0003800000 */
.L_x_6670:
[----:B------:R-:W-:Y:S01]  /*9020*/  LEA R3, R0, 0x37800000, 0x17 ;  /* 0x3780000000037811 */ /* 0x000fe200078eb8ff */
[----:B------:R-:W-:-:S05]  /*9030*/  IMAD.SHL.U32 R0, R2, 0x200000, RZ ;  /* 0x0020000002007824 */ /* 0x000fca00078e00ff */
[----:B------:R-:W-:Y:S02]  /*9040*/  LOP3.LUT R0, R3, R0, R4, 0xfe, !PT ;  /* 0x0000000003007212 */ /* 0x000fe400078efe04 */
.L_x_6669:
[----:B------:R-:W-:Y:S05]  /*9050*/  BSYNC B0 ;  /* 0x0000000000007941 */ /* 0x000fea0003800000 */
.L_x_6668:
[----:B------:R-:W-:-:S04]  /*9060*/  FMUL.FTZ R0, R0, 1 ;  /* 0x3f80000000007820 */ /* 0x000fc80000410000 */
[----:B--2---:R1:W2:Y:S01]  /*9070*/  F2F.F64.F32 R22, R0 ;  /* 0x0000000000167310 */ /* 0x0042a20000201800 */
[----:B------:R-:W-:Y:S05]  /*9080*/  BRA `(.L_x_6649) ;  /* 0x000002c000007947 */ /* 0x000fea0003800000 */
.L_x_6661:
        /* <DEDUP_REMOVED lines=14> */
.L_x_6675:
[----:B------:R-:W-:Y:S05]  /*9170*/  BSYNC B0 ;  /* 0x0000000000007941 */ /* 0x000fea0003800000 */
.L_x_6674:
[----:B------:R-:W-:-:S04]  /*9180*/  FMUL.FTZ R0, R0, 1 ;  /* 0x3f80000000007820 */ /* 0x000fc80000410000 */
[----:B--2---:R1:W2:Y:S01]  /*9190*/  F2F.F64.F32 R22, R0 ;  /* 0x0000000000167310 */ /* 0x0042a20000201800 */
[----:B------:R-:W-:Y:S05]  /*91a0*/  BRA `(.L_x_6649) ;  /* 0x000001a000007947 */ /* 0x000fea0003800000 */
.L_x_6648:
[----:B------:R-:W-:Y:S01]  /*91b0*/  MOV R2, 0x0 ;  /* 0x0000000000027802 */ /* 0x000fe20000000f00 */
[----:B------:R-:W-:Y:S02]  /*91c0*/  IMAD.MOV.U32 R4, RZ, RZ, c[0x4][0x128] ;  /* 0x01004a00ff047624 */ /* 0x000fe400078e00ff */
[----:B------:R-:W-:Y:S02]  /*91d0*/  IMAD.MOV.U32 R5, RZ, RZ, c[0x4][0x12c] ;  /* 0x01004b00ff057624 */ /* 0x000fe400078e00ff */
[----:B------:R-:W-:Y:S01]  /*91e0*/  IMAD.MOV.U32 R6, RZ, RZ, c[0x4][0x130] ;  /* 0x01004c00ff067624 */ /* 0x000fe200078e00ff */
[----:B------:R-:W1:Y:S01]  /*91f0*/  LDC.64 R2, c[0x4][R2] ;  /* 0x0100000002027b82 */ /* 0x000e620000000a00 */
[----:B------:R-:W-:Y:S02]  /*9200*/  IMAD.MOV.U32 R7, RZ, RZ, c[0x4][0x134] ;  /* 0x01004d00ff077624 */ /* 0x000fe400078e00ff */
[----:B--2---:R-:W-:-:S02]  /*9210*/  IMAD.MOV.U32 R8, RZ, RZ, 0x4e ;  /* 0x0000004eff087424 */ /* 0x004fc400078e00ff */
[----:B------:R-:W-:Y:S02]  /*9220*/  IMAD.MOV.U32 R10, RZ, RZ, c[0x4][0x8] ;  /* 0x01000200ff0a7624 */ /* 0x000fe400078e00ff */
[----:B------:R-:W-:Y:S02]  /*9230*/  IMAD.MOV.U32 R11, RZ, RZ, c[0x4][0xc] ;  /* 0x01000300ff0b7624 */ /* 0x000fe400078e00ff */
[----:B0-----:R-:W-:Y:S02]  /*9240*/  IMAD.MOV.U32 R12, RZ, RZ, 0x1 ;  /* 0x00000001ff0c7424 */ /* 0x001fe400078e00ff */
        /* <DEDUP_REMOVED lines=11> */
.L_x_6673:
[----:B--2---:R-:W2:Y:S02]  /*9300*/  LDG.E.64 R22, [R2.64] ;  /* 0x0000002402167981 */ /* 0x004ea4000c1e1b00 */
[----:B--2---:R-:W1:Y:S01]  /*9310*/  I2F.F64.U64 R22, R22 ;  /* 0x0000001600167312 */ /* 0x004e620000301800 */
[----:B------:R-:W-:Y:S05]  /*9320*/  BRA `(.L_x_6649) ;  /* 0x0000002000007947 */ /* 0x000fea0003800000 */
.L_x_6672:
[----:B------:R-:W3:Y:S02]  /*9330*/  LDG.E R2, [R2.64] ;  /* 0x0000002402027981 */ /* 0x000ee4000c1e1900 */
[----:B--23--:R1:W2:Y:S02]  /*9340*/  I2F.F64.U32 R22, R2 ;  /* 0x0000000200167312 */ /* 0x00c2a40000201800 */
.L_x_6649:
[----:B-1----:R-:W-:Y:S01]  /*9350*/  IMAD.MOV.U32 R2, RZ, RZ, 0x652b82fe ;  /* 0x652b82feff027424 */ /* 0x002fe200078e00ff */
[----:B--2--5:R-:W-:Y:S01]  /*9360*/  FSETP.GEU.FTZ.AND P0, PT, |R23|, 4.1917929649353027344, PT ;  /* 0x4086232b1700780b */ /* 0x024fe20003f1e200 */
[----:B------:R-:W-:Y:S01]  /*9370*/  IMAD.MOV.U32 R3, RZ, RZ, 0x3ff71547 ;  /* 0x3ff71547ff037424 */ /* 0x000fe200078e00ff */
[----:B------:R-:W-:Y:S01]  /*9380*/  BSSY B0, `(.L_x_6676) ;  /* 0x0000022000007945 */ /* 0x000fe20003800000 */
[----:B------:R-:W-:-:S02]  /*9390*/  IMAD.MOV.U32 R8, RZ, RZ, 0x69ce2bdf ;  /* 0x69ce2bdfff087424 */ /* 0x000fc400078e00ff */
[----:B------:R-:W-:Y:S02]  /*93a0*/  IMAD.MOV.U32 R9, RZ, RZ, 0x3e5ade15 ;  /* 0x3e5ade15ff097424 */ /* 0x000fe400078e00ff */
[----:B------:R-:W1:-:S06]  /*93b0*/  DFMA R2, R22, R2, 6.75539944105574400000e+15 ;  /* 0x433800001602742b */ /* 0x000e4c0000000002 */
[----:B-1----:R-:W1:-:S06]  /*93c0*/  DADD R4, R2, -6.75539944105574400000e+15 ;  /* 0xc338000002047429 */ /* 0x002e4c0000000000 */
[----:B-1----:R-:W1:-:S06]  /*93d0*/  DFMA R6, R4, c[0x2][0x0], R22 ;  /* 0x0080000004067a2b */ /* 0x002e4c0000000016 */
[----:B-1----:R-:W1:-:S06]  /*93e0*/  DFMA R6, R4, c[0x2][0x8], R6 ;  /* 0x0080020004067a2b */ /* 0x002e4c0000000006 */
        /* <DEDUP_REMOVED lines=9> */
[----:B-1----:R-:W1:-:S06]  /*9480*/  DFMA R4, R6, R4, 1 ;  /* 0x3ff000000604742b */ /* 0x002e4c0000000004 */
[----:B-1----:R-:W1:-:S10]  /*9490*/  DFMA R4, R6, R4, 1 ;  /* 0x3ff000000604742b */ /* 0x002e540000000004 */
[----:B-1----:R-:W-:Y:S02]  /*94a0*/  IMAD R25, R2, 0x100000, R5 ;  /* 0x0010000002197824 */ /* 0x002fe400078e0205 */
[----:B------:R-:W-:Y:S01]  /*94b0*/  IMAD.MOV.U32 R24, RZ, RZ, R4 ;  /* 0x000000ffff187224 */ /* 0x000fe200078e0004 */
[----:B------:R-:W-:Y:S05]  /*94c0*/  @!P0 BRA `(.L_x_6677) ;  /* 0x000000d000008947 */ /* 0x000fea0003800000 */
[----:B------:R-:W-:Y:S01]  /*94d0*/  FSETP.GEU.FTZ.AND P0, PT, |R23|, 4.2275390625, PT ;  /* 0x408748001700780b */ /* 0x000fe20003f1e200 */
[----:B------:R-:W-:-:S04]  /*94e0*/  DADD R6, R22, +INF ;  /* 0x7ff0000016067429 */ /* 0x000fc80000000000 */
[----:B------:R-:W1:-:S06]  /*94f0*/  DSETP.GEU.AND P1, PT, R22, RZ, PT ;  /* 0x000000ff1600722a */ /* 0x000e4c0003f2e000 */
[----:B-1----:R-:W-:Y:S02]  /*9500*/  FSEL R24, R6, RZ, P1 ;  /* 0x000000ff06187208 */ /* 0x002fe40000800000 */
        /* <DEDUP_REMOVED lines=8> */
[----:B------:R1:W2:-:S06]  /*9590*/  @!P0 DMUL R24, R2, R4 ;  /* 0x0000000402188228 */ /* 0x00028c0000000000 */
.L_x_6677:
[----:B------:R-:W-:Y:S05]  /*95a0*/  BSYNC B0 ;  /* 0x0000000000007941 */ /* 0x000fea0003800000 */
.L_x_6676:
[C---:B--2---:R-:W-:Y:S01]  /*95b0*/  FSETP.GEU.FTZ.AND P1, PT, R25.reuse, 1.7916666269302368164, PT ;  /* 0x3fe555551900780b */ /* 0x044fe20003f3e000 */
[----:B------:R-:W-:Y:S01]  /*95c0*/  BSSY B0, `(.L_x_6678) ;  /* 0x0000065000007945 */ /* 0x000fe20003800000 */
[----:B------:R-:W-:-:S13]  /*95d0*/  FSETP.GT.FTZ.AND P0, PT, R25, -1.6999999284744262695, PT ;  /* 0xbfd999991900780b */ /* 0x000fda0003f14000 */
[----:B------:R-:W-:Y:S05]  /*95e0*/  @P0 BRA !P1, `(.L_x_6679) ;  /* 0x000003d000000947 */ /* 0x000fea0004800000 */
[----:B-1----:R-:W1:-:S10]  /*95f0*/  DADD R2, R24, 1 ;  /* 0x3ff0000018027429 */ /* 0x002e540000000000 */
[----:B-1----:R-:W-:Y:S01]  /*9600*/  ISETP.GT.AND P0, PT, R3, 0xfffff, PT ;  /* 0x000fffff0300780c */ /* 0x002fe20003f04270 */
[----:B------:R-:W-:Y:S02]  /*9610*/  IMAD.MOV.U32 R4, RZ, RZ, R2 ;  /* 0x000000ffff047224 */ /* 0x000fe400078e0002 */
[----:B------:R-:W-:-:S10]  /*9620*/  IMAD.MOV.U32 R5, RZ, RZ, R3 ;  /* 0x000000ffff057224 */ /* 0x000fd400078e0003 */
[----:B------:R-:W1:-:S10]  /*9630*/  @!P0 DMUL R4, R4, 1.80143985094819840000e+16 ;  /* 0x4350000004048828 */ /* 0x000e540000000000 */
[----:B-1----:R-:W-:Y:S02]  /*9640*/  @!P0 IMAD.MOV.U32 R3, RZ, RZ, R5 ;  /* 0x000000ffff038224 */ /* 0x002fe400078e0005 */
        /* <DEDUP_REMOVED lines=8> */
[----:B------:R-:W1:-:S10]  /*96d0*/  @P1 DFMA R6, R4, R6, +INF ;  /* 0x7ff000000406142b */ /* 0x000e540000000006 */
[----:B01----:R-:W-:Y:S02]  /*96e0*/  @P1 FSEL R12, R6, RZ, P2 ;  /* 0x000000ff060c1208 */ /* 0x003fe40001000000 */
        /* <DEDUP_REMOVED lines=45> */
.L_x_6679:
[----:B0-----:R-:W0:Y:S01]  /*99c0*/  DADD R12, R24, 2 ;  /* 0x40000000180c7429 */ /* 0x001e220000000000 */
[----:B-1----:R-:W-:Y:S01]  /*99d0*/  IMAD.MOV.U32 R2, RZ, RZ, 0x1 ;  /* 0x00000001ff027424 */ /* 0x002fe200078e00ff */
        /* <DEDUP_REMOVED lines=19> */
.L_x_6682:
[----:B------:R-:W-:Y:S05]  /*9b10*/  BSYNC B1 ;  /* 0x0000000000017941 */ /* 0x000fea0003800000 */
.L_x_6681:
        /* <DEDUP_REMOVED lines=15> */
.L_x_6680:
[----:B------:R-:W-:Y:S05]  /*9c10*/  BSYNC B0 ;  /* 0x0000000000007941 */ /* 0x000fea0003800000 */
.L_x_6678:
        /* <DEDUP_REMOVED lines=46> */
.L_x_6684:
        /* <DEDUP_REMOVED lines=15> */
.L_x_6685:
[----:B------:R-:W-:Y:S05]  /*9ff0*/  BSYNC B0 ;  /* 0x0000000000007941 */ /* 0x000fea0003800000 */
.L_x_6683:
        /* <DEDUP_REMOVED lines=16> */
.L_x_6689:
[----:B------:R-:W1:Y:S02]  /*a100*/  F2I.S64.F64.TRUNC R4, R4 ;  /* 0x0000000400047311 */ /* 0x000e64000030d900 */
[----:B-1----:R-:W-:-:S05]  /*a110*/  IMAD.MOV.U32 R3, RZ, RZ, R4 ;  /* 0x000000ffff037224 */ /* 0x002fca00078e0004 */
[----:B------:R1:W-:Y:S01]  /*a120*/  STG.E.U8 [R18.64], R3 ;  /* 0x0000000312007986 */ /* 0x0003e2000c101124 */
[----:B------:R-:W-:Y:S05]  /*a130*/  BRA `(.L_x_6691) ;  /* 0x00000ed000007947 */ /* 0x000fea0003800000 */
.L_x_6688:
        /* <DEDUP_REMOVED lines=9> */
.L_x_6693:
[----:B------:R-:W1:Y:S02]  /*a1d0*/  F2I.F64.TRUNC R5, R4 ;  /* 0x0000000400057311 */ /* 0x000e64000030d100 */
[----:B-1----:R1:W-:Y:S01]  /*a1e0*/  STG.E [R18.64], R5 ;  /* 0x0000000512007986 */ /* 0x0023e2000c101924 */
[----:B------:R-:W-:Y:S05]  /*a1f0*/  BRA `(.L_x_6691) ;  /* 0x00000e1000007947 */ /* 0x000fea0003800000 */
.L_x_6692:
[----:B------:R-:W1:Y:S02]  /*a200*/  F2I.F64.TRUNC R5, R4 ;  /* 0x0000000400057311 */ /* 0x000e64000030d100 */
[----:B-1----:R1:W-:Y:S01]  /*a210*/  STG.E.U16 [R18.64], R5 ;  /* 0x0000000512007986 */ /* 0x0023e2000c101524 */
[----:B------:R-:W-:Y:S05]  /*a220*/  BRA `(.L_x_6691) ;  /* 0x00000de000007947 */ /* 0x000fea0003800000 */
.L_x_6687:
        /* <DEDUP_REMOVED lines=11> */
.L_x_6695:
[----:B------:R-:W1:Y:S01]  /*a2e0*/  F2F.F32.F64 R0, R4 ;  /* 0x0000000400007310 */ /* 0x000e620000301000 */
[----:B------:R-:W1:-:S14]  /*a2f0*/  DSETP.GEU.AND P0, PT, |R4|, c[0x2][0xe8], PT ;  /* 0x00803a000400762a */ /* 0x000e5c0003f0e200 */
[----:B-1----:R-:W-:-:S05]  /*a300*/  @!P0 FMUL R0, R0, 1.175494350822287508e-38 ;  /* 0x0080000000008820 */ /* 0x002fca0000400000 */
[----:B------:R-:W-:-:S05]  /*a310*/  F2FP.PACK_AB R0, RZ, R0 ;  /* 0x00000000ff00723e */ /* 0x000fca00000000ff */
[----:B------:R1:W-:Y:S01]  /*a320*/  STG.E.U16 [R18.64], R0 ;  /* 0x0000000012007986 */ /* 0x0003e2000c101524 */
[----:B------:R-:W-:Y:S05]  /*a330*/  BRA `(.L_x_6691) ;  /* 0x00000cd000007947 */ /* 0x000fea0003800000 */
.L_x_6694:
        /* <DEDUP_REMOVED lines=12> */
.L_x_6697:
[----:B------:R-:W1:Y:S01]  /*a400*/  F2F.F32.F64 R0, R4 ;  /* 0x0000000400007310 */ /* 0x000e620000301000 */
[----:B------:R-:W1:-:S14]  /*a410*/  DSETP.GEU.AND P0, PT, |R4|, c[0x2][0xe8], PT ;  /* 0x00803a000400762a */ /* 0x000e5c0003f0e200 */
[----:B-1----:R-:W-:-:S05]  /*a420*/  @!P0 FMUL R0, R0, 1.175494350822287508e-38 ;  /* 0x0080000000008820 */ /* 0x002fca0000400000 */
[----:B------:R-:W-:-:S04]  /*a430*/  F2FP.PACK_AB R3, RZ, R0 ;  /* 0x00000000ff03723e */ /* 0x000fc800000000ff */
[----:B------:R-:W-:-:S05]  /*a440*/  PRMT R3, R3, 0x5410, RZ ;  /* 0x0000541003037816 */ /* 0x000fca00000000ff */
[----:B------:R1:W-:Y:S01]  /*a450*/  STG.E [R18.64], R3 ;  /* 0x0000000312007986 */ /* 0x0003e2000c101924 */
[----:B------:R-:W-:Y:S05]  /*a460*/  BRA `(.L_x_6691) ;  /* 0x00000ba000007947 */ /* 0x000fea0003800000 */
.L_x_6696:
[----:B------:R1:W-:Y:S01]  /*a470*/  STG.E.64 [R18.64], R4 ;  /* 0x0000000412007986 */ /* 0x0003e2000c101b24 */
[----:B------:R-:W-:Y:S05]  /*a480*/  BRA `(.L_x_6691) ;  /* 0x00000b8000007947 */ /* 0x000fea0003800000 */
.L_x_6686:
        /* <DEDUP_REMOVED lines=12> */
.L_x_6700:
[----:B------:R-:W-:-:S05]  /*a550*/  CS2R R6, SRZ ;  /* 0x0000000000067805 */ /* 0x000fca000001ff00 */
[----:B------:R1:W-:Y:S01]  /*a560*/  STG.E.128 [R18.64], R4 ;  /* 0x0000000412007986 */ /* 0x0003e2000c101d24 */
[----:B------:R-:W-:Y:S05]  /*a570*/  BRA `(.L_x_6691) ;  /* 0x00000a9000007947 */ /* 0x000fea0003800000 */
.L_x_6699:
        /* <DEDUP_REMOVED lines=23> */
.L_x_6704:
[----:B------:R-:W-:Y:S05]  /*a6f0*/  BSYNC B0 ;  /* 0x0000000000007941 */ /* 0x000fea0003800000 */
.L_x_6703:
[----:B------:R-:W-:-:S05]  /*a700*/  LOP3.LUT R3, R0, R3, RZ, 0xfc, !PT ;  /* 0x0000000300037212 */ /* 0x000fca00078efcff */
[----:B------:R1:W-:Y:S01]  /*a710*/  STG.E.U8 [R18.64], R3 ;  /* 0x0000000312007986 */ /* 0x0003e2000c101124 */
[----:B------:R-:W-:Y:S05]  /*a720*/  BRA `(.L_x_6691) ;  /* 0x000008e000007947 */ /* 0x000fea0003800000 */
.L_x_6702:
        /* <DEDUP_REMOVED lines=15> */
.L_x_6706:
[----:B------:R-:W-:Y:S01]  /*a820*/  IMAD.MOV.U32 R0, RZ, RZ, 0x7f ;  /* 0x0000007fff007424 */ /* 0x000fe200078e00ff */
[----:B------:R-:W-:-:S04]  /*a830*/  ISETP.GT.U32.AND P0, PT, R2, 0x7f800000, PT ;  /* 0x7f8000000200780c */ /* 0x000fc80003f04070 */
[----:B------:R-:W-:-:S04]  /*a840*/  SEL R0, R0, 0x7c, P0 ;  /* 0x0000007c00007807 */ /* 0x000fc80000000000 */
.L_x_6707:
[----:B------:R-:W-:Y:S05]  /*a850*/  BSYNC B0 ;  /* 0x0000000000007941 */ /* 0x000fea0003800000 */
.L_x_6705:
[----:B------:R-:W-:-:S04]  /*a860*/  LOP3.LUT R2, R3, 0x80000000, RZ, 0xc0, !PT ;  /* 0x8000000003027812 */ /* 0x000fc800078ec0ff */
[----:B------:R-:W-:-:S04]  /*a870*/  SHF.R.U32.HI R3, RZ, 0x18, R2 ;  /* 0x00000018ff037819 */ /* 0x000fc80000011602 */
[----:B------:R-:W-:-:S05]  /*a880*/  LOP3.LUT R3, R0, R3, RZ, 0xfc, !PT ;  /* 0x0000000300037212 */ /* 0x000fca00078efcff */
[----:B------:R1:W-:Y:S01]  /*a890*/  STG.E.U8 [R18.64], R3 ;  /* 0x0000000312007986 */ /* 0x0003e2000c101124 */
[----:B------:R-:W-:Y:S05]  /*a8a0*/  BRA `(.L_x_6691) ;  /* 0x0000076000007947 */ /* 0x000fea0003800000 */
.L_x_6701:
[----:B------:R-:W1:Y:S01]  /*a8b0*/  F2F.F32.F64 R0, R4 ;  /* 0x0000000400007310 */ /* 0x000e620000301000 */
[----:B------:R-:W1:-:S14]  /*a8c0*/  DSETP.GEU.AND P0, PT, |R4|, c[0x2][0xe8], PT ;  /* 0x00803a000400762a */ /* 0x000e5c0003f0e200 */
[----:B-1----:R-:W-:-:S05]  /*a8d0*/  @!P0 FMUL R0, R0, 1.175494350822287508e-38 ;  /* 0x0080000000008820 */ /* 0x002fca0000400000 */
[----:B------:R-:W-:-:S05]  /*a8e0*/  F2FP.BF16.PACK_AB R0, RZ, R0 ;  /* 0x00000000ff00723e */ /* 0x000fca00000010ff */
[----:B------:R1:W-:Y:S01]  /*a8f0*/  STG.E.U16 [R18.64], R0 ;  /* 0x0000000012007986 */ /* 0x0003e2000c101524 */
[----:B------:R-:W-:Y:S05]  /*a900*/  BRA `(.L_x_6691) ;  /* 0x0000070000007947 */ /* 0x000fea0003800000 */
.L_x_6698:
        /* <DEDUP_REMOVED lines=11> */
.L_x_6710:
        /* <DEDUP_REMOVED lines=19> */
.L_x_6713:
[----:B------:R-:W-:-:S04]  /*aaf0*/  LOP3.LUT R2, R3, 0x80000000, RZ, 0xc0, !PT ;  /* 0x8000000003027812 */ /* 0x000fc800078ec0ff */
[----:B------:R-:W-:-:S04]  /*ab00*/  SHF.R.U32.HI R3, RZ, 0x18, R2 ;  /* 0x00000018ff037819 */ /* 0x000fc80000011602 */
[----:B------:R-:W-:-:S04]  /*ab10*/  LOP3.LUT R0, R0, R3, RZ, 0xfc, !PT ;  /* 0x0000000300007212 */ /* 0x000fc800078efcff */
[----:B------:R-:W-:Y:S02]  /*ab20*/  PRMT R9, R0, 0x7610, R9 ;  /* 0x0000761000097816 */ /* 0x000fe40000000009 */
.L_x_6712:
[----:B------:R-:W-:Y:S05]  /*ab30*/  BSYNC B0 ;  /* 0x0000000000007941 */ /* 0x000fea0003800000 */
.L_x_6711:
[----:B------:R1:W-:Y:S01]  /*ab40*/  STG.E.U8 [R18.64], R9 ;  /* 0x0000000912007986 */ /* 0x0003e2000c101124 */
[----:B------:R-:W-:Y:S05]  /*ab50*/  BRA `(.L_x_6691) ;  /* 0x000004b000007947 */ /* 0x000fea0003800000 */
.L_x_6709:
        /* <DEDUP_REMOVED lines=19> */
.L_x_6716:
[----:B------:R-:W-:-:S04]  /*ac90*/  LOP3.LUT R2, R3, 0x80000000, RZ, 0xc0, !PT ;  /* 0x8000000003027812 */ /* 0x000fc800078ec0ff */
[----:B------:R-:W-:-:S04]  /*aca0*/  SHF.R.U32.HI R3, RZ, 0x18, R2 ;  /* 0x00000018ff037819 */ /* 0x000fc80000011602 */
[----:B------:R-:W-:-:S04]  /*acb0*/  LOP3.LUT R0, R0, R3, RZ, 0xfc, !PT ;  /* 0x0000000300007212 */ /* 0x000fc800078efcff */
[----:B------:R-:W-:Y:S02]  /*acc0*/  PRMT R9, R0, 0x7610, R9 ;  /* 0x0000761000097816 */ /* 0x000fe40000000009 */
.L_x_6715:
[----:B------:R-:W-:Y:S05]  /*acd0*/  BSYNC B0 ;  /* 0x0000000000007941 */ /* 0x000fea0003800000 */
.L_x_6714:
[----:B------:R1:W-:Y:S01]  /*ace0*/  STG.E.U8 [R18.64], R9 ;  /* 0x0000000912007986 */ /* 0x0003e2000c101124 */
[----:B------:R-:W-:Y:S05]  /*acf0*/  BRA `(.L_x_6691) ;  /* 0x0000031000007947 */ /* 0x000fea0003800000 */
.L_x_6708:
        /* <DEDUP_REMOVED lines=24> */
.L_x_6690:
        /* <DEDUP_REMOVED lines=20> */
.L_x_6718:
[----:B------:R-:W1:Y:S02]  /*afc0*/  F2I.U64.F64.TRUNC R4, R4 ;  /* 0x0000000400047311 */ /* 0x000e64000030d800 */
[----:B-1----:R1:W-:Y:S01]  /*afd0*/  STG.E.64 [R18.64], R4 ;  /* 0x0000000412007986 */ /* 0x0023e2000c101b24 */
[----:B------:R-:W-:Y:S05]  /*afe0*/  BRA `(.L_x_6691) ;  /* 0x0000002000007947 */ /* 0x000fea0003800000 */
.L_x_6717:
[----:B------:R-:W1:Y:S02]  /*aff0*/  F2I.U32.F64.TRUNC R5, R4 ;  /* 0x0000000400057311 */ /* 0x000e64000030d000 */
[----:B-1----:R1:W-:Y:S02]  /*b000*/  STG.E [R18.64], R5 ;  /* 0x0000000512007986 */ /* 0x0023e4000c101924 */
.L_x_6691:
[----:B------:R-:W-:Y:S02]  /*b010*/  IADD3 R17, R17, 0x80, RZ ;  /* 0x0000008011117810 */ /* 0x000fe40007ffe0ff */
.L_x_6566:
[----:B------:R-:W-:Y:S05]  /*b020*/  BSYNC B6 ;  /* 0x0000000000067941 */ /* 0x000fea0003800000 */
.L_x_6565:
[----:B------:R-:W-:-:S13]  /*b030*/  ISETP.GE.AND P0, PT, R17, c[0x0][0x160], PT ;  /* 0x0000580011007a0c */ /* 0x000fda0003f06270 */
[----:B------:R-:W-:Y:S05]  /*b040*/  @P0 EXIT ;  /* 0x000000000000094d */ /* 0x000fea0003800000 */
        /* <DEDUP_REMOVED lines=228> */
.L_x_6719:
        /* <DEDUP_REMOVED lines=19> */
.L_x_6723:
[----:B------:R-:W3:Y:S02]  /*bfc0*/  LDG.E.U8 R2, [R2.64] ;  /* 0x0000002402027981 */ /* 0x000ee4000c1e1100 */
[----:B--23--:R1:W2:Y:S01]  /*bfd0*/  I2F.F64.U16 R22, R2 ;  /* 0x0000000200167312 */ /* 0x00c2a20000101800 */
[----:B------:R-:W-:Y:S05]  /*bfe0*/  BRA `(.L_x_6725) ;  /* 0x00000df000007947 */ /* 0x000fea0003800000 */
.L_x_6722:
        /* <DEDUP_REMOVED lines=9> */
.L_x_6727:
[----:B------:R-:W3:Y:S02]  /*c080*/  LDG.E R2, [R2.64] ;  /* 0x0000002402027981 */ /* 0x000ee4000c1e1900 */
[----:B--23--:R1:W2:Y:S01]  /*c090*/  I2F.F64 R22, R2 ;  /* 0x0000000200167312 */ /* 0x00c2a20000201c00 */
[----:B------:R-:W-:Y:S05]  /*c0a0*/  BRA `(.L_x_6725) ;  /* 0x00000d3000007947 */ /* 0x000fea0003800000 */
.L_x_6726:
[----:B------:R-:W3:Y:S02]  /*c0b0*/  LDG.E.U16 R2, [R2.64] ;  /* 0x0000002402027981 */ /* 0x000ee4000c1e1500 */
[----:B--23--:R1:W2:Y:S01]  /*c0c0*/  I2F.F64.S16 R22, R2 ;  /* 0x0000000200167312 */ /* 0x00c2a20000101c00 */
[----:B------:R-:W-:Y:S05]  /*c0d0*/  BRA `(.L_x_6725) ;  /* 0x00000d0000007947 */ /* 0x000fea0003800000 */
.L_x_6721:
        /* <DEDUP_REMOVED lines=10> */
.L_x_6729:
[----:B------:R-:W3:Y:S02]  /*c180*/  LDG.E.U16 R0, [R2.64] ;  /* 0x0000002402007981 */ /* 0x000ee4000c1e1500 */
[----:B---3--:R-:W-:-:S05]  /*c190*/  HADD2.F32 R0, -RZ, R0.H0_H0 ;  /* 0x20000000ff007230 */ /* 0x008fca0000004100 */
[----:B------:R-:W-:-:S04]  /*c1a0*/  FMUL.FTZ R0, R0, 1 ;  /* 0x3f80000000007820 */ /* 0x000fc80000410000 */
[----:B--2---:R1:W2:Y:S01]  /*c1b0*/  F2F.F64.F32 R22, R0 ;  /* 0x0000000000167310 */ /* 0x0042a20000201800 */
[----:B------:R-:W-:Y:S05]  /*c1c0*/  BRA `(.L_x_6725) ;  /* 0x00000c1000007947 */ /* 0x000fea0003800000 */
.L_x_6728:
        /* <DEDUP_REMOVED lines=10> */
.L_x_6731:
[----:B------:R-:W3:Y:S02]  /*c270*/  LDG.E.U16 R2, [R2.64] ;  /* 0x0000002402027981 */ /* 0x000ee4000c1e1500 */
[----:B---3--:R-:W-:-:S05]  /*c280*/  HADD2.F32 R0, -RZ, R2.H0_H0 ;  /* 0x20000002ff007230 */ /* 0x008fca0000004100 */
[----:B------:R-:W-:-:S04]  /*c290*/  FMUL.FTZ R0, R0, 1 ;  /* 0x3f80000000007820 */ /* 0x000fc80000410000 */
[----:B--2---:R1:W2:Y:S01]  /*c2a0*/  F2F.F64.F32 R22, R0 ;  /* 0x0000000000167310 */ /* 0x0042a20000201800 */
[----:B------:R-:W-:Y:S05]  /*c2b0*/  BRA `(.L_x_6725) ;  /* 0x00000b2000007947 */ /* 0x000fea0003800000 */
.L_x_6730:
[----:B--2---:R1:W5:Y:S01]  /*c2c0*/  LDG.E.64 R22, [R2.64] ;  /* 0x0000002402167981 */ /* 0x004362000c1e1b00 */
[----:B------:R-:W-:Y:S05]  /*c2d0*/  BRA `(.L_x_6725) ;  /* 0x00000b0000007947 */ /* 0x000fea0003800000 */
.L_x_6720:
        /* <DEDUP_REMOVED lines=13> */
.L_x_6734:
[----:B--2---:R1:W5:Y:S01]  /*c3b0*/  LDG.E.64 R22, [R2.64] ;  /* 0x0000002402167981 */ /* 0x004362000c1e1b00 */
[----:B------:R-:W-:Y:S05]  /*c3c0*/  BRA `(.L_x_6725) ;  /* 0x00000a1000007947 */ /* 0x000fea0003800000 */
.L_x_6733:
        /* <DEDUP_REMOVED lines=28> */
.L_x_6736:
        /* <DEDUP_REMOVED lines=15> */
.L_x_6735:
[----:B------:R-:W3:Y:S02]  /*c680*/  LDG.E.U16 R0, [R2.64] ;  /* 0x0000002402007981 */ /* 0x000ee4000c1e1500 */
[----:B---3--:R-:W-:-:S05]  /*c690*/  PRMT R0, RZ, 0x5410, R0 ;  /* 0x00005410ff007816 */ /* 0x008fca0000000000 */
[----:B------:R-:W-:-:S04]  /*c6a0*/  FMUL.FTZ R0, R0, 1 ;  /* 0x3f80000000007820 */ /* 0x000fc80000410000 */
[----:B--2---:R1:W2:Y:S01]  /*c6b0*/  F2F.F64.F32 R22, R0 ;  /* 0x0000000000167310 */ /* 0x0042a20000201800 */
[----:B------:R-:W-:Y:S05]  /*c6c0*/  BRA `(.L_x_6725) ;  /* 0x0000071000007947 */ /* 0x000fea0003800000 */
.L_x_6732:
        /* <DEDUP_REMOVED lines=11> */
.L_x_6739:
        /* <DEDUP_REMOVED lines=21> */
.L_x_6743:
[----:B------:R-:W-:Y:S05]  /*c8d0*/  BSYNC B1 ;  /* 0x0000000000017941 */ /* 0x000fea0003800000 */
.L_x_6742:
[----:B------:R-:W-:Y:S01]  /*c8e0*/  LEA R3, R0, 0x3b800000, 0x17 ;  /* 0x3b80000000037811 */ /* 0x000fe200078eb8ff */
[----:B------:R-:W-:-:S05]  /*c8f0*/  IMAD.SHL.U32 R0, R2, 0x100000, RZ ;  /* 0x0010000002007824 */ /* 0x000fca00078e00ff */
[----:B------:R-:W-:Y:S02]  /*c900*/  LOP3.LUT R0, R3, R0, R4, 0xfe, !PT ;  /* 0x0000000003007212 */ /* 0x000fe400078efe04 */
.L_x_6741:
[----:B------:R-:W-:Y:S05]  /*c910*/  BSYNC B0 ;  /* 0x0000000000007941 */ /* 0x000fea0003800000 */
.L_x_6740:
[----:B------:R-:W-:-:S04]  /*c920*/  FMUL.FTZ R0, R0, 1 ;  /* 0x3f80000000007820 */ /* 0x000fc80000410000 */
[----:B--2---:R1:W2:Y:S01]  /*c930*/  F2F.F64.F32 R22, R0 ;  /* 0x0000000000167310 */ /* 0x0042a20000201800 */
[----:B------:R-:W-:Y:S05]  /*c940*/  BRA `(.L_x_6725) ;  /* 0x0000049000007947 */ /* 0x000fea0003800000 */
.L_x_6738:
        /* <DEDUP_REMOVED lines=21> */
.L_x_6747:
[----:B------:R-:W-:Y:S05]  /*caa0*/  BSYNC B1 ;  /* 0x0000000000017941 */ /* 0x000fea0003800000 */
.L_x_6746:
[----:B------:R-:W-:Y:S01]  /*cab0*/  LEA R3, R0, 0x37800000, 0x17 ;  /* 0x3780000000037811 */ /* 0x000fe200078eb8ff */
[----:B------:R-:W-:-:S05]  /*cac0*/  IMAD.SHL.U32 R0, R2, 0x200000, RZ ;  /* 0x0020000002007824 */ /* 0x000fca00078e00ff */
[----:B------:R-:W-:Y:S02]  /*cad0*/  LOP3.LUT R0, R3, R0, R4, 0xfe, !PT ;  /* 0x0000000003007212 */ /* 0x000fe400078efe04 */
.L_x_6745:
[----:B------:R-:W-:Y:S05]  /*cae0*/  BSYNC B0 ;  /* 0x0000000000007941 */ /* 0x000fea0003800000 */
.L_x_6744:
[----:B------:R-:W-:-:S04]  /*caf0*/  FMUL.FTZ R0, R0, 1 ;  /* 0x3f80000000007820 */ /* 0x000fc80000410000 */
[----:B--2---:R1:W2:Y:S01]  /*cb00*/  F2F.F64.F32 R22, R0 ;  /* 0x0000000000167310 */ /* 0x0042a20000201800 */
[----:B------:R-:W-:Y:S05]  /*cb10*/  BRA `(.L_x_6725) ;  /* 0x000002c000007947 */ /* 0x000fea0003800000 */
.L_x_6737:
        /* <DEDUP_REMOVED lines=14> */
.L_x_6751:
[----:B------:R-:W-:Y:S05]  /*cc00*/  BSYNC B0 ;  /* 0x0000000000007941 */ /* 0x000fea0003800000 */
.L_x_6750:
[----:B------:R-:W-:-:S04]  /*cc10*/  FMUL.FTZ R0, R0, 1 ;  /* 0x3f80000000007820 */ /* 0x000fc80000410000 */
[----:B--2---:R1:W2:Y:S01]  /*cc20*/  F2F.F64.F32 R22, R0 ;  /* 0x0000000000167310 */ /* 0x0042a20000201800 */
[----:B------:R-:W-:Y:S05]  /*cc30*/  BRA `(.L_x_6725) ;  /* 0x000001a000007947 */ /* 0x000fea0003800000 */
.L_x_6724:
        /* <DEDUP_REMOVED lines=19> */
[----:B------:R-:W-:Y:S01]  /*cd70*/  CS2R R22, SRZ ;  /* 0x0000000000167805 */ /* 0x000fe2000001ff00 */
[----:B------:R-:W-:Y:S05]  /*cd80*/  BRA `(.L_x_6725) ;  /* 0x0000005000007947 */ /* 0x000fea0003800000 */
.L_x_6749:
[----:B--2---:R-:W2:Y:S02]  /*cd90*/  LDG.E.64 R22, [R2.64] ;  /* 0x0000002402167981 */ /* 0x004ea4000c1e1b00 */
[----:B--2---:R-:W1:Y:S01]  /*cda0*/  I2F.F64.U64 R22, R22 ;  /* 0x0000001600167312 */ /* 0x004e620000301800 */
[----:B------:R-:W-:Y:S05]  /*cdb0*/  BRA `(.L_x_6725) ;  /* 0x0000002000007947 */ /* 0x000fea0003800000 */
.L_x_6748:
[----:B------:R-:W3:Y:S02]  /*cdc0*/  LDG.E R2, [R2.64] ;  /* 0x0000002402027981 */ /* 0x000ee4000c1e1900 */
[----:B--23--:R1:W2:Y:S02]  /*cdd0*/  I2F.F64.U32 R22, R2 ;  /* 0x0000000200167312 */ /* 0x00c2a40000201800 */
.L_x_6725:
        /* <DEDUP_REMOVED lines=37> */
.L_x_6753:
[----:B------:R-:W-:Y:S05]  /*d030*/  BSYNC B0 ;  /* 0x0000000000007941 */ /* 0x000fea0003800000 */
.L_x_6752:
        /* <DEDUP_REMOVED lines=65> */
.L_x_6755:
        /* <DEDUP_REMOVED lines=21> */
.L_x_6758:
[----:B------:R-:W-:Y:S05]  /*d5a0*/  BSYNC B1 ;  /* 0x0000000000017941 */ /* 0x000fea0003800000 */
.L_x_6757:
        /* <DEDUP_REMOVED lines=15> */
.L_x_6756:
[----:B------:R-:W-:Y:S05]  /*d6a0*/  BSYNC B0 ;  /* 0x0000000000007941 */ /* 0x000fea0003800000 */
.L_x_6754:
        /* <DEDUP_REMOVED lines=46> */
.L_x_6760:
        /* <DEDUP_REMOVED lines=15> */
.L_x_6761:
[----:B------:R-:W-:Y:S05]  /*da80*/  BSYNC B0 ;  /* 0x0000000000007941 */ /* 0x000fea0003800000 */
.L_x_6759:
        /* <DEDUP_REMOVED lines=16> */
.L_x_6765:
[----:B------:R-:W1:Y:S02]  /*db90*/  F2I.S64.F64.TRUNC R4, R4 ;  /* 0x0000000400047311 */ /* 0x000e64000030d900 */
[----:B-1----:R-:W-:-:S05]  /*dba0*/  IMAD.MOV.U32 R3, RZ, RZ, R4 ;  /* 0x000000ffff037224 */ /* 0x002fca00078e0004 */
[----:B------:R-:W-:Y:S01]  /*dbb0*/  STG.E.U8 [R16.64], R3 ;  /* 0x0000000310007986 */ /* 0x000fe2000c101124 */
[----:B------:R-:W-:Y:S05]  /*dbc0*/  EXIT ;  /* 0x000000000000794d */ /* 0x000fea0003800000 */
.L_x_6764:
        /* <DEDUP_REMOVED lines=9> */
.L_x_6768:
[----:B------:R-:W1:Y:S02]  /*dc60*/  F2I.F64.TRUNC R5, R4 ;  /* 0x0000000400057311 */ /* 0x000e64000030d100 */
[----:B-1----:R-:W-:Y:S01]  /*dc70*/  STG.E [R16.64], R5 ;  /* 0x0000000510007986 */ /* 0x002fe2000c101924 */
[----:B------:R-:W-:Y:S05]  /*dc80*/  EXIT ;  /* 0x000000000000794d */ /* 0x000fea0003800000 */
.L_x_6767:
[----:B------:R-:W1:Y:S02]  /*dc90*/  F2I.F64.TRUNC R5, R4 ;  /* 0x0000000400057311 */ /* 0x000e64000030d100 */
[----:B-1----:R-:W-:Y:S01]  /*dca0*/  STG.E.U16 [R16.64], R5 ;  /* 0x0000000510007986 */ /* 0x002fe2000c101524 */
[----:B------:R-:W-:Y:S05]  /*dcb0*/  EXIT ;  /* 0x000000000000794d */ /* 0x000fea0003800000 */
.L_x_6763:
        /* <DEDUP_REMOVED lines=11> */
.L_x_6770:
[----:B------:R-:W1:Y:S01]  /*dd70*/  F2F.F32.F64 R0, R4 ;  /* 0x0000000400007310 */ /* 0x000e620000301000 */
[----:B------:R-:W1:-:S14]  /*dd80*/  DSETP.GEU.AND P0, PT, |R4|, c[0x2][0xe8], PT ;  /* 0x00803a000400762a */ /* 0x000e5c0003f0e200 */
[----:B-1----:R-:W-:-:S05]  /*dd90*/  @!P0 FMUL R0, R0, 1.175494350822287508e-38 ;  /* 0x0080000000008820 */ /* 0x002fca0000400000 */
[----:B------:R-:W-:-:S05]  /*dda0*/  F2FP.PACK_AB R0, RZ, R0 ;  /* 0x00000000ff00723e */ /* 0x000fca00000000ff */
[----:B------:R-:W-:Y:S01]  /*ddb0*/  STG.E.U16 [R16.64], R0 ;  /* 0x0000000010007986 */ /* 0x000fe2000c101524 */
[----:B------:R-:W-:Y:S05]  /*ddc0*/  EXIT ;  /* 0x000000000000794d */ /* 0x000fea0003800000 */
.L_x_6769:
        /* <DEDUP_REMOVED lines=12> */
.L_x_6772:
[----:B------:R-:W1:Y:S01]  /*de90*/  F2F.F32.F64 R0, R4 ;  /* 0x0000000400007310 */ /* 0x000e620000301000 */
[----:B------:R-:W1:-:S14]  /*dea0*/  DSETP.GEU.AND P0, PT, |R4|, c[0x2][0xe8], PT ;  /* 0x00803a000400762a */ /* 0x000e5c0003f0e200 */
[----:B-1----:R-:W-:-:S05]  /*deb0*/  @!P0 FMUL R0, R0, 1.175494350822287508e-38 ;  /* 0x0080000000008820 */ /* 0x002fca0000400000 */
[----:B------:R-:W-:-:S04]  /*dec0*/  F2FP.PACK_AB R3, RZ, R0 ;  /* 0x00000000ff03723e */ /* 0x000fc800000000ff */
[----:B------:R-:W-:-:S05]  /*ded0*/  PRMT R3, R3, 0x5410, RZ ;  /* 0x0000541003037816 */ /* 0x000fca00000000ff */
[----:B------:R-:W-:Y:S01]  /*dee0*/  STG.E [R16.64], R3 ;  /* 0x0000000310007986 */ /* 0x000fe2000c101924 */
[----:B------:R-:W-:Y:S05]  /*def0*/  EXIT ;  /* 0x000000000000794d */ /* 0x000fea0003800000 */
.L_x_6771:
[----:B------:R-:W-:Y:S01]  /*df00*/  STG.E.64 [R16.64], R4 ;  /* 0x0000000410007986 */ /* 0x000fe2000c101b24 */
[----:B------:R-:W-:Y:S05]  /*df10*/  EXIT ;  /* 0x000000000000794d */ /* 0x000fea0003800000 */
.L_x_6762:
        /* <DEDUP_REMOVED lines=12> */
.L_x_6775:
[----:B------:R-:W-:-:S05]  /*dfe0*/  CS2R R6, SRZ ;  /* 0x0000000000067805 */ /* 0x000fca000001ff00 */
[----:B------:R-:W-:Y:S01]  /*dff0*/  STG.E.128 [R16.64], R4 ;  /* 0x0000000410007986 */ /* 0x000fe2000c101d24 */
[----:B------:R-:W-:Y:S05]  /*e000*/  EXIT ;  /* 0x000000000000794d */ /* 0x000fea0003800000 */
.L_x_6774:
        /* <DEDUP_REMOVED lines=23> */
.L_x_6779:
[----:B------:R-:W-:Y:S05]  /*e180*/  BSYNC B0 ;  /* 0x0000000000007941 */ /* 0x000fea0003800000 */
.L_x_6778:
[----:B------:R-:W-:-:S05]  /*e190*/  LOP3.LUT R3, R0, R3, RZ, 0xfc, !PT ;  /* 0x0000000300037212 */ /* 0x000fca00078efcff */
[----:B------:R-:W-:Y:S01]  /*e1a0*/  STG.E.U8 [R16.64], R3 ;  /* 0x0000000310007986 */ /* 0x000fe2000c101124 */
[----:B------:R-:W-:Y:S05]  /*e1b0*/  EXIT ;  /* 0x000000000000794d */ /* 0x000fea0003800000 */
.L_x_6777:
        /* <DEDUP_REMOVED lines=15> */
.L_x_6781:
[----:B------:R-:W-:Y:S01]  /*e2b0*/  IMAD.MOV.U32 R0, RZ, RZ, 0x7f ;  /* 0x0000007fff007424 */ /* 0x000fe200078e00ff */
[----:B------:R-:W-:-:S04]  /*e2c0*/  ISETP.GT.U32.AND P0, PT, R2, 0x7f800000, PT ;  /* 0x7f8000000200780c */ /* 0x000fc80003f04070 */
[----:B------:R-:W-:-:S04]  /*e2d0*/  SEL R0, R0, 0x7c, P0 ;  /* 0x0000007c00007807 */ /* 0x000fc80000000000 */
.L_x_6782:
[----:B------:R-:W-:Y:S05]  /*e2e0*/  BSYNC B0 ;  /* 0x0000000000007941 */ /* 0x000fea0003800000 */
.L_x_6780:
[----:B------:R-:W-:-:S04]  /*e2f0*/  LOP3.LUT R2, R3, 0x80000000, RZ, 0xc0, !PT ;  /* 0x8000000003027812 */ /* 0x000fc800078ec0ff */
[----:B------:R-:W-:-:S04]  /*e300*/  SHF.R.U32.HI R3, RZ, 0x18, R2 ;  /* 0x00000018ff037819 */ /* 0x000fc80000011602 */
[----:B------:R-:W-:-:S05]  /*e310*/  LOP3.LUT R3, R0, R3, RZ, 0xfc, !PT ;  /* 0x0000000300037212 */ /* 0x000fca00078efcff */
[----:B------:R-:W-:Y:S01]  /*e320*/  STG.E.U8 [R16.64], R3 ;  /* 0x0000000310007986 */ /* 0x000fe2000c101124 */
[----:B------:R-:W-:Y:S05]  /*e330*/  EXIT ;  /* 0x000000000000794d */ /* 0x000fea0003800000 */
.L_x_6776:
[----:B------:R-:W1:Y:S01]  /*e340*/  F2F.F32.F64 R0, R4 ;  /* 0x0000000400007310 */ /* 0x000e620000301000 */
[----:B------:R-:W1:-:S14]  /*e350*/  DSETP.GEU.AND P0, PT, |R4|, c[0x2][0xe8], PT ;  /* 0x00803a000400762a */ /* 0x000e5c0003f0e200 */
[----:B-1----:R-:W-:-:S05]  /*e360*/  @!P0 FMUL R0, R0, 1.175494350822287508e-38 ;  /* 0x0080000000008820 */ /* 0x002fca0000400000 */
[----:B------:R-:W-:-:S05]  /*e370*/  F2FP.BF16.PACK_AB R0, RZ, R0 ;  /* 0x00000000ff00723e */ /* 0x000fca00000010ff */
[----:B------:R-:W-:Y:S01]  /*e380*/  STG.E.U16 [R16.64], R0 ;  /* 0x0000000010007986 */ /* 0x000fe2000c101524 */
[----:B------:R-:W-:Y:S05]  /*e390*/  EXIT ;  /* 0x000000000000794d */ /* 0x000fea0003800000 */
.L_x_6773:
        /* <DEDUP_REMOVED lines=11> */
.L_x_6785:
        /* <DEDUP_REMOVED lines=19> */
.L_x_6788:
[----:B------:R-:W-:-:S04]  /*e580*/  LOP3.LUT R2, R3, 0x80000000, RZ, 0xc0, !PT ;  /* 0x8000000003027812 */ /* 0x000fc800078ec0ff */
[----:B------:R-:W-:-:S04]  /*e590*/  SHF.R.U32.HI R3, RZ, 0x18, R2 ;  /* 0x00000018ff037819 */ /* 0x000fc80000011602 */
[----:B------:R-:W-:-:S04]  /*e5a0*/  LOP3.LUT R0, R0, R3, RZ, 0xfc, !PT ;  /* 0x0000000300007212 */ /* 0x000fc800078efcff */
[----:B------:R-:W-:Y:S02]  /*e5b0*/  PRMT R8, R0, 0x7610, R8 ;  /* 0x0000761000087816 */ /* 0x000fe40000000008 */
.L_x_6787:
[----:B------:R-:W-:Y:S05]  /*e5c0*/  BSYNC B0 ;  /* 0x0000000000007941 */ /* 0x000fea0003800000 */
.L_x_6786:
[----:B------:R-:W-:Y:S01]  /*e5d0*/  STG.E.U8 [R16.64], R8 ;  /* 0x0000000810007986 */ /* 0x000fe2000c101124 */
[----:B------:R-:W-:Y:S05]  /*e5e0*/  EXIT ;  /* 0x000000000000794d */ /* 0x000fea0003800000 */
.L_x_6784:
        /* <DEDUP_REMOVED lines=19> */
.L_x_6791:
[----:B------:R-:W-:-:S04]  /*e720*/  LOP3.LUT R2, R3, 0x80000000, RZ, 0xc0, !PT ;  /* 0x8000000003027812 */ /* 0x000fc800078ec0ff */
[----:B------:R-:W-:-:S04]  /*e730*/  SHF.R.U32.HI R3, RZ, 0x18, R2 ;  /* 0x00000018ff037819 */ /* 0x000fc80000011602 */
[----:B------:R-:W-:-:S04]  /*e740*/  LOP3.LUT R0, R0, R3, RZ, 0xfc, !PT ;  /* 0x0000000300007212 */ /* 0x000fc800078efcff */
[----:B------:R-:W-:Y:S02]  /*e750*/  PRMT R8, R0, 0x7610, R8 ;  /* 0x0000761000087816 */ /* 0x000fe40000000008 */
.L_x_6790:
[----:B------:R-:W-:Y:S05]  /*e760*/  BSYNC B0 ;  /* 0x0000000000007941 */ /* 0x000fea0003800000 */
.L_x_6789:
[----:B------:R-:W-:Y:S01]  /*e770*/  STG.E.U8 [R16.64], R8 ;  /* 0x0000000810007986 */ /* 0x000fe2000c101124 */
[----:B------:R-:W-:Y:S05]  /*e780*/  EXIT ;  /* 0x000000000000794d */ /* 0x000fea0003800000 */
.L_x_6783:
        /* <DEDUP_REMOVED lines=24> */
.L_x_6766:
        /* <DEDUP_REMOVED lines=19> */
[----:B------:R-:W-:Y:S05]  /*ea40*/  EXIT ;  /* 0x000000000000794d */ /* 0x000fea0003800000 */
.L_x_6793:
[----:B------:R-:W1:Y:S02]  /*ea50*/  F2I.U64.F64.TRUNC R4, R4 ;  /* 0x0000000400047311 */ /* 0x000e64000030d800 */
[----:B-1----:R-:W-:Y:S01]  /*ea60*/  STG.E.64 [R16.64], R4 ;  /* 0x0000000410007986 */ /* 0x002fe2000c101b24 */
[----:B------:R-:W-:Y:S05]  /*ea70*/  EXIT ;  /* 0x000000000000794d */ /* 0x000fea0003800000 */
.L_x_6792:
[----:B------:R-:W1:Y:S02]  /*ea80*/  F2I.U32.F64.TRUNC R5, R4 ;  /* 0x0000000400057311 */ /* 0x000e64000030d000 */
[----:B-1----:R-:W-:Y:S01]  /*ea90*/  STG.E [R16.64], R5 ;  /* 0x0000000510007986 */ /* 0x002fe2000c101924 */
[----:B------:R-:W-:Y:S05]  /*eaa0*/  EXIT ;  /* 0x000000000000794d */ /* 0x000fea0003800000 */
        .weak           $__internal_12_$__cuda_sm20_div_rn_f64_full
        .type           $__internal_12_$__cuda_sm20_div_rn_f64_full,@function
        .size           $__internal_12_$__cuda_sm20_div_rn_f64_full,(.L_x_7604 - $__internal_12_$__cuda_sm20_div_rn_f64_full)
$__internal_12_$__cuda_sm20_div_rn_f64_full:
[----:B------:R-:W-:Y:S01]  /*eab0*/  FSETP.GEU.AND P0, PT, |R13|, 1.469367938527859385e-39, PT ;  /* 0x001000000d00780b */ /* 0x000fe20003f0e200 */
[----:B------:R-:W-:Y:S01]  /*eac0*/  IMAD.MOV.U32 R20, RZ, RZ, 0x1 ;  /* 0x00000001ff147424 */ /* 0x000fe200078e00ff */
[----:B------:R-:W-:Y:S01]  /*ead0*/  FSETP.GEU.AND P2, PT, |R15|, 1.469367938527859385e-39, PT ;  /* 0x001000000f00780b */ /* 0x000fe20003f4e200 */
[----:B------:R-:W-:Y:S01]  /*eae0*/  IMAD.MOV.U32 R8, RZ, RZ, R14 ;  /* 0x000000ffff087224 */ /* 0x000fe200078e000e */
[----:B------:R-:W-:Y:S01]  /*eaf0*/  LOP3.LUT R10, R13, 0x800fffff, RZ, 0xc0, !PT ;  /* 0x800fffff0d0a7812 */ /* 0x000fe200078ec0ff */
[----:B------:R-:W-:Y:S01]  /*eb00*/  BSSY B2, `(.L_x_6794) ;  /* 0x0000053000027945 */ /* 0x000fe20003800000 */
[----:B------:R-:W-:-:S02]  /*eb10*/  LOP3.LUT R3, R15, 0x7ff00000, RZ, 0xc0, !PT ;  /* 0x7ff000000f037812 */ /* 0x000fc400078ec0ff */
[----:B------:R-:W-:Y:S01]  /*eb20*/  LOP3.LUT R11, R10, 0x3ff00000, RZ, 0xfc, !PT ;  /* 0x3ff000000a0b7812 */ /* 0x000fe200078efcff */
[----:B------:R-:W-:Y:S01]  /*eb30*/  IMAD.MOV.U32 R10, RZ, RZ, R12 ;  /* 0x000000ffff0a7224 */ /* 0x000fe200078e000c */
[----:B------:R-:W-:-:S03]  /*eb40*/  LOP3.LUT R6, R13, 0x7ff00000, RZ, 0xc0, !PT ;  /* 0x7ff000000d067812 */ /* 0x000fc600078ec0ff */
[----:B------:R-:W0:Y:S01]  /*eb50*/  @!P0 DMUL R10, R12, 8.98846567431157953865e+307 ;  /* 0x7fe000000c0a8828 */ /* 0x000e220000000000 */
[----:B------:R-:W-:Y:S01]  /*eb60*/  ISETP.GE.U32.AND P1, PT, R3, R6, PT ;  /* 0x000000060300720c */ /* 0x000fe20003f26070 */
[----:B------:R-:W-:Y:S01]  /*eb70*/  @!P2 IMAD.MOV.U32 R28, RZ, RZ, RZ ;  /* 0x000000ffff1ca224 */ /* 0x000fe200078e00ff */
[----:B------:R-:W-:-:S03]  /*eb80*/  @!P2 LOP3.LUT R4, R13, 0x7ff00000, RZ, 0xc0, !PT ;  /* 0x7ff000000d04a812 */ /* 0x000fc600078ec0ff */
[----:B0-----:R-:W0:Y:S01]  /*eb90*/  MUFU.RCP64H R21, R11 ;  /* 0x0000000b00157308 */ /* 0x001e220000001800 */
[----:B------:R-:W-:Y:S01]  /*eba0*/  @!P2 ISETP.GE.U32.AND P3, PT, R3, R4, PT ;  /* 0x000000040300a20c */ /* 0x000fe20003f66070 */
[----:B------:R-:W-:Y:S02]  /*ebb0*/  IMAD.MOV.U32 R4, RZ, RZ, 0x1ca00000 ;  /* 0x1ca00000ff047424 */ /* 0x000fe400078e00ff */
[----:B------:R-:W-:-:S03]  /*ebc0*/  @!P0 LOP3.LUT R6, R11, 0x7ff00000, RZ, 0xc0, !PT ;  /* 0x7ff000000b068812 */ /* 0x000fc600078ec0ff */
[C---:B------:R-:W-:Y:S02]  /*ebd0*/  @!P2 SEL R5, R4.reuse, 0x63400000, !P3 ;  /* 0x634000000405a807 */ /* 0x040fe40005800000 */
[----:B------:R-:W-:Y:S02]  /*ebe0*/  SEL R9, R4, 0x63400000, !P1 ;  /* 0x6340000004097807 */ /* 0x000fe40004800000 */
[--C-:B------:R-:W-:Y:S02]  /*ebf0*/  @!P2 LOP3.LUT R5, R5, 0x80000000, R15.reuse, 0xf8, !PT ;  /* 0x800000000505a812 */ /* 0x100fe400078ef80f */
[----:B------:R-:W-:Y:S02]  /*ec00*/  LOP3.LUT R9, R9, 0x800fffff, R15, 0xf8, !PT ;  /* 0x800fffff09097812 */ /* 0x000fe400078ef80f */
[----:B------:R-:W-:Y:S01]  /*ec10*/  @!P2 LOP3.LUT R29, R5, 0x100000, RZ, 0xfc, !PT ;  /* 0x00100000051da812 */ /* 0x000fe200078efcff */
[----:B0-----:R-:W0:Y:S01]  /*ec20*/  DFMA R26, R20, -R10, 1 ;  /* 0x3ff00000141a742b */ /* 0x001e22000000080a */
[----:B------:R-:W-:-:S04]  /*ec30*/  IMAD.MOV.U32 R5, RZ, RZ, R3 ;  /* 0x000000ffff057224 */ /* 0x000fc800078e0003 */
[----:B------:R-:W-:-:S04]  /*ec40*/  @!P2 DFMA R8, R8, 2, -R28 ;  /* 0x400000000808a82b */ /* 0x000fc8000000081c */
[----:B0-----:R-:W0:-:S06]  /*ec50*/  DFMA R26, R26, R26, R26 ;  /* 0x0000001a1a1a722b */ /* 0x001e0c000000001a */
[----:B0-----:R-:W0:Y:S01]  /*ec60*/  DFMA R20, R20, R26, R20 ;  /* 0x0000001a1414722b */ /* 0x001e220000000014 */
[----:B------:R-:W-:-:S04]  /*ec70*/  @!P2 LOP3.LUT R5, R9, 0x7ff00000, RZ, 0xc0, !PT ;  /* 0x7ff000000905a812 */ /* 0x000fc800078ec0ff */
[----:B------:R-:W-:Y:S01]  /*ec80*/  IADD3 R7, R5, -0x1, RZ ;  /* 0xffffffff05077810 */ /* 0x000fe20007ffe0ff */
[----:B0-----:R-:W0:-:S03]  /*ec90*/  DFMA R26, R20, -R10, 1 ;  /* 0x3ff00000141a742b */ /* 0x001e06000000080a */
[----:B------:R-:W-:-:S03]  /*eca0*/  ISETP.GT.U32.AND P0, PT, R7, 0x7feffffe, PT ;  /* 0x7feffffe0700780c */ /* 0x000fc60003f04070 */
[----:B0-----:R0:W1:Y:S02]  /*ecb0*/  DFMA R20, R20, R26, R20 ;  /* 0x0000001a1414722b */ /* 0x0010640000000014 */
[----:B0-----:R-:W-:-:S04]  /*ecc0*/  IADD3 R26, R6, -0x1, RZ ;  /* 0xffffffff061a7810 */ /* 0x001fc80007ffe0ff */
[----:B------:R-:W-:Y:S01]  /*ecd0*/  ISETP.GT.U32.OR P0, PT, R26, 0x7feffffe, P0 ;  /* 0x7feffffe1a00780c */ /* 0x000fe20000704470 */
[----:B-1----:R-:W0:-:S06]  /*ece0*/  DMUL R28, R20, R8 ;  /* 0x00000008141c7228 */ /* 0x002e0c0000000000 */
[----:B0-----:R-:W0:-:S06]  /*ecf0*/  DFMA R30, R28, -R10, R8 ;  /* 0x8000000a1c1e722b */ /* 0x001e0c0000000008 */
[----:B0-----:R0:W1:Y:S01]  /*ed00*/  DFMA R20, R20, R30, R28 ;  /* 0x0000001e1414722b */ /* 0x001062000000001c */
[----:B------:R-:W-:Y:S05]  /*ed10*/  @P0 BRA `(.L_x_6795) ;  /* 0x000001c000000947 */ /* 0x000fea0003800000 */
[----:B------:R-:W-:-:S04]  /*ed20*/  LOP3.LUT R6, R13, 0x7ff00000, RZ, 0xc0, !PT ;  /* 0x7ff000000d067812 */ /* 0x000fc800078ec0ff */
[C---:B------:R-:W-:Y:S01]  /*ed30*/  ISETP.GE.U32.AND P0, PT, R3.reuse, R6, PT ;  /* 0x000000060300720c */ /* 0x040fe20003f06070 */
[----:B------:R-:W-:Y:S02]  /*ed40*/  IMAD.IADD R5, R3, 0x1, -R6 ;  /* 0x0000000103057824 */ /* 0x000fe400078e0a06 */
[----:B------:R-:W-:Y:S01]  /*ed50*/  IMAD.MOV.U32 R6, RZ, RZ, RZ ;  /* 0x000000ffff067224 */ /* 0x000fe200078e00ff */
[----:B------:R-:W-:Y:S02]  /*ed60*/  SEL R4, R4, 0x63400000, !P0 ;  /* 0x6340000004047807 */ /* 0x000fe40004000000 */
[----:B------:R-:W-:-:S04]  /*ed70*/  IMNMX R5, R5, -0x46a00000, !PT ;  /* 0xb960000005057817 */ /* 0x000fc80007800200 */
[----:B------:R-:W-:-:S05]  /*ed80*/  IMNMX R5, R5, 0x46a00000, PT ;  /* 0x46a0000005057817 */ /* 0x000fca0003800200 */
[----:B------:R-:W-:-:S05]  /*ed90*/  IMAD.IADD R4, R5, 0x1, -R4 ;  /* 0x0000000105047824 */ /* 0x000fca00078e0a04 */
[----:B------:R-:W-:-:S06]  /*eda0*/  IADD3 R7, R4, 0x7fe00000, RZ ;  /* 0x7fe0000004077810 */ /* 0x000fcc0007ffe0ff */
[----:B-1----:R-:W1:-:S10]  /*edb0*/  DMUL R26, R20, R6 ;  /* 0x00000006141a7228 */ /* 0x002e540000000000 */
[----:B-1----:R-:W-:-:S13]  /*edc0*/  FSETP.GTU.AND P0, PT, |R27|, 1.469367938527859385e-39, PT ;  /* 0x001000001b00780b */ /* 0x002fda0003f0c200 */
[----:B------:R-:W-:Y:S05]  /*edd0*/  @P0 BRA `(.L_x_6796) ;  /* 0x0000025000000947 */ /* 0x000fea0003800000 */
[----:B------:R-:W1:-:S06]  /*ede0*/  DFMA R8, R20, -R10, R8 ;  /* 0x8000000a1408722b */ /* 0x000e4c0000000008 */
[----:B-1----:R-:W-:-:S04]  /*edf0*/  IMAD.MOV.U32 R8, RZ, RZ, RZ ;  /* 0x000000ffff087224 */ /* 0x002fc800078e00ff */
[C---:B------:R-:W-:Y:S02]  /*ee00*/  FSETP.NEU.AND P0, PT, R9.reuse, RZ, PT ;  /* 0x000000ff0900720b */ /* 0x040fe40003f0d000 */
[----:B------:R-:W-:-:S04]  /*ee10*/  LOP3.LUT R13, R9, 0x80000000, R13, 0x48, !PT ;  /* 0x80000000090d7812 */ /* 0x000fc800078e480d */
[----:B------:R-:W-:-:S07]  /*ee20*/  LOP3.LUT R9, R13, R7, RZ, 0xfc, !PT ;  /* 0x000000070d097212 */ /* 0x000fce00078efcff */
[----:B------:R-:W-:Y:S05]  /*ee30*/  @!P0 BRA `(.L_x_6796) ;  /* 0x000001f000008947 */ /* 0x000fea0003800000 */
[----:B------:R-:W-:Y:S01]  /*ee40*/  IMAD.MOV R7, RZ, RZ, -R4 ;  /* 0x000000ffff077224 */ /* 0x000fe200078e0a04 */
[----:B------:R-:W1:Y:S01]  /*ee50*/  DMUL.RP R8, R20, R8 ;  /* 0x0000000814087228 */ /* 0x000e620000008000 */
[----:B------:R-:W-:Y:S01]  /*ee60*/  IMAD.MOV.U32 R6, RZ, RZ, RZ ;  /* 0x000000ffff067224 */ /* 0x000fe200078e00ff */
[----:B------:R-:W-:-:S05]  /*ee70*/  IADD3 R3, -R4, -0x43300000, RZ ;  /* 0xbcd0000004037810 */ /* 0x000fca0007ffe1ff */
[----:B------:R-:W2:-:S03]  /*ee80*/  DFMA R6, R26, -R6, R20 ;  /* 0x800000061a06722b */ /* 0x000e860000000014 */
[----:B-1----:R-:W-:-:S07]  /*ee90*/  LOP3.LUT R13, R9, R13, RZ, 0x3c, !PT ;  /* 0x0000000d090d7212 */ /* 0x002fce00078e3cff */
[----:B--2---:R-:W-:-:S04]  /*eea0*/  FSETP.NEU.AND P0, PT, |R7|, R3, PT ;  /* 0x000000030700720b */ /* 0x004fc80003f0d200 */
[----:B------:R-:W-:Y:S02]  /*eeb0*/  FSEL R26, R8, R26, !P0 ;  /* 0x0000001a081a7208 */ /* 0x000fe40004000000 */
[----:B------:R-:W-:Y:S01]  /*eec0*/  FSEL R27, R13, R27, !P0 ;  /* 0x0000001b0d1b7208 */ /* 0x000fe20004000000 */
[----:B------:R-:W-:Y:S05]  /*eed0*/  BRA `(.L_x_6796) ;  /* 0x0000015000007947 */ /* 0x000fea0003800000 */
.L_x_6795:
[----:B------:R-:W2:-:S14]  /*eee0*/  DSETP.NAN.AND P0, PT, R14, R14, PT ;  /* 0x0000000e0e00722a */ /* 0x000e9c0003f08000 */
[----:B--2---:R-:W-:Y:S05]  /*eef0*/  @P0 BRA `(.L_x_6797) ;  /* 0x0000011000000947 */ /* 0x004fea0003800000 */
[----:B------:R-:W2:-:S14]  /*ef00*/  DSETP.NAN.AND P0, PT, R12, R12, PT ;  /* 0x0000000c0c00722a */ /* 0x000e9c0003f08000 */
[----:B--2---:R-:W-:Y:S05]  /*ef10*/  @P0 BRA `(.L_x_6798) ;  /* 0x000000c000000947 */ /* 0x004fea0003800000 */
        /* <DEDUP_REMOVED lines=12> */
.L_x_6798:
[----:B------:R-:W-:Y:S01]  /*efe0*/  LOP3.LUT R27, R13, 0x80000, RZ, 0xfc, !PT ;  /* 0x000800000d1b7812 */ /* 0x000fe200078efcff */
[----:B------:R-:W-:Y:S01]  /*eff0*/  IMAD.MOV.U32 R26, RZ, RZ, R12 ;  /* 0x000000ffff1a7224 */ /* 0x000fe200078e000c */
[----:B------:R-:W-:Y:S05]  /*f000*/  BRA `(.L_x_6796) ;  /* 0x0000002000007947 */ /* 0x000fea0003800000 */
.L_x_6797:
[----:B------:R-:W-:Y:S01]  /*f010*/  LOP3.LUT R27, R15, 0x80000, RZ, 0xfc, !PT ;  /* 0x000800000f1b7812 */ /* 0x000fe200078efcff */
[----:B------:R-:W-:Y:S02]  /*f020*/  IMAD.MOV.U32 R26, RZ, RZ, R14 ;  /* 0x000000ffff1a7224 */ /* 0x000fe400078e000e */
.L_x_6796:
[----:B------:R-:W-:Y:S05]  /*f030*/  BSYNC B2 ;  /* 0x0000000000027941 */ /* 0x000fea0003800000 */
.L_x_6794:
[----:B------:R-:W-:Y:S02]  /*f040*/  IMAD.MOV.U32 R4, RZ, RZ, R0 ;  /* 0x000000ffff047224 */ /* 0x000fe400078e0000 */
[----:B------:R-:W-:-:S02]  /*f050*/  IMAD.MOV.U32 R5, RZ, RZ, 0x0 ;  /* 0x00000000ff057424 */ /* 0x000fc400078e00ff */
[----:B------:R-:W-:Y:S02]  /*f060*/  IMAD.MOV.U32 R3, RZ, RZ, R27 ;  /* 0x000000ffff037224 */ /* 0x000fe400078e001b */
[----:B------:R-:W-:Y:S05]  /*f070*/  RET.REL.NODEC R4 `(_ZN2at6native18elementwise_kernelILi128ELi4EZNS0_15gpu_kernel_implIZZZNS0_61_GLOBAL__N__b29612f4_23_ActivationMishKernel_cu_9e10b42f_310811mish_kernelERNS_18TensorIteratorBaseEENKUlvE_clEvENKUlvE_clEvEUldE_EEvS5_RKT_EUliE_EEviT1_) ;  /* 0xffff0f8004007950 */ /* 0x000fea0003c3ffff */
.L_x_6799:
        /* <DEDUP_REMOVED lines=16> */
.L_x_7604:


//--------------------- .text._ZN2at6native27unrolled_elementwise_kernelIZZZNS0_61_GLOBAL__N__b29612f4_23_ActivationMishKernel_cu_9e10b42f_310811mish_kernelERNS_18TensorIteratorBaseEENKUlvE_clEvENKUlvE_clEvEUldE_St5arrayIPcLm2EELi4E23TrivialOffsetCalculatorILi1EjESC_NS0_6memory12LoadWithCastILi1EEENSD_13StoreWithCastILi1EEEEEviT_T0_T2_T3_T4_T5_ --------------------------
	.section	.text._ZN2at6native27unrolled_elementwise_kernelIZZZNS0_61_GLOBAL__N__b29612f4_23_ActivationMishKernel_cu_9e10b42f_310811mish_kernelERNS_18TensorIteratorBaseEENKUlvE_clEvENKUlvE_clEvEUldE_St5arrayIPcLm2EELi4E23TrivialOffsetCalculatorILi1EjESC_NS0_6memory12LoadWithCastILi1EEENSD_13StoreWithCastILi1EEEEEviT_T0_T2_T3_T4_T5_,"ax",@progbits
	.sectioninfo	@"SHI_REGISTERS=38"
	.align	128
        .global         _ZN2at6native27unrolled_elementwise_kernelIZZZNS0_61_GLOBAL__N__b29612f4_23_ActivationMishKernel_cu_9e10b42f_310811mish_kernelERNS_18TensorIteratorBaseEENKUlvE_clEvENKUlvE_clEvEUldE_St5arrayIPcLm2EELi4E23TrivialOffsetCalculatorILi1EjESC_NS0_6memory12LoadWithCastILi1EEENSD_13StoreWithCastILi1EEEEEviT_T0_T2_T3_T4_T5_
        .type           _ZN2at6native27unrolled_elementwise_kernelIZZZNS0_61_GLOBAL__N__b29612f4_23_ActivationMishKernel_cu_9e10b42f_310811mish_kernelERNS_18TensorIteratorBaseEENKUlvE_clEvENKUlvE_clEvEUldE_St5arrayIPcLm2EELi4E23TrivialOffsetCalculatorILi1EjESC_NS0_6memory12LoadWithCastILi1EEENSD_13StoreWithCastILi1EEEEEviT_T0_T2_T3_T4_T5_,@function
        .size           _ZN2at6native27unrolled_elementwise_kernelIZZZNS0_61_GLOBAL__N__b29612f4_23_ActivationMishKernel_cu_9e10b42f_310811mish_kernelERNS_18TensorIteratorBaseEENKUlvE_clEvENKUlvE_clEvEUldE_St5arrayIPcLm2EELi4E23TrivialOffsetCalculatorILi1EjESC_NS0_6memory12LoadWithCastILi1EEENSD_13StoreWithCastILi1EEEEEviT_T0_T2_T3_T4_T5_,(.L_x_7605 - _ZN2at6native27unrolled_elementwise_kernelIZZZNS0_61_GLOBAL__N__b29612f4_23_ActivationMishKernel_cu_9e10b42f_310811mish_kernelERNS_18TensorIteratorBaseEENKUlvE_clEvENKUlvE_clEvEUldE_St5arrayIPcLm2EELi4E23TrivialOffsetCalculatorILi1EjESC_NS0_6memory12LoadWithCastILi1EEENSD_13StoreWithCastILi1EEEEEviT_T0_T2_T3_T4_T5_)
        .other          _ZN2at6native27unrolled_elementwise_kernelIZZZNS0_61_GLOBAL__N__b29612f4_23_ActivationMishKernel_cu_9e10b42f_310811mish_kernelERNS_18TensorIteratorBaseEENKUlvE_clEvENKUlvE_clEvEUldE_St5arrayIPcLm2EELi4E23TrivialOffsetCalculatorILi1EjESC_NS0_6memory12LoadWithCastILi1EEENSD_13StoreWithCastILi1EEEEEviT_T0_T2_T3_T4_T5_,@"STO_CUDA_ENTRY STV_DEFAULT"
_ZN2at6native27unrolled_elementwise_kernelIZZZNS0_61_GLOBAL__N__b29612f4_23_ActivationMishKernel_cu_9e10b42f_310811mish_kernelERNS_18TensorIteratorBaseEENKUlvE_clEvENKUlvE_clEvEUldE_St5arrayIPcLm2EELi4E23TrivialOffsetCalculatorILi1EjESC_NS0_6memory12LoadWithCastILi1EEENSD_13StoreWithCastILi1EEEEEviT_T0_T2_T3_T4_T5_:
.text._ZN2at6native27unrolled_elementwise_kernelIZZZNS0_61_GLOBAL__N__b29612f4_23_ActivationMishKernel_cu_9e10b42f_310811mish_kernelERNS_18TensorIteratorBaseEENKUlvE_clEvENKUlvE_clEvEUldE_St5arrayIPcLm2EELi4E23TrivialOffsetCalculatorILi1EjESC_NS0_6memory12LoadWithCastILi1EEENSD_13StoreWithCastILi1EEEEEviT_T0_T2_T3_T4_T5_:
        /* <DEDUP_REMOVED lines=30> */
.L_x_6805:
[----:B------:R-:W2:Y:S02]  /*01e0*/  LDG.E.U8 R4, [R4.64] ;  /* 0x0000002404047981 */ /* 0x000ea4000c1e1100 */
[----:B--2---:R0:W1:Y:S01]  /*01f0*/  I2F.F64.U16 R22, R4 ;  /* 0x0000000400167312 */ /* 0x0040620000101800 */
[----:B------:R-:W-:Y:S05]  /*0200*/  BRA `(.L_x_6807) ;  /* 0x00000e0000007947 */ /* 0x000fea0003800000 */
.L_x_6804:
        /* <DEDUP_REMOVED lines=9> */
.L_x_6809:
[----:B------:R-:W2:Y:S02]  /*02a0*/  LDG.E R4, [R4.64] ;  /* 0x0000002404047981 */ /* 0x000ea4000c1e1900 */
[----:B--2---:R0:W1:Y:S01]  /*02b0*/  I2F.F64 R22, R4 ;  /* 0x0000000400167312 */ /* 0x0040620000201c00 */
[----:B------:R-:W-:Y:S05]  /*02c0*/  BRA `(.L_x_6807) ;  /* 0x00000d4000007947 */ /* 0x000fea0003800000 */
.L_x_6808:
[----:B------:R-:W2:Y:S02]  /*02d0*/  LDG.E.U16 R4, [R4.64] ;  /* 0x0000002404047981 */ /* 0x000ea4000c1e1500 */
[----:B--2---:R0:W1:Y:S01]  /*02e0*/  I2F.F64.S16 R22, R4 ;  /* 0x0000000400167312 */ /* 0x0040620000101c00 */
[----:B------:R-:W-:Y:S05]  /*02f0*/  BRA `(.L_x_6807) ;  /* 0x00000d1000007947 */ /* 0x000fea0003800000 */
.L_x_6803:
        /* <DEDUP_REMOVED lines=10> */
.L_x_6811:
[----:B------:R-:W2:Y:S02]  /*03a0*/  LDG.E.U16 R0, [R4.64] ;  /* 0x0000002404007981 */ /* 0x000ea4000c1e1500 */
[----:B--2---:R-:W-:-:S05]  /*03b0*/  HADD2.F32 R0, -RZ, R0.H0_H0 ;  /* 0x20000000ff007230 */ /* 0x004fca0000004100 */
[----:B------:R-:W-:-:S04]  /*03c0*/  FMUL.FTZ R0, R0, 1 ;  /* 0x3f80000000007820 */ /* 0x000fc80000410000 */
[----:B------:R0:W1:Y:S01]  /*03d0*/  F2F.F64.F32 R22, R0 ;  /* 0x0000000000167310 */ /* 0x0000620000201800 */
[----:B------:R-:W-:Y:S05]  /*03e0*/  BRA `(.L_x_6807) ;  /* 0x00000c2000007947 */ /* 0x000fea0003800000 */
.L_x_6810:
        /* <DEDUP_REMOVED lines=10> */
.L_x_6813:
[----:B------:R-:W2:Y:S02]  /*0490*/  LDG.E.U16 R4, [R4.64] ;  /* 0x0000002404047981 */ /* 0x000ea4000c1e1500 */
[----:B--2---:R-:W-:-:S05]  /*04a0*/  HADD2.F32 R0, -RZ, R4.H0_H0 ;  /* 0x20000004ff007230 */ /* 0x004fca0000004100 */
[----:B------:R-:W-:-:S04]  /*04b0*/  FMUL.FTZ R0, R0, 1 ;  /* 0x3f80000000007820 */ /* 0x000fc80000410000 */
[----:B------:R0:W1:Y:S01]  /*04c0*/  F2F.F64.F32 R22, R0 ;  /* 0x0000000000167310 */ /* 0x0000620000201800 */
[----:B------:R-:W-:Y:S05]  /*04d0*/  BRA `(.L_x_6807) ;  /* 0x00000b3000007947 */ /* 0x000fea0003800000 */
.L_x_6812:
[----:B------:R0:W5:Y:S01]  /*04e0*/  LDG.E.64 R22, [R4.64] ;  /* 0x0000002404167981 */ /* 0x000162000c1e1b00 */
[----:B------:R-:W-:Y:S05]  /*04f0*/  BRA `(.L_x_6807) ;  /* 0x00000b1000007947 */ /* 0x000fea0003800000 */
.L_x_6802:
        /* <DEDUP_REMOVED lines=13> */
.L_x_6816:
[----:B------:R0:W5:Y:S01]  /*05d0*/  LDG.E.64 R22, [R4.64] ;  /* 0x0000002404167981 */ /* 0x000162000c1e1b00 */
[----:B------:R-:W-:Y:S05]  /*05e0*/  BRA `(.L_x_6807) ;  /* 0x00000a2000007947 */ /* 0x000fea0003800000 */
.L_x_6815:
        /* <DEDUP_REMOVED lines=28> */
.L_x_6818:
        /* <DEDUP_REMOVED lines=16> */
.L_x_6817:
[----:B------:R-:W2:Y:S02]  /*08b0*/  LDG.E.U16 R0, [R4.64] ;  /* 0x0000002404007981 */ /* 0x000ea4000c1e1500 */
[----:B--2---:R-:W-:-:S05]  /*08c0*/  PRMT R0, RZ, 0x5410, R0 ;  /* 0x00005410ff007816 */ /* 0x004fca0000000000 */
[----:B------:R-:W-:-:S04]  /*08d0*/  FMUL.FTZ R0, R0, 1 ;  /* 0x3f80000000007820 */ /* 0x000fc80000410000 */
[----:B------:R0:W1:Y:S01]  /*08e0*/  F2F.F64.F32 R22, R0 ;  /* 0x0000000000167310 */ /* 0x0000620000201800 */
[----:B------:R-:W-:Y:S05]  /*08f0*/  BRA `(.L_x_6807) ;  /* 0x0000071000007947 */ /* 0x000fea0003800000 */
.L_x_6814:
        /* <DEDUP_REMOVED lines=11> */
.L_x_6821:
        /* <DEDUP_REMOVED lines=21> */
.L_x_6825:
[----:B------:R-:W-:Y:S05]  /*0b00*/  BSYNC B1 ;  /* 0x0000000000017941 */ /* 0x000fea0003800000 */
.L_x_6824:
[----:B------:R-:W-:Y:S01]  /*0b10*/  LEA R5, R0, 0x3b800000, 0x17 ;  /* 0x3b80000000057811 */ /* 0x000fe200078eb8ff */
[----:B------:R-:W-:-:S05]  /*0b20*/  IMAD.SHL.U32 R0, R3, 0x100000, RZ ;  /* 0x0010000003007824 */ /* 0x000fca00078e00ff */
[----:B------:R-:W-:Y:S02]  /*0b30*/  LOP3.LUT R0, R5, R0, R6, 0xfe, !PT ;  /* 0x0000000005007212 */ /* 0x000fe400078efe06 */
.L_x_6823:
[----:B------:R-:W-:Y:S05]  /*0b40*/  BSYNC B0 ;  /* 0x0000000000007941 */ /* 0x000fea0003800000 */
.L_x_6822:
[----:B------:R-:W-:-:S04]  /*0b50*/  FMUL.FTZ R0, R0, 1 ;  /* 0x3f80000000007820 */ /* 0x000fc80000410000 */
[----:B------:R0:W1:Y:S01]  /*0b60*/  F2F.F64.F32 R22, R0 ;  /* 0x0000000000167310 */ /* 0x0000620000201800 */
[----:B------:R-:W-:Y:S05]  /*0b70*/  BRA `(.L_x_6807) ;  /* 0x0000049000007947 */ /* 0x000fea0003800000 */
.L_x_6820:
        /* <DEDUP_REMOVED lines=21> */
.L_x_6829:
[----:B------:R-:W-:Y:S05]  /*0cd0*/  BSYNC B1 ;  /* 0x0000000000017941 */ /* 0x000fea0003800000 */
.L_x_6828:
[----:B------:R-:W-:Y:S01]  /*0ce0*/  LEA R5, R0, 0x37800000, 0x17 ;  /* 0x3780000000057811 */ /* 0x000fe200078eb8ff */
[----:B------:R-:W-:-:S05]  /*0cf0*/  IMAD.SHL.U32 R0, R3, 0x200000, RZ ;  /* 0x0020000003007824 */ /* 0x000fca00078e00ff */
[----:B------:R-:W-:Y:S02]  /*0d00*/  LOP3.LUT R0, R5, R0, R6, 0xfe, !PT ;  /* 0x0000000005007212 */ /* 0x000fe400078efe06 */
.L_x_6827:
[----:B------:R-:W-:Y:S05]  /*0d10*/  BSYNC B0 ;  /* 0x0000000000007941 */ /* 0x000fea0003800000 */
.L_x_6826:
[----:B------:R-:W-:-:S04]  /*0d20*/  FMUL.FTZ R0, R0, 1 ;  /* 0x3f80000000007820 */ /* 0x000fc80000410000 */
[----:B------:R0:W1:Y:S01]  /*0d30*/  F2F.F64.F32 R22, R0 ;  /* 0x0000000000167310 */ /* 0x0000620000201800 */
[----:B------:R-:W-:Y:S05]  /*0d40*/  BRA `(.L_x_6807) ;  /* 0x000002c000007947 */ /* 0x000fea0003800000 */
.L_x_6819:
        /* <DEDUP_REMOVED lines=14> */
.L_x_6833:
[----:B------:R-:W-:Y:S05]  /*0e30*/  BSYNC B0 ;  /* 0x0000000000007941 */ /* 0x000fea0003800000 */
.L_x_6832:
[----:B------:R-:W-:-:S04]  /*0e40*/  FMUL.FTZ R0, R0, 1 ;  /* 0x3f80000000007820 */ /* 0x000fc80000410000 */
[----:B------:R0:W1:Y:S01]  /*0e50*/  F2F.F64.F32 R22, R0 ;  /* 0x0000000000167310 */ /* 0x0000620000201800 */
[----:B------:R-:W-:Y:S05]  /*0e60*/  BRA `(.L_x_6807) ;  /* 0x000001a000007947 */ /* 0x000fea0003800000 */
.L_x_6806:
        /* <DEDUP_REMOVED lines=21> */
.L_x_6831:
[----:B------:R-:W2:Y:S02]  /*0fc0*/  LDG.E.64 R22, [R4.64] ;  /* 0x0000002404167981 */ /* 0x000ea4000c1e1b00 */
[----:B--2---:R-:W0:Y:S01]  /*0fd0*/  I2F.F64.U64 R22, R22 ;  /* 0x0000001600167312 */ /* 0x004e220000301800 */
[----:B------:R-:W-:Y:S05]  /*0fe0*/  BRA `(.L_x_6807) ;  /* 0x0000002000007947 */ /* 0x000fea0003800000 */
.L_x_6830:
[----:B------:R-:W2:Y:S02]  /*0ff0*/  LDG.E R4, [R4.64] ;  /* 0x0000002404047981 */ /* 0x000ea4000c1e1900 */
[----:B--2---:R0:W1:Y:S02]  /*1000*/  I2F.F64.U32 R22, R4 ;  /* 0x0000000400167312 */ /* 0x0040640000201800 */
.L_x_6807:
[----:B------:R-:W2:Y:S02]  /*1010*/  S2R R27, SR_TID.X ;  /* 0x00000000001b7919 */ /* 0x000ea40000002100 */
[----:B--2---:R-:W-:Y:S02]  /*1020*/  IADD3 R27, R27, 0x80, RZ ;  /* 0x000000801b1b7810 */ /* 0x004fe40007ffe0ff */
.L_x_6801:
[----:B-1----:R-:W-:Y:S05]  /*1030*/  BSYNC B6 ;  /* 0x0000000000067941 */ /* 0x002fea0003800000 */
.L_x_6800:
        /* <DEDUP_REMOVED lines=22> */
.L_x_6839:
[----:B------:R-:W2:Y:S02]  /*11a0*/  LDG.E.U8 R4, [R4.64] ;  /* 0x0000002404047981 */ /* 0x000ea4000c1e1100 */
[----:B--2---:R0:W1:Y:S01]  /*11b0*/  I2F.F64.U16 R28, R4 ;  /* 0x00000004001c7312 */ /* 0x0040620000101800 */
[----:B------:R-:W-:Y:S05]  /*11c0*/  BRA `(.L_x_6841) ;  /* 0x00000df000007947 */ /* 0x000fea0003800000 */
.L_x_6838:
        /* <DEDUP_REMOVED lines=9> */
.L_x_6843:
[----:B------:R-:W2:Y:S02]  /*1260*/  LDG.E R4, [R4.64] ;  /* 0x0000002404047981 */ /* 0x000ea4000c1e1900 */
[----:B--2---:R0:W1:Y:S01]  /*1270*/  I2F.F64 R28, R4 ;  /* 0x00000004001c7312 */ /* 0x0040620000201c00 */
[----:B------:R-:W-:Y:S05]  /*1280*/  BRA `(.L_x_6841) ;  /* 0x00000d3000007947 */ /* 0x000fea0003800000 */
.L_x_6842:
[----:B------:R-:W2:Y:S02]  /*1290*/  LDG.E.U16 R4, [R4.64] ;  /* 0x0000002404047981 */ /* 0x000ea4000c1e1500 */
[----:B--2---:R0:W1:Y:S01]  /*12a0*/  I2F.F64.S16 R28, R4 ;  /* 0x00000004001c7312 */ /* 0x0040620000101c00 */
[----:B------:R-:W-:Y:S05]  /*12b0*/  BRA `(.L_x_6841) ;  /* 0x00000d0000007947 */ /* 0x000fea0003800000 */
.L_x_6837:
        /* <DEDUP_REMOVED lines=10> */
.L_x_6845:
[----:B------:R-:W2:Y:S02]  /*1360*/  LDG.E.U16 R0, [R4.64] ;  /* 0x0000002404007981 */ /* 0x000ea4000c1e1500 */
[----:B--2---:R-:W-:-:S05]  /*1370*/  HADD2.F32 R0, -RZ, R0.H0_H0 ;  /* 0x20000000ff007230 */ /* 0x004fca0000004100 */
[----:B------:R-:W-:-:S04]  /*1380*/  FMUL.FTZ R0, R0, 1 ;  /* 0x3f80000000007820 */ /* 0x000fc80000410000 */
[----:B------:R0:W1:Y:S01]  /*1390*/  F2F.F64.F32 R28, R0 ;  /* 0x00000000001c7310 */ /* 0x0000620000201800 */
[----:B------:R-:W-:Y:S05]  /*13a0*/  BRA `(.L_x_6841) ;  /* 0x00000c1000007947 */ /* 0x000fea0003800000 */
.L_x_6844:
        /* <DEDUP_REMOVED lines=10> */
.L_x_6847:
[----:B------:R-:W2:Y:S02]  /*1450*/  LDG.E.U16 R4, [R4.64] ;  /* 0x0000002404047981 */ /* 0x000ea4000c1e1500 */
[----:B--2---:R-:W-:-:S05]  /*1460*/  HADD2.F32 R0, -RZ, R4.H0_H0 ;  /* 0x20000004ff007230 */ /* 0x004fca0000004100 */
[----:B------:R-:W-:-:S04]  /*1470*/  FMUL.FTZ R0, R0, 1 ;  /* 0x3f80000000007820 */ /* 0x000fc80000410000 */
[----:B------:R0:W1:Y:S01]  /*1480*/  F2F.F64.F32 R28, R0 ;  /* 0x00000000001c7310 */ /* 0x0000620000201800 */
[----:B------:R-:W-:Y:S05]  /*1490*/  BRA `(.L_x_6841) ;  /* 0x00000b2000007947 */ /* 0x000fea0003800000 */
.L_x_6846:
[----:B------:R0:W5:Y:S01]  /*14a0*/  LDG.E.64 R28, [R4.64] ;  /* 0x00000024041c7981 */ /* 0x000162000c1e1b00 */
[----:B------:R-:W-:Y:S05]  /*14b0*/  BRA `(.L_x_6841) ;  /* 0x00000b0000007947 */ /* 0x000fea0003800000 */
.L_x_6836:
        /* <DEDUP_REMOVED lines=13> */
.L_x_6850:
[----:B------:R0:W5:Y:S01]  /*1590*/  LDG.E.64 R28, [R4.64] ;  /* 0x00000024041c7981 */ /* 0x000162000c1e1b00 */
[----:B------:R-:W-:Y:S05]  /*15a0*/  BRA `(.L_x_6841) ;  /* 0x00000a1000007947 */ /* 0x000fea0003800000 */
.L_x_6849:
        /* <DEDUP_REMOVED lines=28> */
.L_x_6852:
        /* <DEDUP_REMOVED lines=15> */
.L_x_6851:
[----:B------:R-:W2:Y:S02]  /*1860*/  LDG.E.U16 R0, [R4.64] ;  /* 0x0000002404007981 */ /* 0x000ea4000c1e1500 */
[----:B--2---:R-:W-:-:S05]  /*1870*/  PRMT R0, RZ, 0x5410, R0 ;  /* 0x00005410ff007816 */ /* 0x004fca0000000000 */
[----:B------:R-:W-:-:S04]  /*1880*/  FMUL.FTZ R0, R0, 1 ;  /* 0x3f80000000007820 */ /* 0x000fc80000410000 */
[----:B------:R0:W1:Y:S01]  /*1890*/  F2F.F64.F32 R28, R0 ;  /* 0x00000000001c7310 */ /* 0x0000620000201800 */
[----:B------:R-:W-:Y:S05]  /*18a0*/  BRA `(.L_x_6841) ;  /* 0x0000071000007947 */ /* 0x000fea0003800000 */
.L_x_6848:
        /* <DEDUP_REMOVED lines=11> */
.L_x_6855:
        /* <DEDUP_REMOVED lines=21> */
.L_x_6859:
[----:B------:R-:W-:Y:S05]  /*1ab0*/  BSYNC B1 ;  /* 0x0000000000017941 */ /* 0x000fea0003800000 */
.L_x_6858:
[----:B------:R-:W-:Y:S01]  /*1ac0*/  LEA R5, R0, 0x3b800000, 0x17 ;  /* 0x3b80000000057811 */ /* 0x000fe200078eb8ff */
[----:B------:R-:W-:-:S05]  /*1ad0*/  IMAD.SHL.U32 R0, R3, 0x100000, RZ ;  /* 0x0010000003007824 */ /* 0x000fca00078e00ff */
[----:B------:R-:W-:Y:S02]  /*1ae0*/  LOP3.LUT R0, R5, R0, R6, 0xfe, !PT ;  /* 0x0000000005007212 */ /* 0x000fe400078efe06 */
.L_x_6857:
[----:B------:R-:W-:Y:S05]  /*1af0*/  BSYNC B0 ;  /* 0x0000000000007941 */ /* 0x000fea0003800000 */
.L_x_6856:
[----:B------:R-:W-:-:S04]  /*1b00*/  FMUL.FTZ R0, R0, 1 ;  /* 0x3f80000000007820 */ /* 0x000fc80000410000 */
[----:B------:R0:W1:Y:S01]  /*1b10*/  F2F.F64.F32 R28, R0 ;  /* 0x00000000001c7310 */ /* 0x0000620000201800 */
[----:B------:R-:W-:Y:S05]  /*1b20*/  BRA `(.L_x_6841) ;  /* 0x0000049000007947 */ /* 0x000fea0003800000 */
.L_x_6854:
        /* <DEDUP_REMOVED lines=21> */
.L_x_6863:
[----:B------:R-:W-:Y:S05]  /*1c80*/  BSYNC B1 ;  /* 0x0000000000017941 */ /* 0x000fea0003800000 */
.L_x_6862:
[----:B------:R-:W-:Y:S01]  /*1c90*/  LEA R5, R0, 0x37800000, 0x17 ;  /* 0x3780000000057811 */ /* 0x000fe200078eb8ff */
[----:B------:R-:W-:-:S05]  /*1ca0*/  IMAD.SHL.U32 R0, R3, 0x200000, RZ ;  /* 0x0020000003007824 */ /* 0x000fca00078e00ff */
[----:B------:R-:W-:Y:S02]  /*1cb0*/  LOP3.LUT R0, R5, R0, R6, 0xfe, !PT ;  /* 0x0000000005007212 */ /* 0x000fe400078efe06 */
.L_x_6861:
[----:B------:R-:W-:Y:S05]  /*1cc0*/  BSYNC B0 ;  /* 0x0000000000007941 */ /* 0x000fea0003800000 */
.L_x_6860:
[----:B------:R-:W-:-:S04]  /*1cd0*/  FMUL.FTZ R0, R0, 1 ;  /* 0x3f80000000007820 */ /* 0x000fc80000410000 */
[----:B------:R0:W1:Y:S01]  /*1ce0*/  F2F.F64.F32 R28, R0 ;  /* 0x00000000001c7310 */ /* 0x0000620000201800 */
[----:B------:R-:W-:Y:S05]  /*1cf0*/  BRA `(.L_x_6841) ;  /* 0x000002c000007947 */ /* 0x000fea0003800000 */
.L_x_6853:
        /* <DEDUP_REMOVED lines=14> */
.L_x_6867:
[----:B------:R-:W-:Y:S05]  /*1de0*/  BSYNC B0 ;  /* 0x0000000000007941 */ /* 0x000fea0003800000 */
.L_x_6866:
[----:B------:R-:W-:-:S04]  /*1df0*/  FMUL.FTZ R0, R0, 1 ;  /* 0x3f80000000007820 */ /* 0x000fc80000410000 */
[----:B------:R0:W1:Y:S01]  /*1e00*/  F2F.F64.F32 R28, R0 ;  /* 0x00000000001c7310 */ /* 0x0000620000201800 */
[----:B------:R-:W-:Y:S05]  /*1e10*/  BRA `(.L_x_6841) ;  /* 0x000001a000007947 */ /* 0x000fea0003800000 */
.L_x_6840:
        /* <DEDUP_REMOVED lines=19> */
[----:B------:R-:W-:Y:S01]  /*1f50*/  CS2R R28, SRZ ;  /* 0x00000000001c7805 */ /* 0x000fe2000001ff00 */
[----:B------:R-:W-:Y:S05]  /*1f60*/  BRA `(.L_x_6841) ;  /* 0x0000005000007947 */ /* 0x000fea0003800000 */
.L_x_6865:
[----:B------:R-:W2:Y:S02]  /*1f70*/  LDG.E.64 R28, [R4.64] ;  /* 0x00000024041c7981 */ /* 0x000ea4000c1e1b00 */
[----:B--2---:R-:W0:Y:S01]  /*1f80*/  I2F.F64.U64 R28, R28 ;  /* 0x0000001c001c7312 */ /* 0x004e220000301800 */
[----:B------:R-:W-:Y:S05]  /*1f90*/  BRA `(.L_x_6841) ;  /* 0x0000002000007947 */ /* 0x000fea0003800000 */
.L_x_6864:
[----:B------:R-:W2:Y:S02]  /*1fa0*/  LDG.E R4, [R4.64] ;  /* 0x0000002404047981 */ /* 0x000ea4000c1e1900 */
[----:B--2---:R0:W1:Y:S02]  /*1fb0*/  I2F.F64.U32 R28, R4 ;  /* 0x00000004001c7312 */ /* 0x0040640000201800 */
.L_x_6841:
[----:B------:R-:W-:-:S03]  /*1fc0*/  IADD3 R27, R27, 0x80, RZ ;  /* 0x000000801b1b7810 */ /* 0x000fc60007ffe0ff */
.L_x_6835:
[----:B------:R-:W-:Y:S05]  /*1fd0*/  BSYNC B6 ;  /* 0x0000000000067941 */ /* 0x000fea0003800000 */
.L_x_6834:
[----:B------:R-:W-:Y:S01]  /*1fe0*/  ISETP.GE.AND P0, PT, R27, R2, PT ;  /* 0x000000021b00720c */ /* 0x000fe20003f06270 */
[----:B------:R-:W-:Y:S01]  /*1ff0*/  BSSY B6, `(.L_x_6868) ;  /* 0x00000fa000067945 */ /* 0x000fe20003800000 */
[----:B------:R-:W-:Y:S01]  /*2000*/  CS2R R16, SRZ ;  /* 0x0000000000107805 */ /* 0x000fe2000001ff00 */
[----:B------:R-:W-:-:S10]  /*2010*/  CS2R R24, SRZ ;  /* 0x0000000000187805 */ /* 0x000fd4000001ff00 */
        /* <DEDUP_REMOVED lines=20> */
.L_x_6873:
[----:B------:R-:W2:Y:S02]  /*2160*/  LDG.E.U8 R4, [R4.64] ;  /* 0x0000002404047981 */ /* 0x000ea4000c1e1100 */
[----:B--2---:R0:W2:Y:S01]  /*2170*/  I2F.F64.U16 R24, R4 ;  /* 0x0000000400187312 */ /* 0x0040a20000101800 */
[----:B------:R-:W-:Y:S05]  /*2180*/  BRA `(.L_x_6875) ;  /* 0x00000df000007947 */ /* 0x000fea0003800000 */
.L_x_6872:
        /* <DEDUP_REMOVED lines=9> */
.L_x_6877:
[----:B------:R-:W2:Y:S02]  /*2220*/  LDG.E R4, [R4.64] ;  /* 0x0000002404047981 */ /* 0x000ea4000c1e1900 */
[----:B--2---:R0:W2:Y:S01]  /*2230*/  I2F.F64 R24, R4 ;  /* 0x0000000400187312 */ /* 0x0040a20000201c00 */
[----:B------:R-:W-:Y:S05]  /*2240*/  BRA `(.L_x_6875) ;  /* 0x00000d3000007947 */ /* 0x000fea0003800000 */
.L_x_6876:
[----:B------:R-:W2:Y:S02]  /*2250*/  LDG.E.U16 R4, [R4.64] ;  /* 0x0000002404047981 */ /* 0x000ea4000c1e1500 */
[----:B--2---:R0:W2:Y:S01]  /*2260*/  I2F.F64.S16 R24, R4 ;  /* 0x0000000400187312 */ /* 0x0040a20000101c00 */
[----:B------:R-:W-:Y:S05]  /*2270*/  BRA `(.L_x_6875) ;  /* 0x00000d0000007947 */ /* 0x000fea0003800000 */
.L_x_6871:
        /* <DEDUP_REMOVED lines=10> */
.L_x_6879:
[----:B------:R-:W2:Y:S02]  /*2320*/  LDG.E.U16 R0, [R4.64] ;  /* 0x0000002404007981 */ /* 0x000ea4000c1e1500 */
[----:B--2---:R-:W-:-:S05]  /*2330*/  HADD2.F32 R0, -RZ, R0.H0_H0 ;  /* 0x20000000ff007230 */ /* 0x004fca0000004100 */
[----:B------:R-:W-:-:S04]  /*2340*/  FMUL.FTZ R0, R0, 1 ;  /* 0x3f80000000007820 */ /* 0x000fc80000410000 */
[----:B------:R0:W2:Y:S01]  /*2350*/  F2F.F64.F32 R24, R0 ;  /* 0x0000000000187310 */ /* 0x0000a20000201800 */
[----:B------:R-:W-:Y:S05]  /*2360*/  BRA `(.L_x_6875) ;  /* 0x00000c1000007947 */ /* 0x000fea0003800000 */
.L_x_6878:
        /* <DEDUP_REMOVED lines=10> */
.L_x_6881:
[----:B------:R-:W2:Y:S02]  /*2410*/  LDG.E.U16 R4, [R4.64] ;  /* 0x0000002404047981 */ /* 0x000ea4000c1e1500 */
[----:B--2---:R-:W-:-:S05]  /*2420*/  HADD2.F32 R0, -RZ, R4.H0_H0 ;  /* 0x20000004ff007230 */ /* 0x004fca0000004100 */
[----:B------:R-:W-:-:S04]  /*2430*/  FMUL.FTZ R0, R0, 1 ;  /* 0x3f80000000007820 */ /* 0x000fc80000410000 */
[----:B------:R0:W2:Y:S01]  /*2440*/  F2F.F64.F32 R24, R0 ;  /* 0x0000000000187310 */ /* 0x0000a20000201800 */
[----:B------:R-:W-:Y:S05]  /*2450*/  BRA `(.L_x_6875) ;  /* 0x00000b2000007947 */ /* 0x000fea0003800000 */
.L_x_6880:
[----:B------:R0:W5:Y:S01]  /*2460*/  LDG.E.64 R24, [R4.64] ;  /* 0x0000002404187981 */ /* 0x000162000c1e1b00 */
[----:B------:R-:W-:Y:S05]  /*2470*/  BRA `(.L_x_6875) ;  /* 0x00000b0000007947 */ /* 0x000fea0003800000 */
.L_x_6870:
        /* <DEDUP_REMOVED lines=13> */
.L_x_6884:
[----:B------:R0:W5:Y:S01]  /*2550*/  LDG.E.64 R24, [R4.64] ;  /* 0x0000002404187981 */ /* 0x000162000c1e1b00 */
[----:B------:R-:W-:Y:S05]  /*2560*/  BRA `(.L_x_6875) ;  /* 0x00000a1000007947 */ /* 0x000fea0003800000 */
.L_x_6883:
        /* <DEDUP_REMOVED lines=28> */
.L_x_6886:
        /* <DEDUP_REMOVED lines=13> */
[----:B------:R0:W2:Y:S01]  /*2800*/  F2F.F64.F32 R24, R0 ;  /* 0x0000000000187310 */ /* 0x0000a20000201800 */
[----:B------:R-:W-:Y:S05]  /*2810*/  BRA `(.L_x_6875) ;  /* 0x0000076000007947 */ /* 0x000fea0003800000 */
.L_x_6885:
[----:B------:R-:W2:Y:S02]  /*2820*/  LDG.E.U16 R0, [R4.64] ;  /* 0x0000002404007981 */ /* 0x000ea4000c1e1500 */
[----:B--2---:R-:W-:-:S05]  /*2830*/  PRMT R0, RZ, 0x5410, R0 ;  /* 0x00005410ff007816 */ /* 0x004fca0000000000 */
[----:B------:R-:W-:-:S04]  /*2840*/  FMUL.FTZ R0, R0, 1 ;  /* 0x3f80000000007820 */ /* 0x000fc80000410000 */
[----:B------:R0:W2:Y:S01]  /*2850*/  F2F.F64.F32 R24, R0 ;  /* 0x0000000000187310 */ /* 0x0000a20000201800 */
[----:B------:R-:W-:Y:S05]  /*2860*/  BRA `(.L_x_6875) ;  /* 0x0000071000007947 */ /* 0x000fea0003800000 */
.L_x_6882:
        /* <DEDUP_REMOVED lines=11> */
.L_x_6889:
        /* <DEDUP_REMOVED lines=21> */
.L_x_6893:
[----:B------:R-:W-:Y:S05]  /*2a70*/  BSYNC B1 ;  /* 0x0000000000017941 */ /* 0x000fea0003800000 */
.L_x_6892:
[----:B------:R-:W-:Y:S01]  /*2a80*/  LEA R5, R0, 0x3b800000, 0x17 ;  /* 0x3b80000000057811 */ /* 0x000fe200078eb8ff */
[----:B------:R-:W-:-:S05]  /*2a90*/  IMAD.SHL.U32 R0, R3, 0x100000, RZ ;  /* 0x0010000003007824 */ /* 0x000fca00078e00ff */
[----:B------:R-:W-:Y:S02]  /*2aa0*/  LOP3.LUT R0, R5, R0, R6, 0xfe, !PT ;  /* 0x0000000005007212 */ /* 0x000fe400078efe06 */
.L_x_6891:
[----:B------:R-:W-:Y:S05]  /*2ab0*/  BSYNC B0 ;  /* 0x0000000000007941 */ /* 0x000fea0003800000 */
.L_x_6890:
[----:B------:R-:W-:-:S04]  /*2ac0*/  FMUL.FTZ R0, R0, 1 ;  /* 0x3f80000000007820 */ /* 0x000fc80000410000 */
[----:B------:R0:W2:Y:S01]  /*2ad0*/  F2F.F64.F32 R24, R0 ;  /* 0x0000000000187310 */ /* 0x0000a20000201800 */
[----:B------:R-:W-:Y:S05]  /*2ae0*/  BRA `(.L_x_6875) ;  /* 0x0000049000007947 */ /* 0x000fea0003800000 */
.L_x_6888:
        /* <DEDUP_REMOVED lines=21> */
.L_x_6897:
[----:B------:R-:W-:Y:S05]  /*2c40*/  BSYNC B1 ;  /* 0x0000000000017941 */ /* 0x000fea0003800000 */
.L_x_6896:
[----:B------:R-:W-:Y:S01]  /*2c50*/  LEA R5, R0, 0x37800000, 0x17 ;  /* 0x3780000000057811 */ /* 0x000fe200078eb8ff */
[----:B------:R-:W-:-:S05]  /*2c60*/  IMAD.SHL.U32 R0, R3, 0x200000, RZ ;  /* 0x0020000003007824 */ /* 0x000fca00078e00ff */
[----:B------:R-:W-:Y:S02]  /*2c70*/  LOP3.LUT R0, R5, R0, R6, 0xfe, !PT ;  /* 0x0000000005007212 */ /* 0x000fe400078efe06 */
.L_x_6895:
[----:B------:R-:W-:Y:S05]  /*2c80*/  BSYNC B0 ;  /* 0x0000000000007941 */ /* 0x000fea0003800000 */
.L_x_6894:
[----:B------:R-:W-:-:S04]  /*2c90*/  FMUL.FTZ R0, R0, 1 ;  /* 0x3f80000000007820 */ /* 0x000fc80000410000 */
[----:B------:R0:W2:Y:S01]  /*2ca0*/  F2F.F64.F32 R24, R0 ;  /* 0x0000000000187310 */ /* 0x0000a20000201800 */
[----:B------:R-:W-:Y:S05]  /*2cb0*/  BRA `(.L_x_6875) ;  /* 0x000002c000007947 */ /* 0x000fea0003800000 */
.L_x_6887:
        /* <DEDUP_REMOVED lines=14> */
.L_x_6901:
[----:B------:R-:W-:Y:S05]  /*2da0*/  BSYNC B0 ;  /* 0x0000000000007941 */ /* 0x000fea0003800000 */
.L_x_6900:
[----:B------:R-:W-:-:S04]  /*2db0*/  FMUL.FTZ R0, R0, 1 ;  /* 0x3f80000000007820 */ /* 0x000fc80000410000 */
[----:B------:R0:W2:Y:S01]  /*2dc0*/  F2F.F64.F32 R24, R0 ;  /* 0x0000000000187310 */ /* 0x0000a20000201800 */
[----:B------:R-:W-:Y:S05]  /*2dd0*/  BRA `(.L_x_6875) ;  /* 0x000001a000007947 */ /* 0x000fea0003800000 */
.L_x_6874:
        /* <DEDUP_REMOVED lines=21> */
.L_x_6899:
[----:B------:R-:W2:Y:S02]  /*2f30*/  LDG.E.64 R24, [R4.64] ;  /* 0x0000002404187981 */ /* 0x000ea4000c1e1b00 */
[----:B--2---:R-:W0:Y:S01]  /*2f40*/  I2F.F64.U64 R24, R24 ;  /* 0x0000001800187312 */ /* 0x004e220000301800 */
[----:B------:R-:W-:Y:S05]  /*2f50*/  BRA `(.L_x_6875) ;  /* 0x0000002000007947 */ /* 0x000fea0003800000 */
.L_x_6898:
[----:B------:R-:W2:Y:S02]  /*2f60*/  LDG.E R4, [R4.64] ;  /* 0x0000002404047981 */ /* 0x000ea4000c1e1900 */
[----:B--2---:R0:W2:Y:S02]  /*2f70*/  I2F.F64.U32 R24, R4 ;  /* 0x0000000400187312 */ /* 0x0040a40000201800 */
.L_x_6875:
[----:B------:R-:W-:-:S03]  /*2f80*/  IADD3 R27, R27, 0x80, RZ ;  /* 0x000000801b1b7810 */ /* 0x000fc60007ffe0ff */
.L_x_6869:
[----:B------:R-:W-:Y:S05]  /*2f90*/  BSYNC B6 ;  /* 0x0000000000067941 */ /* 0x000fea0003800000 */
.L_x_6868:
[----:B------:R-:W-:Y:S01]  /*2fa0*/  ISETP.GE.AND P0, PT, R27, R2, PT ;  /* 0x000000021b00720c */ /* 0x000fe20003f06270 */
[----:B------:R-:W-:-:S12]  /*2fb0*/  BSSY B6, `(.L_x_6902) ;  /* 0x00000f5000067945 */ /* 0x000fd80003800000 */
        /* <DEDUP_REMOVED lines=19> */
.L_x_6907:
[----:B------:R-:W3:Y:S02]  /*30f0*/  LDG.E.U8 R4, [R4.64] ;  /* 0x0000002404047981 */ /* 0x000ee4000c1e1100 */
[----:B---3--:R0:W3:Y:S01]  /*3100*/  I2F.F64.U16 R16, R4 ;  /* 0x0000000400107312 */ /* 0x0080e20000101800 */
[----:B------:R-:W-:Y:S05]  /*3110*/  BRA `(.L_x_6903) ;  /* 0x00000de000007947 */ /* 0x000fea0003800000 */
.L_x_6906:
        /* <DEDUP_REMOVED lines=9> */
.L_x_6910:
[----:B------:R-:W3:Y:S02]  /*31b0*/  LDG.E R4, [R4.64] ;  /* 0x0000002404047981 */ /* 0x000ee4000c1e1900 */
[----:B---3--:R0:W3:Y:S01]  /*31c0*/  I2F.F64 R16, R4 ;  /* 0x0000000400107312 */ /* 0x0080e20000201c00 */
[----:B------:R-:W-:Y:S05]  /*31d0*/  BRA `(.L_x_6903) ;  /* 0x00000d2000007947 */ /* 0x000fea0003800000 */
.L_x_6909:
[----:B------:R-:W3:Y:S02]  /*31e0*/  LDG.E.U16 R4, [R4.64] ;  /* 0x0000002404047981 */ /* 0x000ee4000c1e1500 */
[----:B---3--:R0:W3:Y:S01]  /*31f0*/  I2F.F64.S16 R16, R4 ;  /* 0x0000000400107312 */ /* 0x0080e20000101c00 */
[----:B------:R-:W-:Y:S05]  /*3200*/  BRA `(.L_x_6903) ;  /* 0x00000cf000007947 */ /* 0x000fea0003800000 */
.L_x_6905:
        /* <DEDUP_REMOVED lines=10> */
.L_x_6912:
[----:B------:R-:W3:Y:S02]  /*32b0*/  LDG.E.U16 R0, [R4.64] ;  /* 0x0000002404007981 */ /* 0x000ee4000c1e1500 */
[----:B---3--:R-:W-:-:S05]  /*32c0*/  HADD2.F32 R0, -RZ, R0.H0_H0 ;  /* 0x20000000ff007230 */ /* 0x008fca0000004100 */
[----:B------:R-:W-:-:S04]  /*32d0*/  FMUL.FTZ R0, R0, 1 ;  /* 0x3f80000000007820 */ /* 0x000fc80000410000 */
[----:B------:R0:W3:Y:S01]  /*32e0*/  F2F.F64.F32 R16, R0 ;  /* 0x0000000000107310 */ /* 0x0000e20000201800 */
[----:B------:R-:W-:Y:S05]  /*32f0*/  BRA `(.L_x_6903) ;  /* 0x00000c0000007947 */ /* 0x000fea0003800000 */
.L_x_6911:
        /* <DEDUP_REMOVED lines=10> */
.L_x_6914:
[----:B------:R-:W3:Y:S02]  /*33a0*/  LDG.E.U16 R4, [R4.64] ;  /* 0x0000002404047981 */ /* 0x000ee4000c1e1500 */
[----:B---3--:R-:W-:-:S05]  /*33b0*/  HADD2.F32 R0, -RZ, R4.H0_H0 ;  /* 0x20000004ff007230 */ /* 0x008fca0000004100 */
[----:B------:R-:W-:-:S04]  /*33c0*/  FMUL.FTZ R0, R0, 1 ;  /* 0x3f80000000007820 */ /* 0x000fc80000410000 */
[----:B------:R0:W3:Y:S01]  /*33d0*/  F2F.F64.F32 R16, R0 ;  /* 0x0000000000107310 */ /* 0x0000e20000201800 */
[----:B------:R-:W-:Y:S05]  /*33e0*/  BRA `(.L_x_6903) ;  /* 0x00000b1000007947 */ /* 0x000fea0003800000 */
.L_x_6913:
[----:B------:R0:W5:Y:S01]  /*33f0*/  LDG.E.64 R16, [R4.64] ;  /* 0x0000002404107981 */ /* 0x000162000c1e1b00 */
[----:B------:R-:W-:Y:S05]  /*3400*/  BRA `(.L_x_6903) ;  /* 0x00000af000007947 */ /* 0x000fea0003800000 */
.L_x_6904:
        /* <DEDUP_REMOVED lines=13> */
.L_x_6917:
[----:B------:R0:W5:Y:S01]  /*34e0*/  LDG.E.64 R16, [R4.64] ;  /* 0x0000002404107981 */ /* 0x000162000c1e1b00 */
[----:B------:R-:W-:Y:S05]  /*34f0*/  BRA `(.L_x_6903) ;  /* 0x00000a0000007947 */ /* 0x000fea0003800000 */
.L_x_6916:
        /* <DEDUP_REMOVED lines=28> */
.L_x_6919:
        /* <DEDUP_REMOVED lines=13> */
[----:B------:R0:W3:Y:S01]  /*3790*/  F2F.F64.F32 R16, R0 ;  /* 0x0000000000107310 */ /* 0x0000e20000201800 */
[----:B------:R-:W-:Y:S05]  /*37a0*/  BRA `(.L_x_6903) ;  /* 0x0000075000007947 */ /* 0x000fea0003800000 */
.L_x_6918:
[----:B------:R-:W3:Y:S02]  /*37b0*/  LDG.E.U16 R0, [R4.64] ;  /* 0x0000002404007981 */ /* 0x000ee4000c1e1500 */
[----:B---3--:R-:W-:-:S05]  /*37c0*/  PRMT R0, RZ, 0x5410, R0 ;  /* 0x00005410ff007816 */ /* 0x008fca0000000000 */
[----:B------:R-:W-:-:S04]  /*37d0*/  FMUL.FTZ R0, R0, 1 ;  /* 0x3f80000000007820 */ /* 0x000fc80000410000 */
[----:B------:R0:W3:Y:S01]  /*37e0*/  F2F.F64.F32 R16, R0 ;  /* 0x0000000000107310 */ /* 0x0000e20000201800 */
[----:B------:R-:W-:Y:S05]  /*37f0*/  BRA `(.L_x_6903) ;  /* 0x0000070000007947 */ /* 0x000fea0003800000 */
.L_x_6915:
        /* <DEDUP_REMOVED lines=11> */
.L_x_6922:
        /* <DEDUP_REMOVED lines=21> */
.L_x_6926:
[----:B------:R-:W-:Y:S05]  /*3a00*/  BSYNC B1 ;  /* 0x0000000000017941 */ /* 0x000fea0003800000 */
.L_x_6925:
[----:B------:R-:W-:Y:S01]  /*3a10*/  LEA R5, R0, 0x3b800000, 0x17 ;  /* 0x3b80000000057811 */ /* 0x000fe200078eb8ff */
[----:B------:R-:W-:-:S05]  /*3a20*/  IMAD.SHL.U32 R0, R3, 0x100000, RZ ;  /* 0x0010000003007824 */ /* 0x000fca00078e00ff */
[----:B------:R-:W-:Y:S02]  /*3a30*/  LOP3.LUT R0, R5, R0, R6, 0xfe, !PT ;  /* 0x0000000005007212 */ /* 0x000fe400078efe06 */
.L_x_6924:
[----:B------:R-:W-:Y:S05]  /*3a40*/  BSYNC B0 ;  /* 0x0000000000007941 */ /* 0x000fea0003800000 */
.L_x_6923:
[----:B------:R-:W-:-:S04]  /*3a50*/  FMUL.FTZ R0, R0, 1 ;  /* 0x3f80000000007820 */ /* 0x000fc80000410000 */
[----:B------:R0:W3:Y:S01]  /*3a60*/  F2F.F64.F32 R16, R0 ;  /* 0x0000000000107310 */ /* 0x0000e20000201800 */
[----:B------:R-:W-:Y:S05]  /*3a70*/  BRA `(.L_x_6903) ;  /* 0x0000048000007947 */ /* 0x000fea0003800000 */
.L_x_6921:
        /* <DEDUP_REMOVED lines=21> */
.L_x_6930:
[----:B------:R-:W-:Y:S05]  /*3bd0*/  BSYNC B1 ;  /* 0x0000000000017941 */ /* 0x000fea0003800000 */
.L_x_6929:
[----:B------:R-:W-:Y:S01]  /*3be0*/  LEA R5, R0, 0x37800000, 0x17 ;  /* 0x3780000000057811 */ /* 0x000fe200078eb8ff */
[----:B------:R-:W-:-:S05]  /*3bf0*/  IMAD.SHL.U32 R0, R3, 0x200000, RZ ;  /* 0x0020000003007824 */ /* 0x000fca00078e00ff */
[----:B------:R-:W-:Y:S02]  /*3c00*/  LOP3.LUT R0, R5, R0, R6, 0xfe, !PT ;  /* 0x0000000005007212 */ /* 0x000fe400078efe06 */
.L_x_6928:
[----:B------:R-:W-:Y:S05]  /*3c10*/  BSYNC B0 ;  /* 0x0000000000007941 */ /* 0x000fea0003800000 */
.L_x_6927:
[----:B------:R-:W-:-:S04]  /*3c20*/  FMUL.FTZ R0, R0, 1 ;  /* 0x3f80000000007820 */ /* 0x000fc80000410000 */
[----:B------:R0:W3:Y:S01]  /*3c30*/  F2F.F64.F32 R16, R0 ;  /* 0x0000000000107310 */ /* 0x0000e20000201800 */
[----:B------:R-:W-:Y:S05]  /*3c40*/  BRA `(.L_x_6903) ;  /* 0x000002b000007947 */ /* 0x000fea0003800000 */
.L_x_6920:
        /* <DEDUP_REMOVED lines=14> */
.L_x_6934:
[----:B------:R-:W-:Y:S05]  /*3d30*/  BSYNC B0 ;  /* 0x0000000000007941 */ /* 0x000fea0003800000 */
.L_x_6933:
[----:B------:R-:W-:-:S04]  /*3d40*/  FMUL.FTZ R0, R0, 1 ;  /* 0x3f80000000007820 */ /* 0x000fc80000410000 */
[----:B------:R0:W3:Y:S01]  /*3d50*/  F2F.F64.F32 R16, R0 ;  /* 0x0000000000107310 */ /* 0x0000e20000201800 */
[----:B------:R-:W-:Y:S05]  /*3d60*/  BRA `(.L_x_6903) ;  /* 0x0000019000007947 */ /* 0x000fea0003800000 */
.L_x_6908:
        /* <DEDUP_REMOVED lines=19> */
[----:B------:R-:W-:Y:S05]  /*3ea0*/  BRA `(.L_x_6903) ;  /* 0x0000005000007947 */ /* 0x000fea0003800000 */
.L_x_6932:
[----:B------:R-:W3:Y:S02]  /*3eb0*/  LDG.E.64 R16, [R4.64] ;  /* 0x0000002404107981 */ /* 0x000ee4000c1e1b00 */
[----:B---3--:R-:W0:Y:S01]  /*3ec0*/  I2F.F64.U64 R16, R16 ;  /* 0x0000001000107312 */ /* 0x008e220000301800 */
[----:B------:R-:W-:Y:S05]  /*3ed0*/  BRA `(.L_x_6903) ;  /* 0x0000002000007947 */ /* 0x000fea0003800000 */
.L_x_6931:
[----:B------:R-:W3:Y:S02]  /*3ee0*/  LDG.E R4, [R4.64] ;  /* 0x0000002404047981 */ /* 0x000ee4000c1e1900 */
[----:B---3--:R0:W3:Y:S02]  /*3ef0*/  I2F.F64.U32 R16, R4 ;  /* 0x0000000400107312 */ /* 0x0080e40000201800 */
.L_x_6903:
[----:B------:R-:W-:Y:S05]  /*3f00*/  BSYNC B6 ;  /* 0x0000000000067941 */ /* 0x000fea0003800000 */
.L_x_6902:
[----:B------:R-:W4:Y:S01]  /*3f10*/  S2R R3, SR_TID.X ;  /* 0x0000000000037919 */ /* 0x000f220000002100 */
[----:B------:R-:W-:Y:S01]  /*3f20*/  BSSY B1, `(.L_x_6935) ;  /* 0x00000d0000017945 */ /* 0x000fe20003800000 */
[----:B----4-:R-:W-:-:S13]  /*3f30*/  ISETP.GE.AND P1, PT, R3, R2, PT ;  /* 0x000000020300720c */ /* 0x010fda0003f26270 */
[----:B------:R-:W-:Y:S05]  /*3f40*/  @P1 BRA `(.L_x_6936) ;  /* 0x00000cd000001947 */ /* 0x000fea0003800000 */
[----:B------:R-:W-:Y:S01]  /*3f50*/  IMAD.MOV.U32 R6, RZ, RZ, 0x652b82fe ;  /* 0x652b82feff067424 */ /* 0x000fe200078e00ff */
[----:B0----5:R-:W-:Y:S01]  /*3f60*/  FSETP.GEU.FTZ.AND P0, PT, |R23|, 4.1917929649353027344, PT ;  /* 0x4086232b1700780b */ /* 0x021fe20003f1e200 */
[----:B------:R-:W-:Y:S01]  /*3f70*/  IMAD.MOV.U32 R7, RZ, RZ, 0x3ff71547 ;  /* 0x3ff71547ff077424 */ /* 0x000fe200078e00ff */
[----:B------:R-:W-:Y:S01]  /*3f80*/  BSSY B0, `(.L_x_6937) ;  /* 0x0000022000007945 */ /* 0x000fe20003800000 */
[----:B------:R-:W-:Y:S02]  /*3f90*/  IMAD.MOV.U32 R10, RZ, RZ, 0x69ce2bdf ;  /* 0x69ce2bdfff0a7424 */ /* 0x000fe400078e00ff */
        /* <DEDUP_REMOVED lines=31> */
[----:B------:R0:W4:-:S06]  /*4190*/  @!P0 DMUL R4, R6, R8 ;  /* 0x0000000806048228 */ /* 0x00010c0000000000 */
.L_x_6938:
[----:B------:R-:W-:Y:S05]  /*41a0*/  BSYNC B0 ;  /* 0x0000000000007941 */ /* 0x000fea0003800000 */
.L_x_6937:
[C---:B----4-:R-:W-:Y:S01]  /*41b0*/  FSETP.GEU.FTZ.AND P2, PT, R5.reuse, 1.7916666269302368164, PT ;  /* 0x3fe555550500780b */ /* 0x050fe20003f5e000 */
[----:B------:R-:W-:Y:S01]  /*41c0*/  BSSY B2, `(.L_x_6939) ;  /* 0x0000066000027945 */ /* 0x000fe20003800000 */
[----:B------:R-:W-:-:S13]  /*41d0*/  FSETP.GT.FTZ.AND P0, PT, R5, -1.6999999284744262695, PT ;  /* 0xbfd999990500780b */ /* 0x000fda0003f14000 */
[----:B------:R-:W-:Y:S05]  /*41e0*/  @P0 BRA !P2, `(.L_x_6940) ;  /* 0x000003f000000947 */ /* 0x000fea0005000000 */
[----:B------:R-:W4:-:S10]  /*41f0*/  DADD R4, R4, 1 ;  /* 0x3ff0000004047429 */ /* 0x000f140000000000 */
[----:B----4-:R-:W-:Y:S01]  /*4200*/  ISETP.GT.AND P0, PT, R5, 0xfffff, PT ;  /* 0x000fffff0500780c */ /* 0x010fe20003f04270 */
[----:B0-----:R-:W-:Y:S02]  /*4210*/  IMAD.MOV.U32 R6, RZ, RZ, R4 ;  /* 0x000000ffff067224 */ /* 0x001fe400078e0004 */
[--C-:B------:R-:W-:Y:S02]  /*4220*/  IMAD.MOV.U32 R7, RZ, RZ, R5.reuse ;  /* 0x000000ffff077224 */ /* 0x100fe400078e0005 */
[----:B------:R-:W-:-:S08]  /*4230*/  IMAD.MOV.U32 R3, RZ, RZ, R5 ;  /* 0x000000ffff037224 */ /* 0x000fd000078e0005 */
[----:B------:R-:W0:-:S10]  /*4240*/  @!P0 DMUL R6, R6, 1.80143985094819840000e+16 ;  /* 0x4350000006068828 */ /* 0x000e140000000000 */
[----:B0-----:R-:W-:-:S05]  /*4250*/  @!P0 IMAD.MOV.U32 R3, RZ, RZ, R7 ;  /* 0x000000ffff038224 */ /* 0x001fca00078e0007 */
[----:B------:R-:W-:-:S04]  /*4260*/  IADD3 R0, R3, -0x1, RZ ;  /* 0xffffffff03007810 */ /* 0x000fc80007ffe0ff */
[----:B------:R-:W-:Y:S01]  /*4270*/  ISETP.GE.U32.AND P2, PT, R0, 0x7fefffff, PT ;  /* 0x7fefffff0000780c */ /* 0x000fe20003f46070 */
[----:B------:R-:W-:Y:S02]  /*4280*/  IMAD.MOV.U32 R0, RZ, RZ, -0x3ff ;  /* 0xfffffc01ff007424 */ /* 0x000fe400078e00ff */
[----:B------:R-:W-:-:S10]  /*4290*/  @!P0 IMAD.MOV.U32 R0, RZ, RZ, -0x435 ;  /* 0xfffffbcbff008424 */ /* 0x000fd400078e00ff */
[----:B------:R-:W-:Y:S01]  /*42a0*/  @P2 IMAD.MOV.U32 R8, RZ, RZ, 0x0 ;  /* 0x00000000ff082424 */ /* 0x000fe200078e00ff */
[----:B------:R-:W-:Y:S01]  /*42b0*/  @P2 FSETP.NEU.FTZ.AND P3, PT, R7, RZ, PT ;  /* 0x000000ff0700220b */ /* 0x000fe20003f7d000 */
[----:B------:R-:W-:-:S06]  /*42c0*/  @P2 IMAD.MOV.U32 R9, RZ, RZ, 0x7ff00000 ;  /* 0x7ff00000ff092424 */ /* 0x000fcc00078e00ff */
[----:B------:R0:W4:Y:S02]  /*42d0*/  @P2 DFMA R8, R6, R8, +INF ;  /* 0x7ff000000608242b */ /* 0x0001240000000008 */
[----:B0-----:R-:W-:Y:S02]  /*42e0*/  IMAD.MOV.U32 R7, RZ, RZ, R4 ;  /* 0x000000ffff077224 */ /* 0x001fe400078e0004 */
[----:B------:R-:W-:-:S06]  /*42f0*/  @!P0 IMAD.MOV.U32 R7, RZ, RZ, R6 ;  /* 0x000000ffff078224 */ /* 0x000fcc00078e0006 */
[----:B----4-:R-:W-:Y:S02]  /*4300*/  @P2 FSEL R4, R8, RZ, P3 ;  /* 0x000000ff08042208 */ /* 0x010fe40001800000 */
        /* <DEDUP_REMOVED lines=27> */
[----:B----4-:R-:W4:-:S04]  /*44c0*/  DADD R26, R20, R20 ;  /* 0x00000000141a7229 */ /* 0x010f080000000014 */
[----:B0-----:R-:W0:-:S04]  /*44d0*/  DFMA R14, R10, R14, c[0x2][0x60] ;  /* 0x008018000a0e762b */ /* 0x001e08000000000e */
[----:B----4-:R-:W4:-:S04]  /*44e0*/  DFMA R26, R4, -R8, R26 ;  /* 0x80000008041a722b */ /* 0x010f08000000001a */
[----:B0-----:R-:W0:-:S04]  /*44f0*/  DFMA R14, R10, R14, c[0x2][0x68] ;  /* 0x00801a000a0e762b */ /* 0x001e08000000000e */
[----:B----4-:R-:W-:-:S04]  /*4500*/  DMUL R26, R6, R26 ;  /* 0x0000001a061a7228 */ /* 0x010fc80000000000 */
[----:B0-----:R-:W0:-:S06]  /*4510*/  DFMA R14, R10, R14, c[0x2][0x70] ;  /* 0x00801c000a0e762b */ /* 0x001e0c000000000e */
[----:B0-----:R-:W0:-:S06]  /*4520*/  DFMA R14, R10, R14, c[0x2][0x78] ;  /* 0x00801e000a0e762b */ /* 0x001e0c000000000e */
[----:B0-----:R-:W0:-:S04]  /*4530*/  DFMA R20, R10, R14, c[0x2][0x80] ;  /* 0x008020000a14762b */ /* 0x001e08000000000e */
[----:B------:R-:W4:-:S04]  /*4540*/  DFMA R14, R12, c[0x2][0x98], R8 ;  /* 0x008026000c0e7a2b */ /* 0x000f080000000008 */
[----:B0-----:R-:W0:-:S04]  /*4550*/  DFMA R20, R10, R20, c[0x2][0x88] ;  /* 0x008022000a14762b */ /* 0x001e080000000014 */
[----:B----4-:R-:W4:-:S04]  /*4560*/  DFMA R4, -R12, c[0x2][0x98], R14 ;  /* 0x008026000c047a2b */ /* 0x010f08000000010e */
[----:B0-----:R-:W0:-:S04]  /*4570*/  DMUL R20, R10, R20 ;  /* 0x000000140a147228 */ /* 0x001e080000000000 */
[----:B----4-:R-:W-:-:S04]  /*4580*/  DADD R4, -R8, R4 ;  /* 0x0000000008047229 */ /* 0x010fc80000000104 */
[----:B0-----:R-:W0:-:S06]  /*4590*/  DFMA R20, R8, R20, R26 ;  /* 0x000000140814722b */ /* 0x001e0c000000001a */
[----:B0-----:R-:W0:-:S06]  /*45a0*/  DADD R4, R20, -R4 ;  /* 0x0000000014047229 */ /* 0x001e0c0000000804 */
[----:B0-----:R-:W0:-:S06]  /*45b0*/  DFMA R4, R12, c[0x2][0xa0], R4 ;  /* 0x008028000c047a2b */ /* 0x001e0c0000000004 */
[----:B0-----:R0:W4:Y:S01]  /*45c0*/  DADD R4, R14, R4 ;  /* 0x000000000e047229 */ /* 0x0011220000000004 */
[----:B------:R-:W-:Y:S05]  /*45d0*/  BRA `(.L_x_6941) ;  /* 0x0000024000007947 */ /* 0x000fea0003800000 */
.L_x_6940:
        /* <DEDUP_REMOVED lines=19> */
[----:B-123--:R-:W-:Y:S05]  /*4710*/  CALL.REL.NOINC `($__internal_13_$__cuda_sm20_div_rn_f64_full) ;  /* 0x00006f4000007944 */ /* 0x00efea0003c00000 */
.L_x_6943:
[----:B------:R-:W-:Y:S05]  /*4720*/  BSYNC B3 ;  /* 0x0000000000037941 */ /* 0x000fea0003800000 */
.L_x_6942:
        /* <DEDUP_REMOVED lines=15> */
.L_x_6941:
[----:B------:R-:W-:Y:S05]  /*4820*/  BSYNC B2 ;  /* 0x0000000000027941 */ /* 0x000fea0003800000 */
.L_x_6939:
        /* <DEDUP_REMOVED lines=15> */
[----:B------:R-:W0:Y:S08]  /*4920*/  MUFU.EX2 R4, R0 ;  /* 0x0000000000047308 */ /* 0x000e300000000800 */
[----:B------:R-:W4:Y:S01]  /*4930*/  F2F.F64.F32 R8, R3 ;  /* 0x0000000300087310 */ /* 0x000f220000201800 */
[----:B0-----:R-:W-:Y:S01]  /*4940*/  FMUL.FTZ R4, R4, 1 ;  /* 0x3f80000004047820 */ /* 0x001fe20000410000 */
[----:B----4-:R0:W4:-:S06]  /*4950*/  DFMA R8, -R8, c[0x2][0x98], R10 ;  /* 0x0080260008087a2b */ /* 0x01010c000000010a */
[----:B0-----:R-:W0:Y:S01]  /*4960*/  F2F.F64.F32 R10, R4 ;  /* 0x00000004000a7310 */ /* 0x001e220000201800 */
[----:B----4-:R-:W4:-:S06]  /*4970*/  DFMA R12, R8, R12, c[0x2][0xf0] ;  /* 0x00803c00080c762b */ /* 0x010f0c000000000c */
[----:B----4-:R-:W4:-:S06]  /*4980*/  DFMA R12, R8, R12, c[0x2][0xf8] ;  /* 0x00803e00080c762b */ /* 0x010f0c000000000c */
[----:B----4-:R-:W4:-:S04]  /*4990*/  DFMA R12, R8, R12, c[0x2][0x100] ;  /* 0x00804000080c762b */ /* 0x010f08000000000c */
[----:B0-----:R-:W-:-:S04]  /*49a0*/  DADD R14, -R10, 1 ;  /* 0x3ff000000a0e7429 */ /* 0x001fc80000000100 */
[----:B----4-:R-:W0:-:S06]  /*49b0*/  DFMA R12, R8, R12, c[0x2][0x108] ;  /* 0x00804200080c762b */ /* 0x010e0c000000000c */
[----:B0-----:R-:W0:-:S06]  /*49c0*/  DFMA R12, R8, R12, c[0x2][0x110] ;  /* 0x00804400080c762b */ /* 0x001e0c000000000c */
[----:B0-----:R-:W0:-:S06]  /*49d0*/  DFMA R12, R8, R12, c[0x2][0x118] ;  /* 0x00804600080c762b */ /* 0x001e0c000000000c */
[----:B0-----:R-:W0:-:S06]  /*49e0*/  DFMA R12, R8, R12, c[0x2][0x120] ;  /* 0x00804800080c762b */ /* 0x001e0c000000000c */
        /* <DEDUP_REMOVED lines=18> */
.L_x_6945:
        /* <DEDUP_REMOVED lines=15> */
.L_x_6946:
[----:B------:R-:W-:Y:S05]  /*4c00*/  BSYNC B0 ;  /* 0x0000000000007941 */ /* 0x000fea0003800000 */
.L_x_6944:
[----:B0-----:R0:W4:-:S06]  /*4c10*/  DMUL R4, R4, R22 ;  /* 0x0000001604047228 */ /* 0x00110c0000000000 */
.L_x_6936:
[----:B------:R-:W-:Y:S05]  /*4c20*/  BSYNC B1 ;  /* 0x0000000000017941 */ /* 0x000fea0003800000 */
.L_x_6935:
[----:B------:R-:W4:Y:S01]  /*4c30*/  S2R R30, SR_TID.X ;  /* 0x00000000001e7919 */ /* 0x000f220000002100 */
[----:B------:R-:W-:Y:S01]  /*4c40*/  BSSY B1, `(.L_x_6947) ;  /* 0x00000d0000017945 */ /* 0x000fe20003800000 */
[----:B----4-:R-:W-:-:S04]  /*4c50*/  IADD3 R19, R30, 0x80, RZ ;  /* 0x000000801e137810 */ /* 0x010fc80007ffe0ff */
[----:B------:R-:W-:-:S13]  /*4c60*/  ISETP.GE.AND P0, PT, R19, R2, PT ;  /* 0x000000021300720c */ /* 0x000fda0003f06270 */
[----:B------:R-:W-:Y:S05]  /*4c70*/  @P0 BRA `(.L_x_6948) ;  /* 0x00000cc000000947 */ /* 0x000fea0003800000 */
[----:B------:R-:W-:Y:S01]  /*4c80*/  IMAD.MOV.U32 R6, RZ, RZ, 0x652b82fe ;  /* 0x652b82feff067424 */ /* 0x000fe200078e00ff */
[----:B01---5:R-:W-:Y:S01]  /*4c90*/  FSETP.GEU.FTZ.AND P0, PT, |R29|, 4.1917929649353027344, PT ;  /* 0x4086232b1d00780b */ /* 0x023fe20003f1e200 */
        /* <DEDUP_REMOVED lines=34> */
[----:B------:R0:W1:-:S06]  /*4ec0*/  @!P0 DMUL R22, R6, R8 ;  /* 0x0000000806168228 */ /* 0x00004c0000000000 */
.L_x_6950:
[----:B------:R-:W-:Y:S05]  /*4ed0*/  BSYNC B0 ;  /* 0x0000000000007941 */ /* 0x000fea0003800000 */
.L_x_6949:
        /* <DEDUP_REMOVED lines=66> */
.L_x_6952:
        /* <DEDUP_REMOVED lines=19> */
[----:B--23--:R-:W-:Y:S05]  /*5430*/  CALL.REL.NOINC `($__internal_13_$__cuda_sm20_div_rn_f64_full) ;  /* 0x0000622000007944 */ /* 0x00cfea0003c00000 */
.L_x_6955:
[----:B------:R-:W-:Y:S05]  /*5440*/  BSYNC B3 ;  /* 0x0000000000037941 */ /* 0x000fea0003800000 */
.L_x_6954:
        /* <DEDUP_REMOVED lines=15> */
.L_x_6953:
[----:B------:R-:W-:Y:S05]  /*5540*/  BSYNC B2 ;  /* 0x0000000000027941 */ /* 0x000fea0003800000 */
.L_x_6951:
[----:B01----:R-:W-:Y:S01]  /*5550*/  LOP3.LUT R7, R21, 0x7fffffff, RZ, 0xc0, !PT ;  /* 0x7fffffff15077812 */ /* 0x003fe200078ec0ff */
        /* <DEDUP_REMOVED lines=45> */
.L_x_6957:
        /* <DEDUP_REMOVED lines=15> */
.L_x_6958:
[----:B------:R-:W-:Y:S05]  /*5920*/  BSYNC B0 ;  /* 0x0000000000007941 */ /* 0x000fea0003800000 */
.L_x_6956:
[----:B-1----:R1:W4:-:S06]  /*5930*/  DMUL R28, R8, R28 ;  /* 0x0000001c081c7228 */ /* 0x00230c0000000000 */
.L_x_6948:
[----:B------:R-:W-:Y:S05]  /*5940*/  BSYNC B1 ;  /* 0x0000000000017941 */ /* 0x000fea0003800000 */
.L_x_6947:
[----:B------:R-:W-:Y:S01]  /*5950*/  IADD3 R3, R30, 0x100, RZ ;  /* 0x000001001e037810 */ /* 0x000fe20007ffe0ff */
[----:B------:R-:W-:Y:S03]  /*5960*/  BSSY B1, `(.L_x_6959) ;  /* 0x00000cf000017945 */ /* 0x000fe60003800000 */
[----:B------:R-:W-:-:S13]  /*5970*/  ISETP.GE.AND P0, PT, R3, R2, PT ;  /* 0x000000020300720c */ /* 0x000fda0003f06270 */
[----:B------:R-:W-:Y:S05]  /*5980*/  @P0 BRA `(.L_x_6960) ;  /* 0x00000cc000000947 */ /* 0x000fea0003800000 */
[----:B------:R-:W-:Y:S01]  /*5990*/  IMAD.MOV.U32 R6, RZ, RZ, 0x652b82fe ;  /* 0x652b82feff067424 */ /* 0x000fe200078e00ff */
[----:B0-2--5:R-:W-:Y:S01]  /*59a0*/  FSETP.GEU.FTZ.AND P0, PT, |R25|, 4.1917929649353027344, PT ;  /* 0x4086232b1900780b */ /* 0x025fe20003f1e200 */
[----:B------:R-:W-:Y:S01]  /*59b0*/  IMAD.MOV.U32 R7, RZ, RZ, 0x3ff71547 ;  /* 0x3ff71547ff077424 */ /* 0x000fe200078e00ff */
[----:B------:R-:W-:Y:S01]  /*59c0*/  BSSY B0, `(.L_x_6961) ;  /* 0x0000022000007945 */ /* 0x000fe20003800000 */
[----:B------:R-:W-:Y:S02]  /*59d0*/  IMAD.MOV.U32 R12, RZ, RZ, 0x69ce2bdf ;  /* 0x69ce2bdfff0c7424 */ /* 0x000fe400078e00ff */
[----:B------:R-:W-:Y:S02]  /*59e0*/  IMAD.MOV.U32 R13, RZ, RZ, 0x3e5ade15 ;  /* 0x3e5ade15ff0d7424 */ /* 0x000fe400078e00ff */
[----:B------:R-:W0:-:S06]  /*59f0*/  DFMA R6, R24, R6, 6.75539944105574400000e+15 ;  /* 0x433800001806742b */ /* 0x000e0c0000000006 */
[----:B01----:R-:W0:-:S06]  /*5a00*/  DADD R8, R6, -6.75539944105574400000e+15 ;  /* 0xc338000006087429 */ /* 0x003e0c0000000000 */
        /* <DEDUP_REMOVED lines=29> */
.L_x_6962:
[----:B------:R-:W-:Y:S05]  /*5be0*/  BSYNC B0 ;  /* 0x0000000000007941 */ /* 0x000fea0003800000 */
.L_x_6961:
        /* <DEDUP_REMOVED lines=66> */
.L_x_6964:
        /* <DEDUP_REMOVED lines=19> */
[----:B---34-:R-:W-:Y:S05]  /*6140*/  CALL.REL.NOINC `($__internal_13_$__cuda_sm20_div_rn_f64_full) ;  /* 0x0000551000007944 */ /* 0x018fea0003c00000 */
.L_x_6967:
[----:B------:R-:W-:Y:S05]  /*6150*/  BSYNC B3 ;  /* 0x0000000000037941 */ /* 0x000fea0003800000 */
.L_x_6966:
        /* <DEDUP_REMOVED lines=15> */
.L_x_6965:
[----:B------:R-:W-:Y:S05]  /*6250*/  BSYNC B2 ;  /* 0x0000000000027941 */ /* 0x000fea0003800000 */
.L_x_6963:
        /* <DEDUP_REMOVED lines=46> */
.L_x_6969:
        /* <DEDUP_REMOVED lines=15> */
.L_x_6970:
[----:B------:R-:W-:Y:S05]  /*6630*/  BSYNC B0 ;  /* 0x0000000000007941 */ /* 0x000fea0003800000 */
.L_x_6968:
[----:B-1----:R1:W2:-:S06]  /*6640*/  DMUL R24, R8, R24 ;  /* 0x0000001808187228 */ /* 0x00228c0000000000 */
.L_x_6960:
[----:B------:R-:W-:Y:S05]  /*6650*/  BSYNC B1 ;  /* 0x0000000000017941 */ /* 0x000fea0003800000 */
.L_x_6959:
[----:B------:R-:W-:Y:S01]  /*6660*/  IADD3 R3, R30, 0x180, RZ ;  /* 0x000001801e037810 */ /* 0x000fe20007ffe0ff */
[----:B------:R-:W-:Y:S03]  /*6670*/  BSSY B1, `(.L_x_6971) ;  /* 0x00000cf000017945 */ /* 0x000fe60003800000 */
[----:B------:R-:W-:-:S13]  /*6680*/  ISETP.GE.AND P0, PT, R3, R2, PT ;  /* 0x000000020300720c */ /* 0x000fda0003f06270 */
[----:B------:R-:W-:Y:S05]  /*6690*/  @P0 BRA `(.L_x_6972) ;  /* 0x00000cc000000947 */ /* 0x000fea0003800000 */
[----:B------:R-:W-:Y:S01]  /*66a0*/  IMAD.MOV.U32 R6, RZ, RZ, 0x652b82fe ;  /* 0x652b82feff067424 */ /* 0x000fe200078e00ff */
[----:B0--3-5:R-:W-:Y:S01]  /*66b0*/  FSETP.GEU.FTZ.AND P0, PT, |R17|, 4.1917929649353027344, PT ;  /* 0x4086232b1100780b */ /* 0x029fe20003f1e200 */
        /* <DEDUP_REMOVED lines=35> */
.L_x_6974:
[----:B------:R-:W-:Y:S05]  /*68f0*/  BSYNC B0 ;  /* 0x0000000000007941 */ /* 0x000fea0003800000 */
.L_x_6973:
        /* <DEDUP_REMOVED lines=66> */
.L_x_6976:
        /* <DEDUP_REMOVED lines=19> */
[----:B--2-4-:R-:W-:Y:S05]  /*6e50*/  CALL.REL.NOINC `($__internal_13_$__cuda_sm20_div_rn_f64_full) ;  /* 0x0000480000007944 */ /* 0x014fea0003c00000 */
.L_x_6979:
[----:B------:R-:W-:Y:S05]  /*6e60*/  BSYNC B3 ;  /* 0x0000000000037941 */ /* 0x000fea0003800000 */
.L_x_6978:
        /* <DEDUP_REMOVED lines=15> */
.L_x_6977:
[----:B------:R-:W-:Y:S05]  /*6f60*/  BSYNC B2 ;  /* 0x0000000000027941 */ /* 0x000fea0003800000 */
.L_x_6975:
        /* <DEDUP_REMOVED lines=46> */
.L_x_6981:
        /* <DEDUP_REMOVED lines=15> */
.L_x_6982:
[----:B------:R-:W-:Y:S05]  /*7340*/  BSYNC B0 ;  /* 0x0000000000007941 */ /* 0x000fea0003800000 */
.L_x_6980:
[----:B-1----:R1:W3:-:S06]  /*7350*/  DMUL R16, R8, R16 ;  /* 0x0000001008107228 */ /* 0x0022cc0000000000 */
.L_x_6972:
[----:B------:R-:W-:Y:S05]  /*7360*/  BSYNC B1 ;  /* 0x0000000000017941 */ /* 0x000fea0003800000 */
.L_x_6971:
[----:B0----5:R-:W0:Y:S01]  /*7370*/  S2R R23, SR_TID.X ;  /* 0x0000000000177919 */ /* 0x021e220000002100 */
[----:B------:R-:W4:Y:S01]  /*7380*/  LDC.U8 R22, c[0x0][0x184] ;  /* 0x00006100ff167b82 */ /* 0x000f220000000000 */
[----:B------:R-:W-:Y:S01]  /*7390*/  BSSY B6, `(.L_x_6983) ;  /* 0x000011a000067945 */ /* 0x000fe20003800000 */
[----:B------:R-:W-:Y:S05]  /*73a0*/  @P1 BRA `(.L_x_6984) ;  /* 0x0000118000001947 */ /* 0x000fea0003800000 */
[----:B0-----:R-:W-:Y:S01]  /*73b0*/  IMAD R0, R18, 0x200, R23 ;  /* 0x0000020012007824 */ /* 0x001fe200078e0217 */
[----:B----4-:R-:W-:-:S03]  /*73c0*/  PRMT R3, R22, 0x9910, RZ ;  /* 0x0000991016037816 */ /* 0x010fc600000000ff */
[----:B-1----:R-:W-:Y:S02]  /*73d0*/  IMAD R8, R0, c[0x0][0x188], RZ ;  /* 0x0000620000087a24 */ /* 0x002fe400078e02ff */
        /* <DEDUP_REMOVED lines=13> */
[----:B------:R-:W0:Y:S01]  /*74b0*/  F2I.F64.TRUNC R5, R4 ;  /* 0x0000000400057311 */ /* 0x000e22000030d100 */
[----:B------:R-:W-:Y:S01]  /*74c0*/  IMAD.MOV.U32 R23, RZ, RZ, R19 ;  /* 0x000000ffff177224 */ /* 0x000fe200078e0013 */
[----:B0-----:R0:W-:Y:S01]  /*74d0*/  STG.E.U8 [R8.64], R5 ;  /* 0x0000000508007986 */ /* 0x0011e2000c101124 */
[----:B------:R-:W-:Y:S05]  /*74e0*/  BRA `(.L_x_6984) ;  /* 0x0000104000007947 */ /* 0x000fea0003800000 */
.L_x_6988:
[----:B------:R-:W0:Y:S01]  /*74f0*/  F2I.S64.F64.TRUNC R4, R4 ;  /* 0x0000000400047311 */ /* 0x000e22000030d900 */
[----:B------:R-:W-:Y:S02]  /*7500*/  IMAD.MOV.U32 R23, RZ, RZ, R19 ;  /* 0x000000ffff177224 */ /* 0x000fe400078e0013 */
[----:B0-----:R-:W-:-:S05]  /*7510*/  IMAD.MOV.U32 R3, RZ, RZ, R4 ;  /* 0x000000ffff037224 */ /* 0x001fca00078e0004 */
[----:B------:R0:W-:Y:S01]  /*7520*/  STG.E.U8 [R8.64], R3 ;  /* 0x0000000308007986 */ /* 0x0001e2000c101124 */
[----:B------:R-:W-:Y:S05]  /*7530*/  BRA `(.L_x_6984) ;  /* 0x00000ff000007947 */ /* 0x000fea0003800000 */
.L_x_6987:
[----:B------:R-:W-:-:S13]  /*7540*/  ISETP.NE.AND P0, PT, R0, 0x2, PT ;  /* 0x000000020000780c */ /* 0x000fda0003f05270 */
[----:B------:R-:W-:Y:S05]  /*7550*/  @!P0 BRA `(.L_x_6990) ;  /* 0x000000c000008947 */ /* 0x000fea0003800000 */
[----:B------:R-:W-:-:S13]  /*7560*/  ISETP.NE.AND P0, PT, R0, 0x3, PT ;  /* 0x000000030000780c */ /* 0x000fda0003f05270 */
[----:B------:R-:W-:Y:S05]  /*7570*/  @!P0 BRA `(.L_x_6991) ;  /* 0x0000006000008947 */ /* 0x000fea0003800000 */
[----:B------:R-:W-:-:S13]  /*7580*/  ISETP.NE.AND P0, PT, R0, 0x4, PT ;  /* 0x000000040000780c */ /* 0x000fda0003f05270 */
[----:B------:R-:W-:Y:S05]  /*7590*/  @P0 BRA `(.L_x_6989) ;  /* 0x00000dd000000947 */ /* 0x000fea0003800000 */
[----:B------:R-:W0:Y:S01]  /*75a0*/  F2I.S64.F64.TRUNC R4, R4 ;  /* 0x0000000400047311 */ /* 0x000e22000030d900 */
[----:B------:R-:W-:Y:S01]  /*75b0*/  IMAD.MOV.U32 R23, RZ, RZ, R19 ;  /* 0x000000ffff177224 */ /* 0x000fe200078e0013 */
[----:B0-----:R0:W-:Y:S01]  /*75c0*/  STG.E.64 [R8.64], R4 ;  /* 0x0000000408007986 */ /* 0x0011e2000c101b24 */
[----:B------:R-:W-:Y:S05]  /*75d0*/  BRA `(.L_x_6984) ;  /* 0x00000f5000007947 */ /* 0x000fea0003800000 */
.L_x_6991:
[----:B------:R-:W0:Y:S01]  /*75e0*/  F2I.F64.TRUNC R5, R4 ;  /* 0x0000000400057311 */ /* 0x000e22000030d100 */
[----:B------:R-:W-:Y:S01]  /*75f0*/  IMAD.MOV.U32 R23, RZ, RZ, R19 ;  /* 0x000000ffff177224 */ /* 0x000fe200078e0013 */
[----:B0-----:R0:W-:Y:S01]  /*7600*/  STG.E [R8.64], R5 ;  /* 0x0000000508007986 */ /* 0x0011e2000c101924 */
[----:B------:R-:W-:Y:S05]  /*7610*/  BRA `(.L_x_6984) ;  /* 0x00000f1000007947 */ /* 0x000fea0003800000 */
.L_x_6990:
[----:B------:R-:W0:Y:S01]  /*7620*/  F2I.F64.TRUNC R5, R4 ;  /* 0x0000000400057311 */ /* 0x000e22000030d100 */
[----:B------:R-:W-:Y:S01]  /*7630*/  IMAD.MOV.U32 R23, RZ, RZ, R19 ;  /* 0x000000ffff177224 */ /* 0x000fe200078e0013 */
[----:B0-----:R0:W-:Y:S01]  /*7640*/  STG.E.U16 [R8.64], R5 ;  /* 0x0000000508007986 */ /* 0x0011e2000c101524 */
[----:B------:R-:W-:Y:S05]  /*7650*/  BRA `(.L_x_6984) ;  /* 0x00000ed000007947 */ /* 0x000fea0003800000 */
.L_x_6986:
[----:B------:R-:W-:-:S13]  /*7660*/  ISETP.GT.AND P0, PT, R0, 0x6, PT ;  /* 0x000000060000780c */ /* 0x000fda0003f04270 */
[----:B------:R-:W-:Y:S05]  /*7670*/  @P0 BRA `(.L_x_6992) ;  /* 0x0000011000000947 */ /* 0x000fea0003800000 */
[----:B------:R-:W-:-:S13]  /*7680*/  ISETP.NE.AND P0, PT, R0, 0x5, PT ;  /* 0x000000050000780c */ /* 0x000fda0003f05270 */
[----:B------:R-:W-:Y:S05]  /*7690*/  @!P0 BRA `(.L_x_6993) ;  /* 0x0000008000008947 */ /* 0x000fea0003800000 */
[----:B------:R-:W-:-:S13]  /*76a0*/  ISETP.NE.AND P0, PT, R0, 0x6, PT ;  /* 0x000000060000780c */ /* 0x000fda0003f05270 */
[----:B------:R-:W-:Y:S05]  /*76b0*/  @P0 BRA `(.L_x_6989) ;  /* 0x00000cb000000947 */ /* 0x000fea0003800000 */
[----:B------:R-:W0:Y:S01]  /*76c0*/  F2F.F32.F64 R3, R4 ;  /* 0x0000000400037310 */ /* 0x000e220000301000 */
[----:B------:R-:W0:Y:S01]  /*76d0*/  DSETP.GEU.AND P0, PT, |R4|, c[0x2][0xe8], PT ;  /* 0x00803a000400762a */ /* 0x000e220003f0e200 */
[----:B------:R-:W-:-:S13]  /*76e0*/  IMAD.MOV.U32 R23, RZ, RZ, R19 ;  /* 0x000000ffff177224 */ /* 0x000fda00078e0013 */
[----:B0-----:R-:W-:-:S05]  /*76f0*/  @!P0 FMUL R3, R3, 1.175494350822287508e-38 ;  /* 0x0080000003038820 */ /* 0x001fca0000400000 */
[----:B------:R0:W-:Y:S01]  /*7700*/  STG.E [R8.64], R3 ;  /* 0x0000000308007986 */ /* 0x0001e2000c101924 */
[----:B------:R-:W-:Y:S05]  /*7710*/  BRA `(.L_x_6984) ;  /* 0x00000e1000007947 */ /* 0x000fea0003800000 */
.L_x_6993:
[----:B------:R-:W0:Y:S01]  /*7720*/  F2F.F32.F64 R0, R4 ;  /* 0x0000000400007310 */ /* 0x000e220000301000 */
[----:B------:R-:W0:Y:S01]  /*7730*/  DSETP.GEU.AND P0, PT, |R4|, c[0x2][0xe8], PT ;  /* 0x00803a000400762a */ /* 0x000e220003f0e200 */
[----:B------:R-:W-:-:S13]  /*7740*/  IMAD.MOV.U32 R23, RZ, RZ, R19 ;  /* 0x000000ffff177224 */ /* 0x000fda00078e0013 */
[----:B0-----:R-:W-:-:S05]  /*7750*/  @!P0 FMUL R0, R0, 1.175494350822287508e-38 ;  /* 0x0080000000008820 */ /* 0x001fca0000400000 */
[----:B------:R-:W-:-:S05]  /*7760*/  F2FP.PACK_AB R0, RZ, R0 ;  /* 0x00000000ff00723e */ /* 0x000fca00000000ff */
[----:B------:R0:W-:Y:S01]  /*7770*/  STG.E.U16 [R8.64], R0 ;  /* 0x0000000008007986 */ /* 0x0001e2000c101524 */
[----:B------:R-:W-:Y:S05]  /*7780*/  BRA `(.L_x_6984) ;  /* 0x00000da000007947 */ /* 0x000fea0003800000 */
.L_x_6992:
        /* <DEDUP_REMOVED lines=8> */
[----:B------:R-:W-:Y:S02]  /*7810*/  IMAD.MOV.U32 R7, RZ, RZ, RZ ;  /* 0x000000ffff077224 */ /* 0x000fe400078e00ff */
[----:B------:R-:W-:-:S11]  /*7820*/  IMAD.MOV.U32 R23, RZ, RZ, R19 ;  /* 0x000000ffff177224 */ /* 0x000fd600078e0013 */
[----:B0-----:R-:W-:-:S05]  /*7830*/  @!P0 FMUL R6, R6, 1.175494350822287508e-38 ;  /* 0x0080000006068820 */ /* 0x001fca0000400000 */
[----:B------:R0:W-:Y:S01]  /*7840*/  STG.E.64 [R8.64], R6 ;  /* 0x0000000608007986 */ /* 0x0001e2000c101b24 */
[----:B------:R-:W-:Y:S05]  /*7850*/  BRA `(.L_x_6984) ;  /* 0x00000cd000007947 */ /* 0x000fea0003800000 */
.L_x_6995:
[----:B------:R-:W0:Y:S01]  /*7860*/  F2F.F32.F64 R0, R4 ;  /* 0x0000000400007310 */ /* 0x000e220000301000 */
[----:B------:R-:W0:Y:S01]  /*7870*/  DSETP.GEU.AND P0, PT, |R4|, c[0x2][0xe8], PT ;  /* 0x00803a000400762a */ /* 0x000e220003f0e200 */
[----:B------:R-:W-:-:S13]  /*7880*/  IMAD.MOV.U32 R23, RZ, RZ, R19 ;  /* 0x000000ffff177224 */ /* 0x000fda00078e0013 */
[----:B0-----:R-:W-:-:S05]  /*7890*/  @!P0 FMUL R0, R0, 1.175494350822287508e-38 ;  /* 0x0080000000008820 */ /* 0x001fca0000400000 */
[----:B------:R-:W-:-:S04]  /*78a0*/  F2FP.PACK_AB R3, RZ, R0 ;  /* 0x00000000ff03723e */ /* 0x000fc800000000ff */
[----:B------:R-:W-:-:S05]  /*78b0*/  PRMT R3, R3, 0x5410, RZ ;  /* 0x0000541003037816 */ /* 0x000fca00000000ff */
[----:B------:R0:W-:Y:S01]  /*78c0*/  STG.E [R8.64], R3 ;  /* 0x0000000308007986 */ /* 0x0001e2000c101924 */
[----:B------:R-:W-:Y:S05]  /*78d0*/  BRA `(.L_x_6984) ;  /* 0x00000c5000007947 */ /* 0x000fea0003800000 */
.L_x_6994:
[----:B------:R0:W-:Y:S01]  /*78e0*/  STG.E.64 [R8.64], R4 ;  /* 0x0000000408007986 */ /* 0x0001e2000c101b24 */
[----:B------:R-:W-:Y:S01]  /*78f0*/  IMAD.MOV.U32 R23, RZ, RZ, R19 ;  /* 0x000000ffff177224 */ /* 0x000fe200078e0013 */
[----:B------:R-:W-:Y:S05]  /*7900*/  BRA `(.L_x_6984) ;  /* 0x00000c2000007947 */ /* 0x000fea0003800000 */
.L_x_6985:
        /* <DEDUP_REMOVED lines=8> */
[----:B------:R-:W0:Y:S01]  /*7990*/  DSETP.NEU.AND P0, PT, R4, RZ, PT ;  /* 0x000000ff0400722a */ /* 0x000e220003f0d000 */
[----:B------:R-:W-:-:S05]  /*79a0*/  IMAD.MOV.U32 R23, RZ, RZ, R19 ;  /* 0x000000ffff177224 */ /* 0x000fca00078e0013 */
[----:B0-----:R-:W-:-:S05]  /*79b0*/  SEL R3, RZ, 0x1, !P0 ;  /* 0x00000001ff037807 */ /* 0x001fca0004000000 */
[----:B------:R0:W-:Y:S01]  /*79c0*/  STG.E.U8 [R8.64], R3 ;  /* 0x0000000308007986 */ /* 0x0001e2000c101124 */
[----:B------:R-:W-:Y:S05]  /*79d0*/  BRA `(.L_x_6984) ;  /* 0x00000b5000007947 */ /* 0x000fea0003800000 */
.L_x_6998:
[----:B------:R-:W-:Y:S01]  /*79e0*/  CS2R R6, SRZ ;  /* 0x0000000000067805 */ /* 0x000fe2000001ff00 */
[----:B------:R-:W-:-:S04]  /*79f0*/  IMAD.MOV.U32 R23, RZ, RZ, R19 ;  /* 0x000000ffff177224 */ /* 0x000fc800078e0013 */
[----:B------:R0:W-:Y:S01]  /*7a00*/  STG.E.128 [R8.64], R4 ;  /* 0x0000000408007986 */ /* 0x0001e2000c101d24 */
[----:B------:R-:W-:Y:S05]  /*7a10*/  BRA `(.L_x_6984) ;  /* 0x00000b1000007947 */ /* 0x000fea0003800000 */
.L_x_6997:
        /* <DEDUP_REMOVED lines=23> */
.L_x_7002:
[----:B------:R-:W-:Y:S05]  /*7b90*/  BSYNC B0 ;  /* 0x0000000000007941 */ /* 0x000fea0003800000 */
.L_x_7001:
[----:B------:R-:W-:Y:S01]  /*7ba0*/  LOP3.LUT R7, R0, R7, RZ, 0xfc, !PT ;  /* 0x0000000700077212 */ /* 0x000fe200078efcff */
[----:B------:R-:W-:-:S04]  /*7bb0*/  IMAD.MOV.U32 R23, RZ, RZ, R19 ;  /* 0x000000ffff177224 */ /* 0x000fc800078e0013 */
[----:B------:R0:W-:Y:S01]  /*7bc0*/  STG.E.U8 [R8.64], R7 ;  /* 0x0000000708007986 */ /* 0x0001e2000c101124 */
[----:B------:R-:W-:Y:S05]  /*7bd0*/  BRA `(.L_x_6984) ;  /* 0x0000095000007947 */ /* 0x000fea0003800000 */
.L_x_7000:
        /* <DEDUP_REMOVED lines=15> */
.L_x_7004:
[----:B------:R-:W-:Y:S01]  /*7cd0*/  IMAD.MOV.U32 R0, RZ, RZ, 0x7f ;  /* 0x0000007fff007424 */ /* 0x000fe200078e00ff */
[----:B------:R-:W-:-:S04]  /*7ce0*/  ISETP.GT.U32.AND P0, PT, R3, 0x7f800000, PT ;  /* 0x7f8000000300780c */ /* 0x000fc80003f04070 */
[----:B------:R-:W-:-:S04]  /*7cf0*/  SEL R0, R0, 0x7c, P0 ;  /* 0x0000007c00007807 */ /* 0x000fc80000000000 */
.L_x_7005:
[----:B------:R-:W-:Y:S05]  /*7d00*/  BSYNC B0 ;  /* 0x0000000000007941 */ /* 0x000fea0003800000 */
.L_x_7003:
[----:B------:R-:W-:Y:S01]  /*7d10*/  LOP3.LUT R3, R7, 0x80000000, RZ, 0xc0, !PT ;  /* 0x8000000007037812 */ /* 0x000fe200078ec0ff */
[----:B------:R-:W-:-:S03]  /*7d20*/  IMAD.MOV.U32 R23, RZ, RZ, R19 ;  /* 0x000000ffff177224 */ /* 0x000fc600078e0013 */
[----:B------:R-:W-:-:S04]  /*7d30*/  SHF.R.U32.HI R3, RZ, 0x18, R3 ;  /* 0x00000018ff037819 */ /* 0x000fc80000011603 */
[----:B------:R-:W-:-:S05]  /*7d40*/  LOP3.LUT R3, R0, R3, RZ, 0xfc, !PT ;  /* 0x0000000300037212 */ /* 0x000fca00078efcff */
[----:B------:R0:W-:Y:S01]  /*7d50*/  STG.E.U8 [R8.64], R3 ;  /* 0x0000000308007986 */ /* 0x0001e2000c101124 */
[----:B------:R-:W-:Y:S05]  /*7d60*/  BRA `(.L_x_6984) ;  /* 0x000007c000007947 */ /* 0x000fea0003800000 */
.L_x_6999:
[----:B------:R-:W0:Y:S01]  /*7d70*/  F2F.F32.F64 R0, R4 ;  /* 0x0000000400007310 */ /* 0x000e220000301000 */
[----:B------:R-:W0:Y:S01]  /*7d80*/  DSETP.GEU.AND P0, PT, |R4|, c[0x2][0xe8], PT ;  /* 0x00803a000400762a */ /* 0x000e220003f0e200 */
[----:B------:R-:W-:-:S13]  /*7d90*/  IMAD.MOV.U32 R23, RZ, RZ, R19 ;  /* 0x000000ffff177224 */ /* 0x000fda00078e0013 */
[----:B0-----:R-:W-:-:S05]  /*7da0*/  @!P0 FMUL R0, R0, 1.175494350822287508e-38 ;  /* 0x0080000000008820 */ /* 0x001fca0000400000 */
[----:B------:R-:W-:-:S05]  /*7db0*/  F2FP.BF16.PACK_AB R0, RZ, R0 ;  /* 0x00000000ff00723e */ /* 0x000fca00000010ff */
[----:B------:R0:W-:Y:S01]  /*7dc0*/  STG.E.U16 [R8.64], R0 ;  /* 0x0000000008007986 */ /* 0x0001e2000c101524 */
[----:B------:R-:W-:Y:S05]  /*7dd0*/  BRA `(.L_x_6984) ;  /* 0x0000075000007947 */ /* 0x000fea0003800000 */
.L_x_6996:
        /* <DEDUP_REMOVED lines=8> */
[----:B------:R-:W0:Y:S01]  /*7e60*/  F2I.U32.F64.TRUNC R5, R4 ;  /* 0x0000000400057311 */ /* 0x000e22000030d000 */
[----:B------:R-:W-:Y:S01]  /*7e70*/  IMAD.MOV.U32 R23, RZ, RZ, R19 ;  /* 0x000000ffff177224 */ /* 0x000fe200078e0013 */
[----:B0-----:R0:W-:Y:S01]  /*7e80*/  STG.E.U16 [R8.64], R5 ;  /* 0x0000000508007986 */ /* 0x0011e2000c101524 */
[----:B------:R-:W-:Y:S05]  /*7e90*/  BRA `(.L_x_6984) ;  /* 0x0000069000007947 */ /* 0x000fea0003800000 */
.L_x_7008:
        /* <DEDUP_REMOVED lines=19> */
.L_x_7011:
[----:B------:R-:W-:-:S04]  /*7fd0*/  LOP3.LUT R0, R7, 0x80000000, RZ, 0xc0, !PT ;  /* 0x8000000007007812 */ /* 0x000fc800078ec0ff */
[----:B------:R-:W-:-:S04]  /*7fe0*/  SHF.R.U32.HI R0, RZ, 0x18, R0 ;  /* 0x00000018ff007819 */ /* 0x000fc80000011600 */
[----:B------:R-:W-:Y:S02]  /*7ff0*/  LOP3.LUT R0, R3, R0, RZ, 0xfc, !PT ;  /* 0x0000000003007212 */ /* 0x000fe400078efcff */
.L_x_7010:
[----:B------:R-:W-:Y:S05]  /*8000*/  BSYNC B0 ;  /* 0x0000000000007941 */ /* 0x000fea0003800000 */
.L_x_7009:
[----:B------:R0:W-:Y:S01]  /*8010*/  STG.E.U8 [R8.64], R0 ;  /* 0x0000000008007986 */ /* 0x0001e2000c101124 */
[----:B------:R-:W-:Y:S01]  /*8020*/  IMAD.MOV.U32 R23, RZ, RZ, R19 ;  /* 0x000000ffff177224 */ /* 0x000fe200078e0013 */
[----:B------:R-:W-:Y:S05]  /*8030*/  BRA `(.L_x_6984) ;  /* 0x000004f000007947 */ /* 0x000fea0003800000 */
.L_x_7007:
        /* <DEDUP_REMOVED lines=19> */
.L_x_7014:
[----:B------:R-:W-:-:S04]  /*8170*/  LOP3.LUT R0, R7, 0x80000000, RZ, 0xc0, !PT ;  /* 0x8000000007007812 */ /* 0x000fc800078ec0ff */
[----:B------:R-:W-:-:S04]  /*8180*/  SHF.R.U32.HI R0, RZ, 0x18, R0 ;  /* 0x00000018ff007819 */ /* 0x000fc80000011600 */
[----:B------:R-:W-:Y:S02]  /*8190*/  LOP3.LUT R0, R3, R0, RZ, 0xfc, !PT ;  /* 0x0000000003007212 */ /* 0x000fe400078efcff */
.L_x_7013:
[----:B------:R-:W-:Y:S05]  /*81a0*/  BSYNC B0 ;  /* 0x0000000000007941 */ /* 0x000fea0003800000 */
.L_x_7012:
[----:B------:R0:W-:Y:S01]  /*81b0*/  STG.E.U8 [R8.64], R0 ;  /* 0x0000000008007986 */ /* 0x0001e2000c101124 */
[----:B------:R-:W-:Y:S01]  /*81c0*/  IMAD.MOV.U32 R23, RZ, RZ, R19 ;  /* 0x000000ffff177224 */ /* 0x000fe200078e0013 */
[----:B------:R-:W-:Y:S05]  /*81d0*/  BRA `(.L_x_6984) ;  /* 0x0000035000007947 */ /* 0x000fea0003800000 */
.L_x_7006:
        /* <DEDUP_REMOVED lines=25> */
.L_x_6989:
        /* <DEDUP_REMOVED lines=21> */
.L_x_7016:
[----:B------:R-:W0:Y:S01]  /*84c0*/  F2I.U64.F64.TRUNC R4, R4 ;  /* 0x0000000400047311 */ /* 0x000e22000030d800 */
[----:B------:R-:W-:Y:S01]  /*84d0*/  IMAD.MOV.U32 R23, RZ, RZ, R19 ;  /* 0x000000ffff177224 */ /* 0x000fe200078e0013 */
[----:B0-----:R0:W-:Y:S01]  /*84e0*/  STG.E.64 [R8.64], R4 ;  /* 0x0000000408007986 */ /* 0x0011e2000c101b24 */
[----:B------:R-:W-:Y:S05]  /*84f0*/  BRA `(.L_x_6984) ;  /* 0x0000003000007947 */ /* 0x000fea0003800000 */
.L_x_7015:
[----:B------:R-:W0:Y:S01]  /*8500*/  F2I.U32.F64.TRUNC R5, R4 ;  /* 0x0000000400057311 */ /* 0x000e22000030d000 */
[----:B------:R-:W-:Y:S01]  /*8510*/  IMAD.MOV.U32 R23, RZ, RZ, R19 ;  /* 0x000000ffff177224 */ /* 0x000fe200078e0013 */
[----:B0-----:R0:W-:Y:S06]  /*8520*/  STG.E [R8.64], R5 ;  /* 0x0000000508007986 */ /* 0x0011ec000c101924 */
.L_x_6984:
[----:B------:R-:W-:Y:S05]  /*8530*/  BSYNC B6 ;  /* 0x0000000000067941 */ /* 0x000fea0003800000 */
.L_x_6983:
[----:B0-----:R-:W-:Y:S01]  /*8540*/  ISETP.GE.AND P0, PT, R23, R2, PT ;  /* 0x000000021700720c */ /* 0x001fe20003f06270 */
[----:B------:R-:W-:-:S12]  /*8550*/  BSSY B6, `(.L_x_7017) ;  /* 0x000020a000067945 */ /* 0x000fd80003800000 */
[----:B------:R-:W-:Y:S05]  /*8560*/  @P0 BRA `(.L_x_7018) ;  /* 0x0000208000000947 */ /* 0x000fea0003800000 */
[----:B------:R-:W-:Y:S01]  /*8570*/  IMAD R0, R18, 0x200, R23 ;  /* 0x0000020012007824 */ /* 0x000fe200078e0217 */
[----:B----4-:R-:W-:-:S03]  /*8580*/  PRMT R3, R22, 0x9910, RZ ;  /* 0x0000991016037816 */ /* 0x010fc600000000ff */
        /* <DEDUP_REMOVED lines=14> */
[----:B-1----:R-:W0:Y:S02]  /*8670*/  F2I.F64.TRUNC R29, R28 ;  /* 0x0000001c001d7311 */ /* 0x002e24000030d100 */
[----:B0-----:R0:W-:Y:S01]  /*8680*/  STG.E.U8 [R4.64], R29 ;  /* 0x0000001d04007986 */ /* 0x0011e2000c101124 */
[----:B------:R-:W-:Y:S05]  /*8690*/  BRA `(.L_x_7024) ;  /* 0x00000ef000007947 */ /* 0x000fea0003800000 */
.L_x_7022:
[----:B-1----:R-:W0:Y:S02]  /*86a0*/  F2I.S64.F64.TRUNC R28, R28 ;  /* 0x0000001c001c7311 */ /* 0x002e24000030d900 */
[----:B0-----:R-:W-:-:S05]  /*86b0*/  IMAD.MOV.U32 R3, RZ, RZ, R28 ;  /* 0x000000ffff037224 */ /* 0x001fca00078e001c */
[----:B------:R0:W-:Y:S01]  /*86c0*/  STG.E.U8 [R4.64], R3 ;  /* 0x0000000304007986 */ /* 0x0001e2000c101124 */
[----:B------:R-:W-:Y:S05]  /*86d0*/  BRA `(.L_x_7024) ;  /* 0x00000eb000007947 */ /* 0x000fea0003800000 */
.L_x_7021:
[----:B------:R-:W-:-:S13]  /*86e0*/  ISETP.NE.AND P0, PT, R0, 0x2, PT ;  /* 0x000000020000780c */ /* 0x000fda0003f05270 */
[----:B------:R-:W-:Y:S05]  /*86f0*/  @!P0 BRA `(.L_x_7025) ;  /* 0x000000a000008947 */ /* 0x000fea0003800000 */
[----:B------:R-:W-:-:S13]  /*8700*/  ISETP.NE.AND P0, PT, R0, 0x3, PT ;  /* 0x000000030000780c */ /* 0x000fda0003f05270 */
[----:B------:R-:W-:Y:S05]  /*8710*/  @!P0 BRA `(.L_x_7026) ;  /* 0x0000005000008947 */ /* 0x000fea0003800000 */
[----:B------:R-:W-:-:S13]  /*8720*/  ISETP.NE.AND P0, PT, R0, 0x4, PT ;  /* 0x000000040000780c */ /* 0x000fda0003f05270 */
[----:B------:R-:W-:Y:S05]  /*8730*/  @P0 BRA `(.L_x_7023) ;  /* 0x00000cc000000947 */ /* 0x000fea0003800000 */
[----:B-1----:R-:W0:Y:S02]  /*8740*/  F2I.S64.F64.TRUNC R28, R28 ;  /* 0x0000001c001c7311 */ /* 0x002e24000030d900 */
[----:B0-----:R0:W-:Y:S01]  /*8750*/  STG.E.64 [R4.64], R28 ;  /* 0x0000001c04007986 */ /* 0x0011e2000c101b24 */
[----:B------:R-:W-:Y:S05]  /*8760*/  BRA `(.L_x_7024) ;  /* 0x00000e2000007947 */ /* 0x000fea0003800000 */
.L_x_7026:
[----:B-1----:R-:W0:Y:S02]  /*8770*/  F2I.F64.TRUNC R29, R28 ;  /* 0x0000001c001d7311 */ /* 0x002e24000030d100 */
[----:B0-----:R0:W-:Y:S01]  /*8780*/  STG.E [R4.64], R29 ;  /* 0x0000001d04007986 */ /* 0x0011e2000c101924 */
[----:B------:R-:W-:Y:S05]  /*8790*/  BRA `(.L_x_7024) ;  /* 0x00000df000007947 */ /* 0x000fea0003800000 */
.L_x_7025:
[----:B-1----:R-:W0:Y:S02]  /*87a0*/  F2I.F64.TRUNC R29, R28 ;  /* 0x0000001c001d7311 */ /* 0x002e24000030d100 */
[----:B0-----:R0:W-:Y:S01]  /*87b0*/  STG.E.U16 [R4.64], R29 ;  /* 0x0000001d04007986 */ /* 0x0011e2000c101524 */
[----:B------:R-:W-:Y:S05]  /*87c0*/  BRA `(.L_x_7024) ;  /* 0x00000dc000007947 */ /* 0x000fea0003800000 */
.L_x_7020:
[----:B------:R-:W-:-:S13]  /*87d0*/  ISETP.GT.AND P0, PT, R0, 0x6, PT ;  /* 0x000000060000780c */ /* 0x000fda0003f04270 */
[----:B------:R-:W-:Y:S05]  /*87e0*/  @P0 BRA `(.L_x_7027) ;  /* 0x000000f000000947 */ /* 0x000fea0003800000 */
[----:B------:R-:W-:-:S13]  /*87f0*/  ISETP.NE.AND P0, PT, R0, 0x5, PT ;  /* 0x000000050000780c */ /* 0x000fda0003f05270 */
[----:B------:R-:W-:Y:S05]  /*8800*/  @!P0 BRA `(.L_x_7028) ;  /* 0x0000007000008947 */ /* 0x000fea0003800000 */
[----:B------:R-:W-:-:S13]  /*8810*/  ISETP.NE.AND P0, PT, R0, 0x6, PT ;  /* 0x000000060000780c */ /* 0x000fda0003f05270 */
[----:B------:R-:W-:Y:S05]  /*8820*/  @P0 BRA `(.L_x_7023) ;  /* 0x00000bd000000947 */ /* 0x000fea0003800000 */
[----:B-1----:R-:W0:Y:S01]  /*8830*/  F2F.F32.F64 R3, R28 ;  /* 0x0000001c00037310 */ /* 0x002e220000301000 */
[----:B------:R-:W0:-:S14]  /*8840*/  DSETP.GEU.AND P0, PT, |R28|, c[0x2][0xe8], PT ;  /* 0x00803a001c00762a */ /* 0x000e1c0003f0e200 */
[----:B0-----:R-:W-:-:S05]  /*8850*/  @!P0 FMUL R3, R3, 1.175494350822287508e-38 ;  /* 0x0080000003038820 */ /* 0x001fca0000400000 */
[----:B------:R0:W-:Y:S01]  /*8860*/  STG.E [R4.64], R3 ;  /* 0x0000000304007986 */ /* 0x0001e2000c101924 */
[----:B------:R-:W-:Y:S05]  /*8870*/  BRA `(.L_x_7024) ;  /* 0x00000d1000007947 */ /* 0x000fea0003800000 */
.L_x_7028:
[----:B-1----:R-:W0:Y:S01]  /*8880*/  F2F.F32.F64 R0, R28 ;  /* 0x0000001c00007310 */ /* 0x002e220000301000 */
[----:B------:R-:W0:-:S14]  /*8890*/  DSETP.GEU.AND P0, PT, |R28|, c[0x2][0xe8], PT ;  /* 0x00803a001c00762a */ /* 0x000e1c0003f0e200 */
[----:B0-----:R-:W-:-:S05]  /*88a0*/  @!P0 FMUL R0, R0, 1.175494350822287508e-38 ;  /* 0x0080000000008820 */ /* 0x001fca0000400000 */
[----:B------:R-:W-:-:S05]  /*88b0*/  F2FP.PACK_AB R0, RZ, R0 ;  /* 0x00000000ff00723e */ /* 0x000fca00000000ff */
[----:B------:R0:W-:Y:S01]  /*88c0*/  STG.E.U16 [R4.64], R0 ;  /* 0x0000000004007986 */ /* 0x0001e2000c101524 */
[----:B------:R-:W-:Y:S05]  /*88d0*/  BRA `(.L_x_7024) ;  /* 0x00000cb000007947 */ /* 0x000fea0003800000 */
.L_x_7027:
[----:B------:R-:W-:-:S13]  /*88e0*/  ISETP.NE.AND P0, PT, R0, 0x7, PT ;  /* 0x000000070000780c */ /* 0x000fda0003f05270 */
[----:B------:R-:W-:Y:S05]  /*88f0*/  @!P0 BRA `(.L_x_7029) ;  /* 0x0000011000008947 */ /* 0x000fea0003800000 */
[----:B------:R-:W-:-:S13]  /*8900*/  ISETP.NE.AND P0, PT, R0, 0x8, PT ;  /* 0x000000080000780c */ /* 0x000fda0003f05270 */
[----:B------:R-:W-:Y:S05]  /*8910*/  @!P0 BRA `(.L_x_7030) ;  /* 0x0000008000008947 */ /* 0x000fea0003800000 */
[----:B------:R-:W-:-:S13]  /*8920*/  ISETP.NE.AND P0, PT, R0, 0x9, PT ;  /* 0x000000090000780c */ /* 0x000fda0003f05270 */
[----:B------:R-:W-:Y:S05]  /*8930*/  @P0 BRA `(.L_x_7023) ;  /* 0x00000ac000000947 */ /* 0x000fea0003800000 */
[----:B-1----:R-:W0:Y:S01]  /*8940*/  F2F.F32.F64 R6, R28 ;  /* 0x0000001c00067310 */ /* 0x002e220000301000 */
[----:B------:R-:W0:Y:S01]  /*8950*/  DSETP.GEU.AND P0, PT, |R28|, c[0x2][0xe8], PT ;  /* 0x00803a001c00762a */ /* 0x000e220003f0e200 */
[----:B------:R-:W-:-:S13]  /*8960*/  IMAD.MOV.U32 R7, RZ, RZ, RZ ;  /* 0x000000ffff077224 */ /* 0x000fda00078e00ff */
[----:B0-----:R-:W-:-:S05]  /*8970*/  @!P0 FMUL R6, R6, 1.175494350822287508e-38 ;  /* 0x0080000006068820 */ /* 0x001fca0000400000 */
[----:B------:R0:W-:Y:S01]  /*8980*/  STG.E.64 [R4.64], R6 ;  /* 0x0000000604007986 */ /* 0x0001e2000c101b24 */
[----:B------:R-:W-:Y:S05]  /*8990*/  BRA `(.L_x_7024) ;  /* 0x00000bf000007947 */ /* 0x000fea0003800000 */
.L_x_7030:
[----:B-1----:R-:W0:Y:S01]  /*89a0*/  F2F.F32.F64 R0, R28 ;  /* 0x0000001c00007310 */ /* 0x002e220000301000 */
[----:B------:R-:W0:-:S14]  /*89b0*/  DSETP.GEU.AND P0, PT, |R28|, c[0x2][0xe8], PT ;  /* 0x00803a001c00762a */ /* 0x000e1c0003f0e200 */
[----:B0-----:R-:W-:-:S05]  /*89c0*/  @!P0 FMUL R0, R0, 1.175494350822287508e-38 ;  /* 0x0080000000008820 */ /* 0x001fca0000400000 */
[----:B------:R-:W-:-:S04]  /*89d0*/  F2FP.PACK_AB R3, RZ, R0 ;  /* 0x00000000ff03723e */ /* 0x000fc800000000ff */
[----:B------:R-:W-:-:S05]  /*89e0*/  PRMT R3, R3, 0x5410, RZ ;  /* 0x0000541003037816 */ /* 0x000fca00000000ff */
[----:B------:R0:W-:Y:S01]  /*89f0*/  STG.E [R4.64], R3 ;  /* 0x0000000304007986 */ /* 0x0001e2000c101924 */
[----:B------:R-:W-:Y:S05]  /*8a00*/  BRA `(.L_x_7024) ;  /* 0x00000b8000007947 */ /* 0x000fea0003800000 */
.L_x_7029:
[----:B-1----:R0:W-:Y:S01]  /*8a10*/  STG.E.64 [R4.64], R28 ;  /* 0x0000001c04007986 */ /* 0x0021e2000c101b24 */
[----:B------:R-:W-:Y:S05]  /*8a20*/  BRA `(.L_x_7024) ;  /* 0x00000b6000007947 */ /* 0x000fea0003800000 */
.L_x_7019:
        /* <DEDUP_REMOVED lines=8> */
[----:B-1----:R-:W0:-:S06]  /*8ab0*/  DSETP.NEU.AND P0, PT, R28, RZ, PT ;  /* 0x000000ff1c00722a */ /* 0x002e0c0003f0d000 */
[----:B0-----:R-:W-:-:S05]  /*8ac0*/  SEL R3, RZ, 0x1, !P0 ;  /* 0x00000001ff037807 */ /* 0x001fca0004000000 */
[----:B------:R0:W-:Y:S01]  /*8ad0*/  STG.E.U8 [R4.64], R3 ;  /* 0x0000000304007986 */ /* 0x0001e2000c101124 */
[----:B------:R-:W-:Y:S05]  /*8ae0*/  BRA `(.L_x_7024) ;  /* 0x00000aa000007947 */ /* 0x000fea0003800000 */
.L_x_7033:
[----:B------:R-:W-:-:S05]  /*8af0*/  CS2R R30, SRZ ;  /* 0x00000000001e7805 */ /* 0x000fca000001ff00 */
[----:B-1----:R0:W-:Y:S01]  /*8b00*/  STG.E.128 [R4.64], R28 ;  /* 0x0000001c04007986 */ /* 0x0021e2000c101d24 */
[----:B------:R-:W-:Y:S05]  /*8b10*/  BRA `(.L_x_7024) ;  /* 0x00000a7000007947 */ /* 0x000fea0003800000 */
.L_x_7032:
        /* <DEDUP_REMOVED lines=23> */
.L_x_7037:
[----:B------:R-:W-:Y:S05]  /*8c90*/  BSYNC B0 ;  /* 0x0000000000007941 */ /* 0x000fea0003800000 */
.L_x_7036:
[----:B------:R-:W-:-:S05]  /*8ca0*/  LOP3.LUT R7, R0, R7, RZ, 0xfc, !PT ;  /* 0x0000000700077212 */ /* 0x000fca00078efcff */
[----:B------:R0:W-:Y:S01]  /*8cb0*/  STG.E.U8 [R4.64], R7 ;  /* 0x0000000704007986 */ /* 0x0001e2000c101124 */
[----:B------:R-:W-:Y:S05]  /*8cc0*/  BRA `(.L_x_7024) ;  /* 0x000008c000007947 */ /* 0x000fea0003800000 */
.L_x_7035:
[----:B-1----:R-:W0:Y:S01]  /*8cd0*/  F2F.F32.F64 R7, R28 ;  /* 0x0000001c00077310 */ /* 0x002e220000301000 */
        /* <DEDUP_REMOVED lines=14> */
.L_x_7039:
[----:B------:R-:W-:Y:S01]  /*8dc0*/  IMAD.MOV.U32 R0, RZ, RZ, 0x7f ;  /* 0x0000007fff007424 */ /* 0x000fe200078e00ff */
[----:B------:R-:W-:-:S04]  /*8dd0*/  ISETP.GT.U32.AND P0, PT, R3, 0x7f800000, PT ;  /* 0x7f8000000300780c */ /* 0x000fc80003f04070 */
[----:B------:R-:W-:-:S04]  /*8de0*/  SEL R0, R0, 0x7c, P0 ;  /* 0x0000007c00007807 */ /* 0x000fc80000000000 */
.L_x_7040:
[----:B------:R-:W-:Y:S05]  /*8df0*/  BSYNC B0 ;  /* 0x0000000000007941 */ /* 0x000fea0003800000 */
.L_x_7038:
[----:B------:R-:W-:-:S04]  /*8e00*/  LOP3.LUT R3, R7, 0x80000000, RZ, 0xc0, !PT ;  /* 0x8000000007037812 */ /* 0x000fc800078ec0ff */
[----:B------:R-:W-:-:S04]  /*8e10*/  SHF.R.U32.HI R3, RZ, 0x18, R3 ;  /* 0x00000018ff037819 */ /* 0x000fc80000011603 */
[----:B------:R-:W-:-:S05]  /*8e20*/  LOP3.LUT R3, R0, R3, RZ, 0xfc, !PT ;  /* 0x0000000300037212 */ /* 0x000fca00078efcff */
[----:B------:R0:W-:Y:S01]  /*8e30*/  STG.E.U8 [R4.64], R3 ;  /* 0x0000000304007986 */ /* 0x0001e2000c101124 */
[----:B------:R-:W-:Y:S05]  /*8e40*/  BRA `(.L_x_7024) ;  /* 0x0000074000007947 */ /* 0x000fea0003800000 */
.L_x_7034:
[----:B-1----:R-:W0:Y:S01]  /*8e50*/  F2F.F32.F64 R0, R28 ;  /* 0x0000001c00007310 */ /* 0x002e220000301000 */
[----:B------:R-:W0:-:S14]  /*8e60*/  DSETP.GEU.AND P0, PT, |R28|, c[0x2][0xe8], PT ;  /* 0x00803a001c00762a */ /* 0x000e1c0003f0e200 */
[----:B0-----:R-:W-:-:S05]  /*8e70*/  @!P0 FMUL R0, R0, 1.175494350822287508e-38 ;  /* 0x0080000000008820 */ /* 0x001fca0000400000 */
[----:B------:R-:W-:-:S05]  /*8e80*/  F2FP.BF16.PACK_AB R0, RZ, R0 ;  /* 0x00000000ff00723e */ /* 0x000fca00000010ff */
[----:B------:R0:W-:Y:S01]  /*8e90*/  STG.E.U16 [R4.64], R0 ;  /* 0x0000000004007986 */ /* 0x0001e2000c101524 */
[----:B------:R-:W-:Y:S05]  /*8ea0*/  BRA `(.L_x_7024) ;  /* 0x000006e000007947 */ /* 0x000fea0003800000 */
.L_x_7031:
        /* <DEDUP_REMOVED lines=8> */
[----:B-1----:R-:W0:Y:S02]  /*8f30*/  F2I.U32.F64.TRUNC R29, R28 ;  /* 0x0000001c001d7311 */ /* 0x002e24000030d000 */
[----:B0-----:R0:W-:Y:S01]  /*8f40*/  STG.E.U16 [R4.64], R29 ;  /* 0x0000001d04007986 */ /* 0x0011e2000c101524 */
[----:B------:R-:W-:Y:S05]  /*8f50*/  BRA `(.L_x_7024) ;  /* 0x0000063000007947 */ /* 0x000fea0003800000 */
.L_x_7043:
[----:B-1----:R-:W0:Y:S01]  /*8f60*/  F2F.F32.F64 R7, R28 ;  /* 0x0000001c00077310 */ /* 0x002e220000301000 */
        /* <DEDUP_REMOVED lines=18> */
.L_x_7046:
[----:B------:R-:W-:-:S04]  /*9090*/  LOP3.LUT R0, R7, 0x80000000, RZ, 0xc0, !PT ;  /* 0x8000000007007812 */ /* 0x000fc800078ec0ff */
[----:B------:R-:W-:-:S04]  /*90a0*/  SHF.R.U32.HI R0, RZ, 0x18, R0 ;  /* 0x00000018ff007819 */ /* 0x000fc80000011600 */
[----:B------:R-:W-:Y:S02]  /*90b0*/  LOP3.LUT R0, R3, R0, RZ, 0xfc, !PT ;  /* 0x0000000003007212 */ /* 0x000fe400078efcff */
.L_x_7045:
[----:B------:R-:W-:Y:S05]  /*90c0*/  BSYNC B0 ;  /* 0x0000000000007941 */ /* 0x000fea0003800000 */
.L_x_7044:
[----:B------:R0:W-:Y:S01]  /*90d0*/  STG.E.U8 [R4.64], R0 ;  /* 0x0000000004007986 */ /* 0x0001e2000c101124 */
[----:B------:R-:W-:Y:S05]  /*90e0*/  BRA `(.L_x_7024) ;  /* 0x000004a000007947 */ /* 0x000fea0003800000 */
.L_x_7042:
        /* <DEDUP_REMOVED lines=19> */
.L_x_7049:
[----:B------:R-:W-:-:S04]  /*9220*/  LOP3.LUT R0, R7, 0x80000000, RZ, 0xc0, !PT ;  /* 0x8000000007007812 */ /* 0x000fc800078ec0ff */
[----:B------:R-:W-:-:S04]  /*9230*/  SHF.R.U32.HI R0, RZ, 0x18, R0 ;  /* 0x00000018ff007819 */ /* 0x000fc80000011600 */
[----:B------:R-:W-:Y:S02]  /*9240*/  LOP3.LUT R0, R3, R0, RZ, 0xfc, !PT ;  /* 0x0000000003007212 */ /* 0x000fe400078efcff */
.L_x_7048:
[----:B------:R-:W-:Y:S05]  /*9250*/  BSYNC B0 ;  /* 0x0000000000007941 */ /* 0x000fea0003800000 */
.L_x_7047:
[----:B------:R0:W-:Y:S01]  /*9260*/  STG.E.U8 [R4.64], R0 ;  /* 0x0000000004007986 */ /* 0x0001e2000c101124 */
[----:B------:R-:W-:Y:S05]  /*9270*/  BRA `(.L_x_7024) ;  /* 0x0000031000007947 */ /* 0x000fea0003800000 */
.L_x_7041:
[----:B------:R-:W-:-:S13]  /*9280*/  ISETP.NE.AND P0, PT, R0, 0x1c, PT ;  /* 0x0000001c0000780c */ /* 0x000fda0003f05270 */
[----:B------:R-:W-:Y:S05]  /*9290*/  @!P0 BRA `(.L_x_7050) ;  /* 0x000002d000008947 */ /* 0x000fea0003800000 */
[----:B------:R-:W-:-:S13]  /*92a0*/  ISETP.NE.AND P0, PT, R0, 0x1d, PT ;  /* 0x0000001d0000780c */ /* 0x000fda0003f05270 */
[----:B------:R-:W-:Y:S05]  /*92b0*/  @!P0 BRA `(.L_x_7051) ;  /* 0x0000028000008947 */ /* 0x000fea0003800000 */
[----:B------:R-:W-:-:S13]  /*92c0*/  ISETP.NE.AND P0, PT, R0, 0x2c, PT ;  /* 0x0000002c0000780c */ /* 0x000fda0003f05270 */
[----:B------:R-:W-:Y:S05]  /*92d0*/  @P0 BRA `(.L_x_7023) ;  /* 0x0000012000000947 */ /* 0x000fea0003800000 */
[----:B-1----:R-:W0:Y:S01]  /*92e0*/  F2F.F32.F64 R8, R28 ;  /* 0x0000001c00087310 */ /* 0x002e220000301000 */
        /* <DEDUP_REMOVED lines=17> */
.L_x_7023:
[----:B------:R-:W-:Y:S01]  /*9400*/  MOV R14, 0x0 ;  /* 0x00000000000e7802 */ /* 0x000fe20000000f00 */
[----:B------:R-:W-:Y:S02]  /*9410*/  IMAD.MOV.U32 R4, RZ, RZ, c[0x4][0x128] ;  /* 0x01004a00ff047624 */ /* 0x000fe400078e00ff */
[----:B------:R-:W-:Y:S02]  /*9420*/  IMAD.MOV.U32 R5, RZ, RZ, c[0x4][0x12c] ;  /* 0x01004b00ff057624 */ /* 0x000fe400078e00ff */
[----:B------:R-:W-:Y:S01]  /*9430*/  IMAD.MOV.U32 R6, RZ, RZ, c[0x4][0x130] ;  /* 0x01004c00ff067624 */ /* 0x000fe200078e00ff */
[----:B------:R-:W0:Y:S01]  /*9440*/  LDC.64 R14, c[0x4][R14] ;  /* 0x010000000e0e7b82 */ /* 0x000e220000000a00 */
[----:B------:R-:W-:Y:S02]  /*9450*/  IMAD.MOV.U32 R7, RZ, RZ, c[0x4][0x134] ;  /* 0x01004d00ff077624 */ /* 0x000fe400078e00ff */
[----:B-1----:R-:W-:-:S02]  /*9460*/  IMAD.MOV.U32 R8, RZ, RZ, 0x65 ;  /* 0x00000065ff087424 */ /* 0x002fc400078e00ff */
        /* <DEDUP_REMOVED lines=13> */
.L_x_7051:
[----:B-1----:R-:W0:Y:S02]  /*9540*/  F2I.U64.F64.TRUNC R28, R28 ;  /* 0x0000001c001c7311 */ /* 0x002e24000030d800 */
[----:B0-----:R0:W-:Y:S01]  /*9550*/  STG.E.64 [R4.64], R28 ;  /* 0x0000001c04007986 */ /* 0x0011e2000c101b24 */
[----:B------:R-:W-:Y:S05]  /*9560*/  BRA `(.L_x_7024) ;  /* 0x0000002000007947 */ /* 0x000fea0003800000 */
.L_x_7050:
[----:B-1----:R-:W0:Y:S02]  /*9570*/  F2I.U32.F64.TRUNC R29, R28 ;  /* 0x0000001c001d7311 */ /* 0x002e24000030d000 */
[----:B0-----:R0:W-:Y:S02]  /*9580*/  STG.E [R4.64], R29 ;  /* 0x0000001d04007986 */ /* 0x0011e4000c101924 */
.L_x_7024:
        /* <DEDUP_REMOVED lines=20> */
[----:B0-----:R0:W-:Y:S01]  /*96d0*/  STG.E.U8 [R4.64], R25 ;  /* 0x0000001904007986 */ /* 0x0011e2000c101124 */
[----:B------:R-:W-:Y:S05]  /*96e0*/  BRA `(.L_x_7057) ;  /* 0x00000ef000007947 */ /* 0x000fea0003800000 */
.L_x_7055:
[----:B--2---:R-:W0:Y:S02]  /*96f0*/  F2I.S64.F64.TRUNC R24, R24 ;  /* 0x0000001800187311 */ /* 0x004e24000030d900 */
[----:B0-----:R-:W-:-:S05]  /*9700*/  IMAD.MOV.U32 R3, RZ, RZ, R24 ;  /* 0x000000ffff037224 */ /* 0x001fca00078e0018 */
[----:B------:R0:W-:Y:S01]  /*9710*/  STG.E.U8 [R4.64], R3 ;  /* 0x0000000304007986 */ /* 0x0001e2000c101124 */
[----:B------:R-:W-:Y:S05]  /*9720*/  BRA `(.L_x_7057) ;  /* 0x00000eb000007947 */ /* 0x000fea0003800000 */
.L_x_7054:
[----:B------:R-:W-:-:S13]  /*9730*/  ISETP.NE.AND P0, PT, R0, 0x2, PT ;  /* 0x000000020000780c */ /* 0x000fda0003f05270 */
[----:B------:R-:W-:Y:S05]  /*9740*/  @!P0 BRA `(.L_x_7058) ;  /* 0x000000a000008947 */ /* 0x000fea0003800000 */
[----:B------:R-:W-:-:S13]  /*9750*/  ISETP.NE.AND P0, PT, R0, 0x3, PT ;  /* 0x000000030000780c */ /* 0x000fda0003f05270 */
[----:B------:R-:W-:Y:S05]  /*9760*/  @!P0 BRA `(.L_x_7059) ;  /* 0x0000005000008947 */ /* 0x000fea0003800000 */
[----:B------:R-:W-:-:S13]  /*9770*/  ISETP.NE.AND P0, PT, R0, 0x4, PT ;  /* 0x000000040000780c */ /* 0x000fda0003f05270 */
[----:B------:R-:W-:Y:S05]  /*9780*/  @P0 BRA `(.L_x_7056) ;  /* 0x00000cc000000947 */ /* 0x000fea0003800000 */
[----:B--2---:R-:W0:Y:S02]  /*9790*/  F2I.S64.F64.TRUNC R24, R24 ;  /* 0x0000001800187311 */ /* 0x004e24000030d900 */
[----:B0-----:R0:W-:Y:S01]  /*97a0*/  STG.E.64 [R4.64], R24 ;  /* 0x0000001804007986 */ /* 0x0011e2000c101b24 */
[----:B------:R-:W-:Y:S05]  /*97b0*/  BRA `(.L_x_7057) ;  /* 0x00000e2000007947 */ /* 0x000fea0003800000 */
.L_x_7059:
[----:B--2---:R-:W0:Y:S02]  /*97c0*/  F2I.F64.TRUNC R25, R24 ;  /* 0x0000001800197311 */ /* 0x004e24000030d100 */
[----:B0-----:R0:W-:Y:S01]  /*97d0*/  STG.E [R4.64], R25 ;  /* 0x0000001904007986 */ /* 0x0011e2000c101924 */
[----:B------:R-:W-:Y:S05]  /*97e0*/  BRA `(.L_x_7057) ;  /* 0x00000df000007947 */ /* 0x000fea0003800000 */
.L_x_7058:
[----:B--2---:R-:W0:Y:S02]  /*97f0*/  F2I.F64.TRUNC R25, R24 ;  /* 0x0000001800197311 */ /* 0x004e24000030d100 */
[----:B0-----:R0:W-:Y:S01]  /*9800*/  STG.E.U16 [R4.64], R25 ;  /* 0x0000001904007986 */ /* 0x0011e2000c101524 */
[----:B------:R-:W-:Y:S05]  /*9810*/  BRA `(.L_x_7057) ;  /* 0x00000dc000007947 */ /* 0x000fea0003800000 */
.L_x_7053:
        /* <DEDUP_REMOVED lines=9> */
[----:B------:R0:W-:Y:S01]  /*98b0*/  STG.E [R4.64], R3 ;  /* 0x0000000304007986 */ /* 0x0001e2000c101924 */
[----:B------:R-:W-:Y:S05]  /*98c0*/  BRA `(.L_x_7057) ;  /* 0x00000d1000007947 */ /* 0x000fea0003800000 */
.L_x_7061:
[----:B--2---:R-:W0:Y:S01]  /*98d0*/  F2F.F32.F64 R0, R24 ;  /* 0x0000001800007310 */ /* 0x004e220000301000 */
[----:B------:R-:W0:-:S14]  /*98e0*/  DSETP.GEU.AND P0, PT, |R24|, c[0x2][0xe8], PT ;  /* 0x00803a001800762a */ /* 0x000e1c0003f0e200 */
[----:B0-----:R-:W-:-:S05]  /*98f0*/  @!P0 FMUL R0, R0, 1.175494350822287508e-38 ;  /* 0x0080000000008820 */ /* 0x001fca0000400000 */
[----:B------:R-:W-:-:S05]  /*9900*/  F2FP.PACK_AB R0, RZ, R0 ;  /* 0x00000000ff00723e */ /* 0x000fca00000000ff */
[----:B------:R0:W-:Y:S01]  /*9910*/  STG.E.U16 [R4.64], R0 ;  /* 0x0000000004007986 */ /* 0x0001e2000c101524 */
[----:B------:R-:W-:Y:S05]  /*9920*/  BRA `(.L_x_7057) ;  /* 0x00000cb000007947 */ /* 0x000fea0003800000 */
.L_x_7060:
        /* <DEDUP_REMOVED lines=10> */
[----:B------:R0:W-:Y:S01]  /*99d0*/  STG.E.64 [R4.64], R6 ;  /* 0x0000000604007986 */ /* 0x0001e2000c101b24 */
[----:B------:R-:W-:Y:S05]  /*99e0*/  BRA `(.L_x_7057) ;  /* 0x00000bf000007947 */ /* 0x000fea0003800000 */
.L_x_7063:
[----:B--2---:R-:W0:Y:S01]  /*99f0*/  F2F.F32.F64 R0, R24 ;  /* 0x0000001800007310 */ /* 0x004e220000301000 */
[----:B------:R-:W0:-:S14]  /*9a00*/  DSETP.GEU.AND P0, PT, |R24|, c[0x2][0xe8], PT ;  /* 0x00803a001800762a */ /* 0x000e1c0003f0e200 */
[----:B0-----:R-:W-:-:S05]  /*9a10*/  @!P0 FMUL R0, R0, 1.175494350822287508e-38 ;  /* 0x0080000000008820 */ /* 0x001fca0000400000 */
[----:B------:R-:W-:-:S04]  /*9a20*/  F2FP.PACK_AB R3, RZ, R0 ;  /* 0x00000000ff03723e */ /* 0x000fc800000000ff */
[----:B------:R-:W-:-:S05]  /*9a30*/  PRMT R3, R3, 0x5410, RZ ;  /* 0x0000541003037816 */ /* 0x000fca00000000ff */
[----:B------:R0:W-:Y:S01]  /*9a40*/  STG.E [R4.64], R3 ;  /* 0x0000000304007986 */ /* 0x0001e2000c101924 */
[----:B------:R-:W-:Y:S05]  /*9a50*/  BRA `(.L_x_7057) ;  /* 0x00000b8000007947 */ /* 0x000fea0003800000 */
.L_x_7062:
[----:B--2---:R0:W-:Y:S01]  /*9a60*/  STG.E.64 [R4.64], R24 ;  /* 0x0000001804007986 */ /* 0x0041e2000c101b24 */
[----:B------:R-:W-:Y:S05]  /*9a70*/  BRA `(.L_x_7057) ;  /* 0x00000b6000007947 */ /* 0x000fea0003800000 */
.L_x_7052:
        /* <DEDUP_REMOVED lines=10> */
[----:B------:R0:W-:Y:S01]  /*9b20*/  STG.E.U8 [R4.64], R3 ;  /* 0x0000000304007986 */ /* 0x0001e2000c101124 */
[----:B------:R-:W-:Y:S05]  /*9b30*/  BRA `(.L_x_7057) ;  /* 0x00000aa000007947 */ /* 0x000fea0003800000 */
.L_x_7066:
[----:B------:R-:W-:-:S05]  /*9b40*/  CS2R R26, SRZ ;  /* 0x00000000001a7805 */ /* 0x000fca000001ff00 */
[----:B--2---:R0:W-:Y:S01]  /*9b50*/  STG.E.128 [R4.64], R24 ;  /* 0x0000001804007986 */ /* 0x0041e2000c101d24 */
[----:B------:R-:W-:Y:S05]  /*9b60*/  BRA `(.L_x_7057) ;  /* 0x00000a7000007947 */ /* 0x000fea0003800000 */
.L_x_7065:
        /* <DEDUP_REMOVED lines=23> */
.L_x_7070:
[----:B------:R-:W-:Y:S05]  /*9ce0*/  BSYNC B0 ;  /* 0x0000000000007941 */ /* 0x000fea0003800000 */
.L_x_7069:
[----:B------:R-:W-:-:S05]  /*9cf0*/  LOP3.LUT R7, R0, R7, RZ, 0xfc, !PT ;  /* 0x0000000700077212 */ /* 0x000fca00078efcff */
[----:B------:R0:W-:Y:S01]  /*9d00*/  STG.E.U8 [R4.64], R7 ;  /* 0x0000000704007986 */ /* 0x0001e2000c101124 */
[----:B------:R-:W-:Y:S05]  /*9d10*/  BRA `(.L_x_7057) ;  /* 0x000008c000007947 */ /* 0x000fea0003800000 */
.L_x_7068:
        /* <DEDUP_REMOVED lines=15> */
.L_x_7072:
[----:B------:R-:W-:Y:S01]  /*9e10*/  IMAD.MOV.U32 R0, RZ, RZ, 0x7f ;  /* 0x0000007fff007424 */ /* 0x000fe200078e00ff */
[----:B------:R-:W-:-:S04]  /*9e20*/  ISETP.GT.U32.AND P0, PT, R3, 0x7f800000, PT ;  /* 0x7f8000000300780c */ /* 0x000fc80003f04070 */
[----:B------:R-:W-:-:S04]  /*9e30*/  SEL R0, R0, 0x7c, P0 ;  /* 0x0000007c00007807 */ /* 0x000fc80000000000 */
.L_x_7073:
[----:B------:R-:W-:Y:S05]  /*9e40*/  BSYNC B0 ;  /* 0x0000000000007941 */ /* 0x000fea0003800000 */
.L_x_7071:
[----:B------:R-:W-:-:S04]  /*9e50*/  LOP3.LUT R3, R7, 0x80000000, RZ, 0xc0, !PT ;  /* 0x8000000007037812 */ /* 0x000fc800078ec0ff */
[----:B------:R-:W-:-:S04]  /*9e60*/  SHF.R.U32.HI R3, RZ, 0x18, R3 ;  /* 0x00000018ff037819 */ /* 0x000fc80000011603 */
[----:B------:R-:W-:-:S05]  /*9e70*/  LOP3.LUT R3, R0, R3, RZ, 0xfc, !PT ;  /* 0x0000000300037212 */ /* 0x000fca00078efcff */
[----:B------:R0:W-:Y:S01]  /*9e80*/  STG.E.U8 [R4.64], R3 ;  /* 0x0000000304007986 */ /* 0x0001e2000c101124 */
[----:B------:R-:W-:Y:S05]  /*9e90*/  BRA `(.L_x_7057) ;  /* 0x0000074000007947 */ /* 0x000fea0003800000 */
.L_x_7067:
[----:B--2---:R-:W0:Y:S01]  /*9ea0*/  F2F.F32.F64 R0, R24 ;  /* 0x0000001800007310 */ /* 0x004e220000301000 */
[----:B------:R-:W0:-:S14]  /*9eb0*/  DSETP.GEU.AND P0, PT, |R24|, c[0x2][0xe8], PT ;  /* 0x00803a001800762a */ /* 0x000e1c0003f0e200 */
[----:B0-----:R-:W-:-:S05]  /*9ec0*/  @!P0 FMUL R0, R0, 1.175494350822287508e-38 ;  /* 0x0080000000008820 */ /* 0x001fca0000400000 */
[----:B------:R-:W-:-:S05]  /*9ed0*/  F2FP.BF16.PACK_AB R0, RZ, R0 ;  /* 0x00000000ff00723e */ /* 0x000fca00000010ff */
[----:B------:R0:W-:Y:S01]  /*9ee0*/  STG.E.U16 [R4.64], R0 ;  /* 0x0000000004007986 */ /* 0x0001e2000c101524 */
[----:B------:R-:W-:Y:S05]  /*9ef0*/  BRA `(.L_x_7057) ;  /* 0x000006e000007947 */ /* 0x000fea0003800000 */
.L_x_7064:
        /* <DEDUP_REMOVED lines=9> */
[----:B0-----:R0:W-:Y:S01]  /*9f90*/  STG.E.U16 [R4.64], R25 ;  /* 0x0000001904007986 */ /* 0x0011e2000c101524 */
[----:B------:R-:W-:Y:S05]  /*9fa0*/  BRA `(.L_x_7057) ;  /* 0x0000063000007947 */ /* 0x000fea0003800000 */
.L_x_7076:
        /* <DEDUP_REMOVED lines=19> */
.L_x_7079:
[----:B------:R-:W-:-:S04]  /*a0e0*/  LOP3.LUT R0, R7, 0x80000000, RZ, 0xc0, !PT ;  /* 0x8000000007007812 */ /* 0x000fc800078ec0ff */
[----:B------:R-:W-:-:S04]  /*a0f0*/  SHF.R.U32.HI R0, RZ, 0x18, R0 ;  /* 0x00000018ff007819 */ /* 0x000fc80000011600 */
[----:B------:R-:W-:Y:S02]  /*a100*/  LOP3.LUT R0, R3, R0, RZ, 0xfc, !PT ;  /* 0x0000000003007212 */ /* 0x000fe400078efcff */
.L_x_7078:
[----:B------:R-:W-:Y:S05]  /*a110*/  BSYNC B0 ;  /* 0x0000000000007941 */ /* 0x000fea0003800000 */
.L_x_7077:
[----:B------:R0:W-:Y:S01]  /*a120*/  STG.E.U8 [R4.64], R0 ;  /* 0x0000000004007986 */ /* 0x0001e2000c101124 */
[----:B------:R-:W-:Y:S05]  /*a130*/  BRA `(.L_x_7057) ;  /* 0x000004a000007947 */ /* 0x000fea0003800000 */
.L_x_7075:
        /* <DEDUP_REMOVED lines=19> */
.L_x_7082:
[----:B------:R-:W-:-:S04]  /*a270*/  LOP3.LUT R0, R7, 0x80000000, RZ, 0xc0, !PT ;  /* 0x8000000007007812 */ /* 0x000fc800078ec0ff */
[----:B------:R-:W-:-:S04]  /*a280*/  SHF.R.U32.HI R0, RZ, 0x18, R0 ;  /* 0x00000018ff007819 */ /* 0x000fc80000011600 */
[----:B------:R-:W-:Y:S02]  /*a290*/  LOP3.LUT R0, R3, R0, RZ, 0xfc, !PT ;  /* 0x0000000003007212 */ /* 0x000fe400078efcff */
.L_x_7081:
[----:B------:R-:W-:Y:S05]  /*a2a0*/  BSYNC B0 ;  /* 0x0000000000007941 */ /* 0x000fea0003800000 */
.L_x_7080:
[----:B------:R0:W-:Y:S01]  /*a2b0*/  STG.E.U8 [R4.64], R0 ;  /* 0x0000000004007986 */ /* 0x0001e2000c101124 */
[----:B------:R-:W-:Y:S05]  /*a2c0*/  BRA `(.L_x_7057) ;  /* 0x0000031000007947 */ /* 0x000fea0003800000 */
.L_x_7074:
        /* <DEDUP_REMOVED lines=24> */
.L_x_7056:
        /* <DEDUP_REMOVED lines=20> */
.L_x_7084:
[----:B--2---:R-:W0:Y:S02]  /*a590*/  F2I.U64.F64.TRUNC R24, R24 ;  /* 0x0000001800187311 */ /* 0x004e24000030d800 */
[----:B0-----:R0:W-:Y:S01]  /*a5a0*/  STG.E.64 [R4.64], R24 ;  /* 0x0000001804007986 */ /* 0x0011e2000c101b24 */
[----:B------:R-:W-:Y:S05]  /*a5b0*/  BRA `(.L_x_7057) ;  /* 0x0000002000007947 */ /* 0x000fea0003800000 */
.L_x_7083:
[----:B--2---:R-:W0:Y:S02]  /*a5c0*/  F2I.U32.F64.TRUNC R25, R24 ;  /* 0x0000001800197311 */ /* 0x004e24000030d000 */
[----:B0-----:R0:W-:Y:S02]  /*a5d0*/  STG.E [R4.64], R25 ;  /* 0x0000001904007986 */ /* 0x0011e4000c101924 */
.L_x_7057:
[----:B------:R-:W-:Y:S02]  /*a5e0*/  IADD3 R23, R23, 0x80, RZ ;  /* 0x0000008017177810 */ /* 0x000fe40007ffe0ff */
.L_x_7018:
[----:B------:R-:W-:Y:S05]  /*a5f0*/  BSYNC B6 ;  /* 0x0000000000067941 */ /* 0x000fea0003800000 */
.L_x_7017:
[----:B------:R-:W-:-:S13]  /*a600*/  ISETP.GE.AND P0, PT, R23, R2, PT ;  /* 0x000000021700720c */ /* 0x000fda0003f06270 */
[----:B------:R-:W-:Y:S05]  /*a610*/  @P0 EXIT ;  /* 0x000000000000094d */ /* 0x000fea0003800000 */
[----:B0---4-:R-:W-:Y:S01]  /*a620*/  PRMT R0, R22, 0x9910, RZ ;  /* 0x0000991016007816 */ /* 0x011fe200000000ff */
        /* <DEDUP_REMOVED lines=14> */
[----:B---3--:R-:W0:Y:S02]  /*a710*/  F2I.F64.TRUNC R17, R16 ;  /* 0x0000001000117311 */ /* 0x008e24000030d100 */
[----:B0-----:R-:W-:Y:S01]  /*a720*/  STG.E.U8 [R2.64], R17 ;  /* 0x0000001102007986 */ /* 0x001fe2000c101124 */
[----:B------:R-:W-:Y:S05]  /*a730*/  EXIT ;  /* 0x000000000000794d */ /* 0x000fea0003800000 */
.L_x_7088:
[----:B---3--:R-:W0:Y:S02]  /*a740*/  F2I.S64.F64.TRUNC R16, R16 ;  /* 0x0000001000107311 */ /* 0x008e24000030d900 */
[----:B0-----:R-:W-:-:S05]  /*a750*/  IMAD.MOV.U32 R5, RZ, RZ, R16 ;  /* 0x000000ffff057224 */ /* 0x001fca00078e0010 */
[----:B------:R-:W-:Y:S01]  /*a760*/  STG.E.U8 [R2.64], R5 ;  /* 0x0000000502007986 */ /* 0x000fe2000c101124 */
[----:B------:R-:W-:Y:S05]  /*a770*/  EXIT ;  /* 0x000000000000794d */ /* 0x000fea0003800000 */
.L_x_7087:
[----:B------:R-:W-:-:S13]  /*a780*/  ISETP.NE.AND P0, PT, R0, 0x2, PT ;  /* 0x000000020000780c */ /* 0x000fda0003f05270 */
[----:B------:R-:W-:Y:S05]  /*a790*/  @!P0 BRA `(.L_x_7090) ;  /* 0x000000a000008947 */ /* 0x000fea0003800000 */
[----:B------:R-:W-:-:S13]  /*a7a0*/  ISETP.NE.AND P0, PT, R0, 0x3, PT ;  /* 0x000000030000780c */ /* 0x000fda0003f05270 */
[----:B------:R-:W-:Y:S05]  /*a7b0*/  @!P0 BRA `(.L_x_7091) ;  /* 0x0000005000008947 */ /* 0x000fea0003800000 */
[----:B------:R-:W-:-:S13]  /*a7c0*/  ISETP.NE.AND P0, PT, R0, 0x4, PT ;  /* 0x000000040000780c */ /* 0x000fda0003f05270 */
[----:B------:R-:W-:Y:S05]  /*a7d0*/  @P0 BRA `(.L_x_7089) ;  /* 0x00000ce000000947 */ /* 0x000fea0003800000 */
[----:B---3--:R-:W0:Y:S02]  /*a7e0*/  F2I.S64.F64.TRUNC R16, R16 ;  /* 0x0000001000107311 */ /* 0x008e24000030d900 */
[----:B0-----:R-:W-:Y:S01]  /*a7f0*/  STG.E.64 [R2.64], R16 ;  /* 0x0000001002007986 */ /* 0x001fe2000c101b24 */
[----:B------:R-:W-:Y:S05]  /*a800*/  EXIT ;  /* 0x000000000000794d */ /* 0x000fea0003800000 */
.L_x_7091:
[----:B---3--:R-:W0:Y:S02]  /*a810*/  F2I.F64.TRUNC R17, R16 ;  /* 0x0000001000117311 */ /* 0x008e24000030d100 */
[----:B0-----:R-:W-:Y:S01]  /*a820*/  STG.E [R2.64], R17 ;  /* 0x0000001102007986 */ /* 0x001fe2000c101924 */
[----:B------:R-:W-:Y:S05]  /*a830*/  EXIT ;  /* 0x000000000000794d */ /* 0x000fea0003800000 */
.L_x_7090:
[----:B---3--:R-:W0:Y:S02]  /*a840*/  F2I.F64.TRUNC R17, R16 ;  /* 0x0000001000117311 */ /* 0x008e24000030d100 */
[----:B0-----:R-:W-:Y:S01]  /*a850*/  STG.E.U16 [R2.64], R17 ;  /* 0x0000001102007986 */ /* 0x001fe2000c101524 */
[----:B------:R-:W-:Y:S05]  /*a860*/  EXIT ;  /* 0x000000000000794d */ /* 0x000fea0003800000 */
.L_x_7086:
[----:B------:R-:W-:-:S13]  /*a870*/  ISETP.GT.AND P0, PT, R0, 0x6, PT ;  /* 0x000000060000780c */ /* 0x000fda0003f04270 */
[----:B------:R-:W-:Y:S05]  /*a880*/  @P0 BRA `(.L_x_7092) ;  /* 0x000000f000000947 */ /* 0x000fea0003800000 */
[----:B------:R-:W-:-:S13]  /*a890*/  ISETP.NE.AND P0, PT, R0, 0x5, PT ;  /* 0x000000050000780c */ /* 0x000fda0003f05270 */
[----:B------:R-:W-:Y:S05]  /*a8a0*/  @!P0 BRA `(.L_x_7093) ;  /* 0x0000007000008947 */ /* 0x000fea0003800000 */
[----:B------:R-:W-:-:S13]  /*a8b0*/  ISETP.NE.AND P0, PT, R0, 0x6, PT ;  /* 0x000000060000780c */ /* 0x000fda0003f05270 */
[----:B------:R-:W-:Y:S05]  /*a8c0*/  @P0 BRA `(.L_x_7089) ;  /* 0x00000bf000000947 */ /* 0x000fea0003800000 */
[----:B---3--:R-:W0:Y:S01]  /*a8d0*/  F2F.F32.F64 R5, R16 ;  /* 0x0000001000057310 */ /* 0x008e220000301000 */
[----:B------:R-:W0:-:S14]  /*a8e0*/  DSETP.GEU.AND P0, PT, |R16|, c[0x2][0xe8], PT ;  /* 0x00803a001000762a */ /* 0x000e1c0003f0e200 */
[----:B0-----:R-:W-:-:S05]  /*a8f0*/  @!P0 FMUL R5, R5, 1.175494350822287508e-38 ;  /* 0x0080000005058820 */ /* 0x001fca0000400000 */
[----:B------:R-:W-:Y:S01]  /*a900*/  STG.E [R2.64], R5 ;  /* 0x0000000502007986 */ /* 0x000fe2000c101924 */
[----:B------:R-:W-:Y:S05]  /*a910*/  EXIT ;  /* 0x000000000000794d */ /* 0x000fea0003800000 */
.L_x_7093:
[----:B---3--:R-:W0:Y:S01]  /*a920*/  F2F.F32.F64 R0, R16 ;  /* 0x0000001000007310 */ /* 0x008e220000301000 */
[----:B------:R-:W0:-:S14]  /*a930*/  DSETP.GEU.AND P0, PT, |R16|, c[0x2][0xe8], PT ;  /* 0x00803a001000762a */ /* 0x000e1c0003f0e200 */
[----:B0-----:R-:W-:-:S05]  /*a940*/  @!P0 FMUL R0, R0, 1.175494350822287508e-38 ;  /* 0x0080000000008820 */ /* 0x001fca0000400000 */
[----:B------:R-:W-:-:S05]  /*a950*/  F2FP.PACK_AB R0, RZ, R0 ;  /* 0x00000000ff00723e */ /* 0x000fca00000000ff */
[----:B------:R-:W-:Y:S01]  /*a960*/  STG.E.U16 [R2.64], R0 ;  /* 0x0000000002007986 */ /* 0x000fe2000c101524 */
[----:B------:R-:W-:Y:S05]  /*a970*/  EXIT ;  /* 0x000000000000794d */ /* 0x000fea0003800000 */
.L_x_7092:
[----:B------:R-:W-:-:S13]  /*a980*/  ISETP.NE.AND P0, PT, R0, 0x7, PT ;  /* 0x000000070000780c */ /* 0x000fda0003f05270 */
[----:B------:R-:W-:Y:S05]  /*a990*/  @!P0 BRA `(.L_x_7094) ;  /* 0x0000011000008947 */ /* 0x000fea0003800000 */
[----:B------:R-:W-:-:S13]  /*a9a0*/  ISETP.NE.AND P0, PT, R0, 0x8, PT ;  /* 0x000000080000780c */ /* 0x000fda0003f05270 */
[----:B------:R-:W-:Y:S05]  /*a9b0*/  @!P0 BRA `(.L_x_7095) ;  /* 0x0000008000008947 */ /* 0x000fea0003800000 */
[----:B------:R-:W-:-:S13]  /*a9c0*/  ISETP.NE.AND P0, PT, R0, 0x9, PT ;  /* 0x000000090000780c */ /* 0x000fda0003f05270 */
[----:B------:R-:W-:Y:S05]  /*a9d0*/  @P0 BRA `(.L_x_7089) ;  /* 0x00000ae000000947 */ /* 0x000fea0003800000 */
[----:B---3--:R-:W0:Y:S01]  /*a9e0*/  F2F.F32.F64 R4, R16 ;  /* 0x0000001000047310 */ /* 0x008e220000301000 */
[----:B------:R-:W0:Y:S01]  /*a9f0*/  DSETP.GEU.AND P0, PT, |R16|, c[0x2][0xe8], PT ;  /* 0x00803a001000762a */ /* 0x000e220003f0e200 */
[----:B------:R-:W-:-:S13]  /*aa00*/  IMAD.MOV.U32 R5, RZ, RZ, RZ ;  /* 0x000000ffff057224 */ /* 0x000fda00078e00ff */
[----:B0-----:R-:W-:-:S05]  /*aa10*/  @!P0 FMUL R4, R4, 1.175494350822287508e-38 ;  /* 0x0080000004048820 */ /* 0x001fca0000400000 */
[----:B------:R-:W-:Y:S01]  /*aa20*/  STG.E.64 [R2.64], R4 ;  /* 0x0000000402007986 */ /* 0x000fe2000c101b24 */
[----:B------:R-:W-:Y:S05]  /*aa30*/  EXIT ;  /* 0x000000000000794d */ /* 0x000fea0003800000 */
.L_x_7095:
[----:B---3--:R-:W0:Y:S01]  /*aa40*/  F2F.F32.F64 R0, R16 ;  /* 0x0000001000007310 */ /* 0x008e220000301000 */
[----:B------:R-:W0:-:S14]  /*aa50*/  DSETP.GEU.AND P0, PT, |R16|, c[0x2][0xe8], PT ;  /* 0x00803a001000762a */ /* 0x000e1c0003f0e200 */
[----:B0-----:R-:W-:-:S05]  /*aa60*/  @!P0 FMUL R0, R0, 1.175494350822287508e-38 ;  /* 0x0080000000008820 */ /* 0x001fca0000400000 */
[----:B------:R-:W-:-:S04]  /*aa70*/  F2FP.PACK_AB R5, RZ, R0 ;  /* 0x00000000ff05723e */ /* 0x000fc800000000ff */
[----:B------:R-:W-:-:S05]  /*aa80*/  PRMT R5, R5, 0x5410, RZ ;  /* 0x0000541005057816 */ /* 0x000fca00000000ff */
[----:B------:R-:W-:Y:S01]  /*aa90*/  STG.E [R2.64], R5 ;  /* 0x0000000502007986 */ /* 0x000fe2000c101924 */
[----:B------:R-:W-:Y:S05]  /*aaa0*/  EXIT ;  /* 0x000000000000794d */ /* 0x000fea0003800000 */
.L_x_7094:
[----:B---3--:R-:W-:Y:S01]  /*aab0*/  STG.E.64 [R2.64], R16 ;  /* 0x0000001002007986 */ /* 0x008fe2000c101b24 */
[----:B------:R-:W-:Y:S05]  /*aac0*/  EXIT ;  /* 0x000000000000794d */ /* 0x000fea0003800000 */
.L_x_7085:
        /* <DEDUP_REMOVED lines=8> */
[----:B---3--:R-:W0:-:S06]  /*ab50*/  DSETP.NEU.AND P0, PT, R16, RZ, PT ;  /* 0x000000ff1000722a */ /* 0x008e0c0003f0d000 */
[----:B0-----:R-:W-:-:S05]  /*ab60*/  SEL R5, RZ, 0x1, !P0 ;  /* 0x00000001ff057807 */ /* 0x001fca0004000000 */
[----:B------:R-:W-:Y:S01]  /*ab70*/  STG.E.U8 [R2.64], R5 ;  /* 0x0000000502007986 */ /* 0x000fe2000c101124 */
[----:B------:R-:W-:Y:S05]  /*ab80*/  EXIT ;  /* 0x000000000000794d */ /* 0x000fea0003800000 */
.L_x_7098:
[----:B------:R-:W-:-:S05]  /*ab90*/  CS2R R18, SRZ ;  /* 0x0000000000127805 */ /* 0x000fca000001ff00 */
[----:B---3--:R-:W-:Y:S01]  /*aba0*/  STG.E.128 [R2.64], R16 ;  /* 0x0000001002007986 */ /* 0x008fe2000c101d24 */
[----:B------:R-:W-:Y:S05]  /*abb0*/  EXIT ;  /* 0x000000000000794d */ /* 0x000fea0003800000 */
.L_x_7097:
        /* <DEDUP_REMOVED lines=23> */
.L_x_7102:
[----:B------:R-:W-:Y:S05]  /*ad30*/  BSYNC B0 ;  /* 0x0000000000007941 */ /* 0x000fea0003800000 */
.L_x_7101:
[----:B------:R-:W-:-:S05]  /*ad40*/  LOP3.LUT R5, R0, R5, RZ, 0xfc, !PT ;  /* 0x0000000500057212 */ /* 0x000fca00078efcff */
[----:B------:R-:W-:Y:S01]  /*ad50*/  STG.E.U8 [R2.64], R5 ;  /* 0x0000000502007986 */ /* 0x000fe2000c101124 */
[----:B------:R-:W-:Y:S05]  /*ad60*/  EXIT ;  /* 0x000000000000794d */ /* 0x000fea0003800000 */
.L_x_7100:
[----:B---3--:R-:W0:Y:S01]  /*ad70*/  F2F.F32.F64 R5, R16 ;  /* 0x0000001000057310 */ /* 0x008e220000301000 */
        /* <DEDUP_REMOVED lines=14> */
.L_x_7104:
[----:B------:R-:W-:Y:S01]  /*ae60*/  IMAD.MOV.U32 R0, RZ, RZ, 0x7f ;  /* 0x0000007fff007424 */ /* 0x000fe200078e00ff */
[----:B------:R-:W-:-:S04]  /*ae70*/  ISETP.GT.U32.AND P0, PT, R4, 0x7f800000, PT ;  /* 0x7f8000000400780c */ /* 0x000fc80003f04070 */
[----:B------:R-:W-:-:S04]  /*ae80*/  SEL R0, R0, 0x7c, P0 ;  /* 0x0000007c00007807 */ /* 0x000fc80000000000 */
.L_x_7105:
[----:B------:R-:W-:Y:S05]  /*ae90*/  BSYNC B0 ;  /* 0x0000000000007941 */ /* 0x000fea0003800000 */
.L_x_7103:
[----:B------:R-:W-:-:S04]  /*aea0*/  LOP3.LUT R4, R5, 0x80000000, RZ, 0xc0, !PT ;  /* 0x8000000005047812 */ /* 0x000fc800078ec0ff */
[----:B------:R-:W-:-:S04]  /*aeb0*/  SHF.R.U32.HI R5, RZ, 0x18, R4 ;  /* 0x00000018ff057819 */ /* 0x000fc80000011604 */
[----:B------:R-:W-:-:S05]  /*aec0*/  LOP3.LUT R5, R0, R5, RZ, 0xfc, !PT ;  /* 0x0000000500057212 */ /* 0x000fca00078efcff */
[----:B------:R-:W-:Y:S01]  /*aed0*/  STG.E.U8 [R2.64], R5 ;  /* 0x0000000502007986 */ /* 0x000fe2000c101124 */
[----:B------:R-:W-:Y:S05]  /*aee0*/  EXIT ;  /* 0x000000000000794d */ /* 0x000fea0003800000 */
.L_x_7099:
[----:B---3--:R-:W0:Y:S01]  /*aef0*/  F2F.F32.F64 R0, R16 ;  /* 0x0000001000007310 */ /* 0x008e220000301000 */
[----:B------:R-:W0:-:S14]  /*af00*/  DSETP.GEU.AND P0, PT, |R16|, c[0x2][0xe8], PT ;  /* 0x00803a001000762a */ /* 0x000e1c0003f0e200 */
[----:B0-----:R-:W-:-:S05]  /*af10*/  @!P0 FMUL R0, R0, 1.175494350822287508e-38 ;  /* 0x0080000000008820 */ /* 0x001fca0000400000 */
[----:B------:R-:W-:-:S05]  /*af20*/  F2FP.BF16.PACK_AB R0, RZ, R0 ;  /* 0x00000000ff00723e */ /* 0x000fca00000010ff */
[----:B------:R-:W-:Y:S01]  /*af30*/  STG.E.U16 [R2.64], R0 ;  /* 0x0000000002007986 */ /* 0x000fe2000c101524 */
[----:B------:R-:W-:Y:S05]  /*af40*/  EXIT ;  /* 0x000000000000794d */ /* 0x000fea0003800000 */
.L_x_7096:
        /* <DEDUP_REMOVED lines=8> */
[----:B---3--:R-:W0:Y:S02]  /*afd0*/  F2I.U32.F64.TRUNC R17, R16 ;  /* 0x0000001000117311 */ /* 0x008e24000030d000 */
[----:B0-----:R-:W-:Y:S01]  /*afe0*/  STG.E.U16 [R2.64], R17 ;  /* 0x0000001102007986 */ /* 0x001fe2000c101524 */
[----:B------:R-:W-:Y:S05]  /*aff0*/  EXIT ;  /* 0x000000000000794d */ /* 0x000fea0003800000 */
.L_x_7108:
[----:B---3--:R-:W0:Y:S01]  /*b000*/  F2F.F32.F64 R7, R16 ;  /* 0x0000001000077310 */ /* 0x008e220000301000 */
        /* <DEDUP_REMOVED lines=18> */
.L_x_7111:
[----:B------:R-:W-:-:S04]  /*b130*/  LOP3.LUT R0, R7, 0x80000000, RZ, 0xc0, !PT ;  /* 0x8000000007007812 */ /* 0x000fc800078ec0ff */
[----:B------:R-:W-:-:S04]  /*b140*/  SHF.R.U32.HI R5, RZ, 0x18, R0 ;  /* 0x00000018ff057819 */ /* 0x000fc80000011600 */
[----:B------:R-:W-:-:S04]  /*b150*/  LOP3.LUT R4, R4, R5, RZ, 0xfc, !PT ;  /* 0x0000000504047212 */ /* 0x000fc800078efcff */
[----:B------:R-:W-:Y:S02]  /*b160*/  PRMT R0, R4, 0x7610, R0 ;  /* 0x0000761004007816 */ /* 0x000fe40000000000 */
.L_x_7110:
[----:B------:R-:W-:Y:S05]  /*b170*/  BSYNC B0 ;  /* 0x0000000000007941 */ /* 0x000fea0003800000 */
.L_x_7109:
[----:B------:R-:W-:Y:S01]  /*b180*/  STG.E.U8 [R2.64], R0 ;  /* 0x0000000002007986 */ /* 0x000fe2000c101124 */
[----:B------:R-:W-:Y:S05]  /*b190*/  EXIT ;  /* 0x000000000000794d */ /* 0x000fea0003800000 */
.L_x_7107:
        /* <DEDUP_REMOVED lines=19> */
.L_x_7114:
[----:B------:R-:W-:-:S04]  /*b2d0*/  LOP3.LUT R0, R7, 0x80000000, RZ, 0xc0, !PT ;  /* 0x8000000007007812 */ /* 0x000fc800078ec0ff */
[----:B------:R-:W-:-:S04]  /*b2e0*/  SHF.R.U32.HI R5, RZ, 0x18, R0 ;  /* 0x00000018ff057819 */ /* 0x000fc80000011600 */
[----:B------:R-:W-:-:S04]  /*b2f0*/  LOP3.LUT R4, R4, R5, RZ, 0xfc, !PT ;  /* 0x0000000504047212 */ /* 0x000fc800078efcff */
[----:B------:R-:W-:Y:S02]  /*b300*/  PRMT R0, R4, 0x7610, R0 ;  /* 0x0000761004007816 */ /* 0x000fe40000000000 */
.L_x_7113:
[----:B------:R-:W-:Y:S05]  /*b310*/  BSYNC B0 ;  /* 0x0000000000007941 */ /* 0x000fea0003800000 */
.L_x_7112:
[----:B------:R-:W-:Y:S01]  /*b320*/  STG.E.U8 [R2.64], R0 ;  /* 0x0000000002007986 */ /* 0x000fe2000c101124 */
[----:B------:R-:W-:Y:S05]  /*b330*/  EXIT ;  /* 0x000000000000794d */ /* 0x000fea0003800000 */
.L_x_7106:
[----:B------:R-:W-:-:S13]  /*b340*/  ISETP.NE.AND P0, PT, R0, 0x1c, PT ;  /* 0x0000001c0000780c */ /* 0x000fda0003f05270 */
[----:B------:R-:W-:Y:S05]  /*b350*/  @!P0 BRA `(.L_x_7115) ;  /* 0x000002d000008947 */ /* 0x000fea0003800000 */
[----:B------:R-:W-:-:S13]  /*b360*/  ISETP.NE.AND P0, PT, R0, 0x1d, PT ;  /* 0x0000001d0000780c */ /* 0x000fda0003f05270 */
[----:B------:R-:W-:Y:S05]  /*b370*/  @!P0 BRA `(.L_x_7116) ;  /* 0x0000028000008947 */ /* 0x000fea0003800000 */
[----:B------:R-:W-:-:S13]  /*b380*/  ISETP.NE.AND P0, PT, R0, 0x2c, PT ;  /* 0x0000002c0000780c */ /* 0x000fda0003f05270 */
[----:B------:R-:W-:Y:S05]  /*b390*/  @P0 BRA `(.L_x_7089) ;  /* 0x0000012000000947 */ /* 0x000fea0003800000 */
[----:B---3--:R-:W0:Y:S01]  /*b3a0*/  F2F.F32.F64 R6, R16 ;  /* 0x0000001000067310 */ /* 0x008e220000301000 */
        /* <DEDUP_REMOVED lines=17> */
.L_x_7089:
[----:B------:R-:W-:Y:S01]  /*b4c0*/  MOV R0, 0x0 ;  /* 0x0000000000007802 */ /* 0x000fe20000000f00 */
[----:B------:R-:W-:Y:S02]  /*b4d0*/  IMAD.MOV.U32 R4, RZ, RZ, c[0x4][0x128] ;  /* 0x01004a00ff047624 */ /* 0x000fe400078e00ff */
[----:B------:R-:W-:Y:S01]  /*b4e0*/  IMAD.MOV.U32 R5, RZ, RZ, c[0x4][0x12c] ;  /* 0x01004b00ff057624 */ /* 0x000fe200078e00ff */
[----:B------:R0:W4:Y:S01]  /*b4f0*/  LDC.64 R2, c[0x4][R0] ;  /* 0x0100000000027b82 */ /* 0x0001220000000a00 */
[----:B------:R-:W-:Y:S02]  /*b500*/  IMAD.MOV.U32 R6, RZ, RZ, c[0x4][0x130] ;  /* 0x01004c00ff067624 */ /* 0x000fe400078e00ff */
[----:B------:R-:W-:Y:S02]  /*b510*/  IMAD.MOV.U32 R7, RZ, RZ, c[0x4][0x134] ;  /* 0x01004d00ff077624 */ /* 0x000fe400078e00ff */
[----:B-1----:R-:W-:-:S02]  /*b520*/  IMAD.MOV.U32 R8, RZ, RZ, 0x65 ;  /* 0x00000065ff087424 */ /* 0x002fc400078e00ff */
        /* <DEDUP_REMOVED lines=11> */
[----:B--234-:R-:W-:Y:S05]  /*b5e0*/  CALL.ABS.NOINC R2 ;  /* 0x0000000002007343 */ /* 0x01cfea0003c00000 */
[----:B------:R-:W-:Y:S05]  /*b5f0*/  EXIT ;  /* 0x000000000000794d */ /* 0x000fea0003800000 */
.L_x_7116:
[----:B---3--:R-:W0:Y:S02]  /*b600*/  F2I.U64.F64.TRUNC R16, R16 ;  /* 0x0000001000107311 */ /* 0x008e24000030d800 */
[----:B0-----:R-:W-:Y:S01]  /*b610*/  STG.E.64 [R2.64], R16 ;  /* 0x0000001002007986 */ /* 0x001fe2000c101b24 */
[----:B------:R-:W-:Y:S05]  /*b620*/  EXIT ;  /* 0x000000000000794d */ /* 0x000fea0003800000 */
.L_x_7115:
[----:B---3--:R-:W0:Y:S02]  /*b630*/  F2I.U32.F64.TRUNC R17, R16 ;  /* 0x0000001000117311 */ /* 0x008e24000030d000 */
[----:B0-----:R-:W-:Y:S01]  /*b640*/  STG.E [R2.64], R17 ;  /* 0x0000001102007986 */ /* 0x001fe2000c101924 */
[----:B------:R-:W-:Y:S05]  /*b650*/  EXIT ;  /* 0x000000000000794d */ /* 0x000fea0003800000 */
        .weak           $__internal_13_$__cuda_sm20_div_rn_f64_full
        .type           $__internal_13_$__cuda_sm20_div_rn_f64_full,@function
        .size           $__internal_13_$__cuda_sm20_div_rn_f64_full,(.L_x_7605 - $__internal_13_$__cuda_sm20_div_rn_f64_full)
$__internal_13_$__cuda_sm20_div_rn_f64_full:
        /* <DEDUP_REMOVED lines=67> */
.L_x_7118:
        /* <DEDUP_REMOVED lines=16> */
.L_x_7121:
[----:B0-----:R-:W-:Y:S01]  /*bb90*/  LOP3.LUT R33, R15, 0x80000, RZ, 0xfc, !PT ;  /* 0x000800000f217812 */ /* 0x001fe200078efcff */
[----:B------:R-:W-:Y:S01]  /*bba0*/  IMAD.MOV.U32 R32, RZ, RZ, R14 ;  /* 0x000000ffff207224 */ /* 0x000fe200078e000e */
[----:B------:R-:W-:Y:S05]  /*bbb0*/  BRA `(.L_x_7119) ;  /* 0x0000002000007947 */ /* 0x000fea0003800000 */
.L_x_7120:
[----:B0-----:R-:W-:Y:S01]  /*bbc0*/  LOP3.LUT R33, R13, 0x80000, RZ, 0xfc, !PT ;  /* 0x000800000d217812 */ /* 0x001fe200078efcff */
[----:B------:R-:W-:Y:S02]  /*bbd0*/  IMAD.MOV.U32 R32, RZ, RZ, R12 ;  /* 0x000000ffff207224 */ /* 0x000fe400078e000c */
.L_x_7119:
[----:B------:R-:W-:Y:S05]  /*bbe0*/  BSYNC B0 ;  /* 0x0000000000007941 */ /* 0x000fea0003800000 */
.L_x_7117:
[----:B------:R-:W-:Y:S02]  /*bbf0*/  IMAD.MOV.U32 R6, RZ, RZ, R0 ;  /* 0x000000ffff067224 */ /* 0x000fe400078e0000 */
[----:B------:R-:W-:-:S02]  /*bc00*/  IMAD.MOV.U32 R7, RZ, RZ, 0x0 ;  /* 0x00000000ff077424 */ /* 0x000fc400078e00ff */
[----:B-1----:R-:W-:Y:S02]  /*bc10*/  IMAD.MOV.U32 R8, RZ, RZ, R32 ;  /* 0x000000ffff087224 */ /* 0x002fe400078e0020 */
[----:B------:R-:W-:Y:S01]  /*bc20*/  IMAD.MOV.U32 R9, RZ, RZ, R33 ;  /* 0x000000ffff097224 */ /* 0x000fe200078e0021 */
[----:B------:R-:W-:Y:S06]  /*bc30*/  RET.REL.NODEC R6 `(_ZN2at6native27unrolled_elementwise_kernelIZZZNS0_61_GLOBAL__N__b29612f4_23_ActivationMishKernel_cu_9e10b42f_310811mish_kernelERNS_18TensorIteratorBaseEENKUlvE_clEvENKUlvE_clEvEUldE_St5arrayIPcLm2EELi4E23TrivialOffsetCalculatorILi1EjESC_NS0_6memory12LoadWithCastILi1EEENSD_13StoreWithCastILi1EEEEEviT_T0_T2_T3_T4_T5_) ;  /* 0xffff43c006007950 */ /* 0x000fec0003c3ffff */
.L_x_7122:
        /* <DEDUP_REMOVED lines=12> */
.L_x_7605:


//--------------------- .text._ZN2at6native18elementwise_kernelILi128ELi2EZNS0_22gpu_kernel_impl_nocastIZZZNS0_61_GLOBAL__N__b29612f4_23_ActivationMishKernel_cu_9e10b42f_310811mish_kernelERNS_18TensorIteratorBaseEENKUlvE_clEvENKUlvE_clEvEUldE_EEvS5_RKT_EUliE_EEviT1_ --------------------------
	.section	.text._ZN2at6native18elementwise_kernelILi128ELi2EZNS0_22gpu_kernel_impl_nocastIZZZNS0_61_GLOBAL__N__b29612f4_23_ActivationMishKernel_cu_9e10b42f_310811mish_kernelERNS_18TensorIteratorBaseEENKUlvE_clEvENKUlvE_clEvEUldE_EEvS5_RKT_EUliE_EEviT1_,"ax",@progbits
	.sectioninfo	@"SHI_REGISTERS=30"
	.align	128
        .global         _ZN2at6native18elementwise_kernelILi128ELi2EZNS0_22gpu_kernel_impl_nocastIZZZNS0_61_GLOBAL__N__b29612f4_23_ActivationMishKernel_cu_9e10b42f_310811mish_kernelERNS_18TensorIteratorBaseEENKUlvE_clEvENKUlvE_clEvEUldE_EEvS5_RKT_EUliE_EEviT1_
        .type           _ZN2at6native18elementwise_kernelILi128ELi2EZNS0_22gpu_kernel_impl_nocastIZZZNS0_61_GLOBAL__N__b29612f4_23_ActivationMishKernel_cu_9e10b42f_310811mish_kernelERNS_18TensorIteratorBaseEENKUlvE_clEvENKUlvE_clEvEUldE_EEvS5_RKT_EUliE_EEviT1_,@function
        .size           _ZN2at6native18elementwise_kernelILi128ELi2EZNS0_22gpu_kernel_impl_nocastIZZZNS0_61_GLOBAL__N__b29612f4_23_ActivationMishKernel_cu_9e10b42f_310811mish_kernelERNS_18TensorIteratorBaseEENKUlvE_clEvENKUlvE_clEvEUldE_EEvS5_RKT_EUliE_EEviT1_,(.L_x_7606 - _ZN2at6native18elementwise_kernelILi128ELi2EZNS0_22gpu_kernel_impl_nocastIZZZNS0_61_GLOBAL__N__b29612f4_23_ActivationMishKernel_cu_9e10b42f_310811mish_kernelERNS_18TensorIteratorBaseEENKUlvE_clEvENKUlvE_clEvEUldE_EEvS5_RKT_EUliE_EEviT1_)
        .other          _ZN2at6native18elementwise_kernelILi128ELi2EZNS0_22gpu_kernel_impl_nocastIZZZNS0_61_GLOBAL__N__b29612f4_23_ActivationMishKernel_cu_9e10b42f_310811mish_kernelERNS_18TensorIteratorBaseEENKUlvE_clEvENKUlvE_clEvEUldE_EEvS5_RKT_EUliE_EEviT1_,@"STO_CUDA_ENTRY STV_DEFAULT"
_ZN2at6native18elementwise_kernelILi128ELi2EZNS0_22gpu_kernel_impl_nocastIZZZNS0_61_GLOBAL__N__b29612f4_23_ActivationMishKernel_cu_9e10b42f_310811mish_kernelERNS_18TensorIteratorBaseEENKUlvE_clEvENKUlvE_clEvEUldE_EEvS5_RKT_EUliE_EEviT1_:
.text._ZN2at6native18elementwise_kernelILi128ELi2EZNS0_22gpu_kernel_impl_nocastIZZZNS0_61_GLOBAL__N__b29612f4_23_ActivationMishKernel_cu_9e10b42f_310811mish_kernelERNS_18TensorIteratorBaseEENKUlvE_clEvENKUlvE_clEvEUldE_EEvS5_RKT_EUliE_EEviT1_:
        /* <DEDUP_REMOVED lines=10> */
[----:B------:R-:W-:-:S11]  /*00a0*/  IMAD.MOV.U32 R16, RZ, RZ, RZ ;  /* 0x000000ffff107224 */ /* 0x000fd600078e00ff */
[----:B------:R-:W-:Y:S05]  /*00b0*/  @!P0 BRA `(.L_x_7125) ;  /* 0x00000df000008947 */ /* 0x000fea0003800000 */
[----:B------:R-:W-:Y:S01]  /*00c0*/  MOV R26, RZ ;  /* 0x000000ff001a7202 */ /* 0x000fe20000000f00 */
[----:B------:R-:W-:-:S04]  /*00d0*/  IMAD.MOV.U32 R6, RZ, RZ, c[0x0][0x168] ;  /* 0x00005a00ff067624 */ /* 0x000fc800078e00ff */
[----:B------:R-:W-:Y:S01]  /*00e0*/  IMAD.HI.U32 R2, R27, c[0x0][0x170], R26 ;  /* 0x00005c001b027a27 */ /* 0x000fe200078e001a */
[----:B------:R-:W-:-:S04]  /*00f0*/  ISETP.NE.AND P0, PT, R6, 0x1, PT ;  /* 0x000000010600780c */ /* 0x000fc80003f05270 */
[----:B------:R-:W-:-:S04]  /*0100*/  SHF.R.U32.HI R3, RZ, c[0x0][0x174], R2 ;  /* 0x00005d00ff037a19 */ /* 0x000fc80000011602 */
[----:B------:R-:W-:-:S05]  /*0110*/  IADD3 R0, -R3, RZ, RZ ;  /* 0x000000ff03007210 */ /* 0x000fca0007ffe1ff */
[----:B------:R-:W-:-:S04]  /*0120*/  IMAD R0, R0, c[0x0][0x16c], R27 ;  /* 0x00005b0000007a24 */ /* 0x000fc800078e021b */
        /* <DEDUP_REMOVED lines=210> */
[C---:B------:R-:W-:Y:S01]  /*0e50*/  IMAD R16, R3.reuse, c[0x0][0x350], R16 ;  /* 0x0000d40003107a24 */ /* 0x040fe200078e0210 */
[----:B------:R-:W-:Y:S01]  /*0e60*/  @P0 IADD3 R4, -R2, RZ, RZ ;  /* 0x000000ff02040210 */ /* 0x000fe20007ffe1ff */
[----:B------:R-:W-:-:S04]  /*0e70*/  IMAD R0, R3, c[0x0][0x354], R0 ;  /* 0x0000d50003007a24 */ /* 0x000fc800078e0200 */
[----:B------:R-:W-:-:S04]  /*0e80*/  @P0 IMAD R5, R4, c[0x0][0x28c], R5 ;  /* 0x0000a30004050a24 */ /* 0x000fc800078e0205 */
[C---:B------:R-:W-:Y:S02]  /*0e90*/  @P0 IMAD R16, R5.reuse, c[0x0][0x358], R16 ;  /* 0x0000d60005100a24 */ /* 0x040fe400078e0210 */
[----:B------:R-:W-:-:S05]  /*0ea0*/  @P0 IMAD R0, R5, c[0x0][0x35c], R0 ;  /* 0x0000d70005000a24 */ /* 0x000fca00078e0200 */
.L_x_7125:
[----:B------:R-:W-:-:S05]  /*0eb0*/  IADD3 R14, P0, R0, c[0x0][0x368], RZ ;  /* 0x0000da00000e7a10 */ /* 0x000fca0007f1e0ff */
[----:B------:R-:W-:-:S06]  /*0ec0*/  IMAD.X R15, RZ, RZ, c[0x0][0x36c], P0 ;  /* 0x0000db00ff0f7624 */ /* 0x000fcc00000e06ff */
[----:B------:R-:W2:Y:S01]  /*0ed0*/  LDG.E.64 R14, [R14.64] ;  /* 0x000000040e0e7981 */ /* 0x000ea2000c1e1b00 */
[----:B------:R-:W-:Y:S01]  /*0ee0*/  MOV R2, 0x652b82fe ;  /* 0x652b82fe00027802 */ /* 0x000fe20000000f00 */
[----:B------:R-:W-:Y:S01]  /*0ef0*/  IMAD.MOV.U32 R3, RZ, RZ, 0x3ff71547 ;  /* 0x3ff71547ff037424 */ /* 0x000fe200078e00ff */
[----:B------:R-:W-:Y:S01]  /*0f00*/  MOV R8, 0x69ce2bdf ;  /* 0x69ce2bdf00087802 */ /* 0x000fe20000000f00 */
[----:B------:R-:W-:Y:S01]  /*0f10*/  IMAD.MOV.U32 R9, RZ, RZ, 0x3e5ade15 ;  /* 0x3e5ade15ff097424 */ /* 0x000fe200078e00ff */
[----:B------:R-:W-:Y:S01]  /*0f20*/  BSSY B1, `(.L_x_7126) ;  /* 0x0000022000017945 */ /* 0x000fe20003800000 */
[----:B------:R-:W-:Y:S02]  /*0f30*/  IADD3 R16, P0, R16, c[0x0][0x360], RZ ;  /* 0x0000d80010107a10 */ /* 0x000fe40007f1e0ff */
[----:B--2---:R-:W0:Y:S01]  /*0f40*/  DFMA R2, R14, R2, 6.75539944105574400000e+15 ;  /* 0x433800000e02742b */ /* 0x004e220000000002 */
[----:B------:R-:W-:-:S05]  /*0f50*/  FSETP.GEU.FTZ.AND P1, PT, |R15|, 4.1917929649353027344, PT ;  /* 0x4086232b0f00780b */ /* 0x000fca0003f3e200 */
        /* <DEDUP_REMOVED lines=14> */
[----:B0-----:R-:W-:Y:S01]  /*1040*/  LEA R19, R2, R7, 0x14 ;  /* 0x0000000702137211 */ /* 0x001fe200078ea0ff */
        /* <DEDUP_REMOVED lines=9> */
[----:B------:R-:W-:-:S04]  /*10e0*/  @!P1 SHF.R.S32.HI R3, RZ, 0x1, R0 ;  /* 0x00000001ff039819 */ /* 0x000fc80000011400 */
[----:B------:R-:W-:Y:S01]  /*10f0*/  @!P1 IADD3 R2, R2, -R3, RZ ;  /* 0x8000000302029210 */ /* 0x000fe20007ffe0ff */
[----:B------:R-:W-:-:S03]  /*1100*/  @!P1 IMAD R3, R3, 0x100000, R7 ;  /* 0x0010000003039824 */ /* 0x000fc600078e0207 */
[----:B------:R-:W-:Y:S02]  /*1110*/  @!P1 LEA R5, R2, 0x3ff00000, 0x14 ;  /* 0x3ff0000002059811 */ /* 0x000fe400078ea0ff */
[----:B------:R-:W-:-:S06]  /*1120*/  @!P1 MOV R2, R6 ;  /* 0x0000000600029202 */ /* 0x000fcc0000000f00 */
[----:B------:R0:W1:-:S06]  /*1130*/  @!P1 DMUL R18, R2, R4 ;  /* 0x0000000402129228 */ /* 0x00004c0000000000 */
.L_x_7127:
[----:B------:R-:W-:Y:S05]  /*1140*/  BSYNC B1 ;  /* 0x0000000000017941 */ /* 0x000fea0003800000 */
.L_x_7126:
[C---:B-1----:R-:W-:Y:S01]  /*1150*/  FSETP.GEU.FTZ.AND P2, PT, R19.reuse, 1.7916666269302368164, PT ;  /* 0x3fe555551300780b */ /* 0x042fe20003f5e000 */
[----:B------:R-:W-:Y:S01]  /*1160*/  BSSY B1, `(.L_x_7128) ;  /* 0x0000066000017945 */ /* 0x000fe20003800000 */
[----:B------:R-:W-:Y:S02]  /*1170*/  FSETP.GT.FTZ.AND P1, PT, R19, -1.6999999284744262695, PT ;  /* 0xbfd999991300780b */ /* 0x000fe40003f34000 */
[----:B------:R-:W-:-:S11]  /*1180*/  IADD3.X R17, RZ, c[0x0][0x364], RZ, P0, !PT ;  /* 0x0000d900ff117a10 */ /* 0x000fd600007fe4ff */
        /* <DEDUP_REMOVED lines=62> */
.L_x_7129:
        /* <DEDUP_REMOVED lines=18> */
[----:B------:R-:W-:Y:S02]  /*1690*/  MOV R9, R19 ;  /* 0x0000001300097202 */ /* 0x000fe40000000f00 */
[----:B------:R-:W-:Y:S02]  /*16a0*/  MOV R0, 0x16c0 ;  /* 0x000016c000007802 */ /* 0x000fe40000000f00 */
[----:B------:R-:W-:Y:S05]  /*16b0*/  CALL.REL.NOINC `($__internal_14_$__cuda_sm20_div_rn_f64_full) ;  /* 0x000020b000007944 */ /* 0x000fea0003c00000 */
.L_x_7132:
[----:B------:R-:W-:Y:S05]  /*16c0*/  BSYNC B2 ;  /* 0x0000000000027941 */ /* 0x000fea0003800000 */
.L_x_7131:
[----:B------:R-:W2:Y:S01]  /*16d0*/  DMUL R4, R4, R18 ;  /* 0x0000001204047228 */ /* 0x000ea20000000000 */
[----:B------:R-:W-:Y:S01]  /*16e0*/  IMAD.MOV.U32 R8, RZ, RZ, 0x2fbe14b5 ;  /* 0x2fbe14b5ff087424 */ /* 0x000fe200078e00ff */
[----:B------:R-:W-:-:S04]  /*16f0*/  MOV R9, 0x3eb372fb ;  /* 0x3eb372fb00097802 */ /* 0x000fc80000000f00 */
        /* <DEDUP_REMOVED lines=12> */
.L_x_7130:
[----:B------:R-:W-:Y:S05]  /*17c0*/  BSYNC B1 ;  /* 0x0000000000017941 */ /* 0x000fea0003800000 */
.L_x_7128:
[----:B-1-3--:R-:W-:Y:S01]  /*17d0*/  LOP3.LUT R3, R13, 0x7fffffff, RZ, 0xc0, !PT ;  /* 0x7fffffff0d037812 */ /* 0x00afe200078ec0ff */
[----:B------:R-:W-:Y:S01]  /*17e0*/  IMAD.MOV.U32 R2, RZ, RZ, R12 ;  /* 0x000000ffff027224 */ /* 0x000fe200078e000c */
[----:B------:R-:W-:Y:S05]  /*17f0*/  BSSY B1, `(.L_x_7133) ;  /* 0x000003b000017945 */ /* 0x000fea0003800000 */
[----:B------:R-:W1:-:S14]  /*1800*/  DSETP.GE.AND P0, PT, R2, c[0x2][0xe0], PT ;  /* 0x008038000200762a */ /* 0x000e5c0003f06000 */
[----:B-1----:R-:W-:Y:S05]  /*1810*/  @!P0 BRA `(.L_x_7134) ;  /* 0x0000029000008947 */ /* 0x002fea0003800000 */
[----:B------:R-:W1:Y:S01]  /*1820*/  DADD R6, R2, R2 ;  /* 0x0000000002067229 */ /* 0x000e620000000002 */
[----:B--2---:R-:W-:Y:S01]  /*1830*/  MOV R8, 0xa4741b81 ;  /* 0xa4741b8100087802 */ /* 0x004fe20000000f00 */
[----:B------:R-:W-:-:S04]  /*1840*/  IMAD.MOV.U32 R9, RZ, RZ, 0x3e5ae904 ;  /* 0x3e5ae904ff097424 */ /* 0x000fc800078e00ff */
        /* <DEDUP_REMOVED lines=24> */
[----:B0-----:R-:W-:-:S04]  /*19d0*/  MOV R4, RZ ;  /* 0x000000ff00047202 */ /* 0x001fc80000000f00 */
[----:B-1----:R0:W1:Y:S02]  /*19e0*/  DFMA R8, -R8, R6, R10 ;  /* 0x000000060808722b */ /* 0x002064000000010a */
[----:B0-----:R-:W-:Y:S01]  /*19f0*/  IMAD.MOV.U32 R10, RZ, RZ, 0x0 ;  /* 0x00000000ff0a7424 */ /* 0x001fe200078e00ff */
[----:B------:R-:W-:-:S03]  /*1a00*/  MOV R11, 0x40000000 ;  /* 0x40000000000b7802 */ /* 0x000fc60000000f00 */
        /* <DEDUP_REMOVED lines=10> */
.L_x_7134:
[----:B------:R-:W1:Y:S01]  /*1ab0*/  DMUL R2, R12, R12 ;  /* 0x0000000c0c027228 */ /* 0x000e620000000000 */
[----:B0-----:R-:W-:Y:S01]  /*1ac0*/  IMAD.MOV.U32 R4, RZ, RZ, -0x1d0a169c ;  /* 0xe2f5e964ff047424 */ /* 0x001fe200078e00ff */
[----:B------:R-:W-:-:S06]  /*1ad0*/  MOV R5, 0x3ef0bc46 ;  /* 0x3ef0bc4600057802 */ /* 0x000fcc0000000f00 */
        /* <DEDUP_REMOVED lines=12> */
.L_x_7135:
[----:B------:R-:W-:Y:S05]  /*1ba0*/  BSYNC B1 ;  /* 0x0000000000017941 */ /* 0x000fea0003800000 */
.L_x_7133:
[----:B-1----:R-:W1:Y:S01]  /*1bb0*/  DMUL R4, R14, R4 ;  /* 0x000000040e047228 */ /* 0x002e620000000000 */
[----:B------:R-:W-:-:S06]  /*1bc0*/  IADD3 R27, R27, 0x80, RZ ;  /* 0x000000801b1b7810 */ /* 0x000fcc0007ffe0ff */
[----:B-1----:R1:W-:Y:S04]  /*1bd0*/  STG.E.64 [R16.64], R4 ;  /* 0x0000000410007986 */ /* 0x0023e8000c101b04 */
.L_x_7124:
[----:B------:R-:W-:Y:S05]  /*1be0*/  BSYNC B0 ;  /* 0x0000000000007941 */ /* 0x000fea0003800000 */
.L_x_7123:
[----:B------:R-:W-:-:S13]  /*1bf0*/  ISETP.GE.AND P0, PT, R27, c[0x0][0x160], PT ;  /* 0x000058001b007a0c */ /* 0x000fda0003f06270 */
[----:B------:R-:W-:Y:S05]  /*1c00*/  @P0 EXIT ;  /* 0x000000000000094d */ /* 0x000fea0003800000 */
[----:B------:R-:W-:Y:S01]  /*1c10*/  ISETP.NE.AND P0, PT, RZ, c[0x0][0x168], PT ;  /* 0x00005a00ff007a0c */ /* 0x000fe20003f05270 */
[----:B------:R-:W-:Y:S01]  /*1c20*/  IMAD.MOV.U32 R0, RZ, RZ, RZ ;  /* 0x000000ffff007224 */ /* 0x000fe200078e00ff */
[----:B-1----:R-:W-:-:S11]  /*1c30*/  MOV R16, RZ ;  /* 0x000000ff00107202 */ /* 0x002fd60000000f00 */
[----:B------:R-:W-:Y:S05]  /*1c40*/  @!P0 BRA `(.L_x_7136) ;  /* 0x00000df000008947 */ /* 0x000fea0003800000 */
[----:B------:R-:W-:Y:S01]  /*1c50*/  IMAD.MOV.U32 R26, RZ, RZ, RZ ;  /* 0x000000ffff1a7224 */ /* 0x000fe200078e00ff */
[----:B------:R-:W-:-:S03]  /*1c60*/  MOV R6, c[0x0][0x168] ;  /* 0x00005a0000067a02 */ /* 0x000fc60000000f00 */
[----:B------:R-:W-:Y:S01]  /*1c70*/  IMAD.HI.U32 R2, R27, c[0x0][0x170], R26 ;  /* 0x00005c001b027a27 */ /* 0x000fe200078e001a */
[----:B------:R-:W-:-:S04]  /*1c80*/  ISETP.NE.AND P0, PT, R6, 0x1, PT ;  /* 0x000000010600780c */ /* 0x000fc80003f05270 */
[----:B------:R-:W-:-:S05]  /*1c90*/  SHF.R.U32.HI R3, RZ, c[0x0][0x174], R2 ;  /* 0x00005d00ff037a19 */ /* 0x000fca0000011602 */
[----:B------:R-:W-:-:S04]  /*1ca0*/  IMAD.MOV R0, RZ, RZ, -R3 ;  /* 0x000000ffff007224 */ /* 0x000fc800078e0a03 */
[----:B------:R-:W-:-:S04]  /*1cb0*/  IMAD R0, R0, c[0x0][0x16c], R27 ;  /* 0x00005b0000007a24 */ /* 0x000fc800078e021b */
[C---:B------:R-:W-:Y:S02]  /*1cc0*/  IMAD R16, R0.reuse, c[0x0][0x298], RZ ;  /* 0x0000a60000107a24 */ /* 0x040fe400078e02ff */
[----:B------:R-:W-:Y:S01]  /*1cd0*/  IMAD R0, R0, c[0x0][0x29c], RZ ;  /* 0x0000a70000007a24 */ /* 0x000fe200078e02ff */
        /* <DEDUP_REMOVED lines=199> */
[----:B------:R-:W-:Y:S02]  /*2950*/  ISETP.NE.AND P0, PT, R6, 0x18, PT ;  /* 0x000000180600780c */ /* 0x000fe40003f05270 */
[----:B------:R-:W-:-:S05]  /*2960*/  MOV R2, RZ ;  /* 0x000000ff00027202 */ /* 0x000fca0000000f00 */
[----:B------:R-:W-:-:S05]  /*2970*/  IMAD.HI.U32 R4, R3, c[0x0][0x284], R2 ;  /* 0x0000a10003047a27 */ /* 0x000fca00078e0002 */
[----:B------:R-:W-:Y:S01]  /*2980*/  SHF.R.U32.HI R5, RZ, c[0x0][0x288], R4 ;  /* 0x0000a200ff057a19 */ /* 0x000fe20000011604 */
[----:B------:R-:W-:-:S03]  /*2990*/  @P0 IMAD.MOV.U32 R4, RZ, RZ, RZ ;  /* 0x000000ffff040224 */ /* 0x000fc600078e00ff */
[C---:B------:R-:W-:Y:S01]  /*29a0*/  IADD3 R7, -R5.reuse, RZ, RZ ;  /* 0x000000ff05077210 */ /* 0x040fe20007ffe1ff */
        /* <DEDUP_REMOVED lines=8> */
[----:B------:R-:W-:-:S05]  /*2a30*/  @P0 IMAD R0, R5, c[0x0][0x35c], R0 ;  /* 0x0000d70005000a24 */ /* 0x000fca00078e0200 */
.L_x_7136:
[----:B--2---:R-:W-:-:S04]  /*2a40*/  IADD3 R18, P0, R0, c[0x0][0x368], RZ ;  /* 0x0000da0000127a10 */ /* 0x004fc80007f1e0ff */
[----:B------:R-:W-:-:S06]  /*2a50*/  IADD3.X R19, RZ, c[0x0][0x36c], RZ, P0, !PT ;  /* 0x0000db00ff137a10 */ /* 0x000fcc00007fe4ff */
[----:B------:R-:W2:Y:S01]  /*2a60*/  LDG.E.64 R18, [R18.64] ;  /* 0x0000000412127981 */ /* 0x000ea2000c1e1b00 */
[----:B------:R-:W-:Y:S01]  /*2a70*/  IMAD.MOV.U32 R2, RZ, RZ, 0x652b82fe ;  /* 0x652b82feff027424 */ /* 0x000fe200078e00ff */
[----:B------:R-:W-:Y:S01]  /*2a80*/  MOV R3, 0x3ff71547 ;  /* 0x3ff7154700037802 */ /* 0x000fe20000000f00 */
[----:B------:R-:W-:Y:S01]  /*2a90*/  IMAD.MOV.U32 R8, RZ, RZ, 0x69ce2bdf ;  /* 0x69ce2bdfff087424 */ /* 0x000fe200078e00ff */
[----:B------:R-:W-:Y:S01]  /*2aa0*/  MOV R9, 0x3e5ade15 ;  /* 0x3e5ade1500097802 */ /* 0x000fe20000000f00 */
[----:B------:R-:W-:Y:S01]  /*2ab0*/  BSSY B0, `(.L_x_7137) ;  /* 0x0000022000007945 */ /* 0x000fe20003800000 */
[----:B------:R-:W-:Y:S02]  /*2ac0*/  IADD3 R16, P0, R16, c[0x0][0x360], RZ ;  /* 0x0000d80010107a10 */ /* 0x000fe40007f1e0ff */
[----:B--2---:R-:W1:Y:S01]  /*2ad0*/  DFMA R2, R18, R2, 6.75539944105574400000e+15 ;  /* 0x433800001202742b */ /* 0x004e620000000002 */
[----:B------:R-:W-:-:S05]  /*2ae0*/  FSETP.GEU.FTZ.AND P1, PT, |R19|, 4.1917929649353027344, PT ;  /* 0x4086232b1300780b */ /* 0x000fca0003f3e200 */
        /* <DEDUP_REMOVED lines=14> */
[----:B-1----:R-:W-:Y:S01]  /*2bd0*/  IMAD R15, R2, 0x100000, R7 ;  /* 0x00100000020f7824 */ /* 0x002fe200078e0207 */
[----:B------:R-:W-:Y:S01]  /*2be0*/  MOV R14, R6 ;  /* 0x00000006000e7202 */ /* 0x000fe20000000f00 */
[----:B------:R-:W-:Y:S05]  /*2bf0*/  @!P1 BRA `(.L_x_7138) ;  /* 0x000000d000009947 */ /* 0x000fea0003800000 */
[----:B------:R-:W-:Y:S01]  /*2c00*/  FSETP.GEU.FTZ.AND P1, PT, |R19|, 4.2275390625, PT ;  /* 0x408748001300780b */ /* 0x000fe20003f3e200 */
[----:B------:R-:W-:-:S04]  /*2c10*/  DADD R4, R18, +INF ;  /* 0x7ff0000012047429 */ /* 0x000fc80000000000 */
[----:B------:R-:W1:-:S06]  /*2c20*/  DSETP.GEU.AND P2, PT, R18, RZ, PT ;  /* 0x000000ff1200722a */ /* 0x000e4c0003f4e000 */
[----:B-1----:R-:W-:Y:S02]  /*2c30*/  FSEL R15, R5, RZ, P2 ;  /* 0x000000ff050f7208 */ /* 0x002fe40001000000 */
[----:B------:R-:W-:Y:S02]  /*2c40*/  @!P1 LEA.HI R0, R2, R2, RZ, 0x1 ;  /* 0x0000000202009211 */ /* 0x000fe400078f08ff */
[----:B------:R-:W-:Y:S02]  /*2c50*/  FSEL R14, R4, RZ, P2 ;  /* 0x000000ff040e7208 */ /* 0x000fe40001000000 */
[----:B------:R-:W-:Y:S02]  /*2c60*/  @!P1 SHF.R.S32.HI R3, RZ, 0x1, R0 ;  /* 0x00000001ff039819 */ /* 0x000fe40000011400 */
[----:B------:R-:W-:-:S03]  /*2c70*/  @!P1 MOV R4, RZ ;  /* 0x000000ff00049202 */ /* 0x000fc60000000f00 */
[----:B------:R-:W-:Y:S01]  /*2c80*/  @!P1 IMAD.IADD R2, R2, 0x1, -R3 ;  /* 0x0000000102029824 */ /* 0x000fe200078e0a03 */
[----:B------:R-:W-:-:S04]  /*2c90*/  @!P1 LEA R3, R3, R7, 0x14 ;  /* 0x0000000703039211 */ /* 0x000fc800078ea0ff */
[----:B------:R-:W-:Y:S01]  /*2ca0*/  @!P1 LEA R5, R2, 0x3ff00000, 0x14 ;  /* 0x3ff0000002059811 */ /* 0x000fe200078ea0ff */
[----:B------:R-:W-:-:S06]  /*2cb0*/  @!P1 IMAD.MOV.U32 R2, RZ, RZ, R6 ;  /* 0x000000ffff029224 */ /* 0x000fcc00078e0006 */
[----:B------:R1:W2:-:S06]  /*2cc0*/  @!P1 DMUL R14, R2, R4 ;  /* 0x00000004020e9228 */ /* 0x00028c0000000000 */
.L_x_7138:
[----:B------:R-:W-:Y:S05]  /*2cd0*/  BSYNC B0 ;  /* 0x0000000000007941 */ /* 0x000fea0003800000 */
.L_x_7137:
[C---:B--2---:R-:W-:Y:S01]  /*2ce0*/  FSETP.GEU.FTZ.AND P2, PT, R15.reuse, 1.7916666269302368164, PT ;  /* 0x3fe555550f00780b */ /* 0x044fe20003f5e000 */
[----:B------:R-:W-:Y:S01]  /*2cf0*/  BSSY B0, `(.L_x_7139) ;  /* 0x0000066000007945 */ /* 0x000fe20003800000 */
[----:B------:R-:W-:Y:S01]  /*2d00*/  FSETP.GT.FTZ.AND P1, PT, R15, -1.6999999284744262695, PT ;  /* 0xbfd999990f00780b */ /* 0x000fe20003f34000 */
[----:B------:R-:W-:-:S12]  /*2d10*/  IMAD.X R17, RZ, RZ, c[0x0][0x364], P0 ;  /* 0x0000d900ff117624 */ /* 0x000fd800000e06ff */
[----:B------:R-:W-:Y:S05]  /*2d20*/  @P1 BRA !P2, `(.L_x_7140) ;  /* 0x000003d000001947 */ /* 0x000fea0005000000 */
[----:B-1----:R-:W1:-:S10]  /*2d30*/  DADD R2, R14, 1 ;  /* 0x3ff000000e027429 */ /* 0x002e540000000000 */
[----:B-1----:R-:W-:Y:S01]  /*2d40*/  ISETP.GT.AND P0, PT, R3, 0xfffff, PT ;  /* 0x000fffff0300780c */ /* 0x002fe20003f04270 */
[----:B------:R-:W-:Y:S01]  /*2d50*/  IMAD.MOV.U32 R5, RZ, RZ, R3 ;  /* 0x000000ffff057224 */ /* 0x000fe200078e0003 */
[----:B------:R-:W-:-:S11]  /*2d60*/  MOV R4, R2 ;  /* 0x0000000200047202 */ /* 0x000fd60000000f00 */
[----:B------:R-:W1:-:S10]  /*2d70*/  @!P0 DMUL R4, R4, 1.80143985094819840000e+16 ;  /* 0x4350000004048828 */ /* 0x000e540000000000 */
[----:B-1----:R-:W-:Y:S02]  /*2d80*/  @!P0 MOV R3, R5 ;  /* 0x0000000500038202 */ /* 0x002fe40000000f00 */
        /* <DEDUP_REMOVED lines=8> */
[----:B------:R-:W1:-:S10]  /*2e10*/  @P1 DFMA R6, R4, R6, +INF ;  /* 0x7ff000000406142b */ /* 0x000e540000000006 */
[----:B01----:R-:W-:Y:S02]  /*2e20*/  @P1 FSEL R12, R6, RZ, P2 ;  /* 0x000000ff060c1208 */ /* 0x003fe40001000000 */
        /* <DEDUP_REMOVED lines=45> */
.L_x_7140:
[----:B-1----:R-:W1:Y:S01]  /*3100*/  DADD R2, R14, 2 ;  /* 0x400000000e027429 */ /* 0x002e620000000000 */
[----:B------:R-:W-:Y:S01]  /*3110*/  MOV R4, 0x1 ;  /* 0x0000000100047802 */ /* 0x000fe20000000f00 */
[----:B------:R-:W-:Y:S01]  /*3120*/  BSSY B1, `(.L_x_7142) ;  /* 0x0000013000017945 */ /* 0x000fe20003800000 */
[----:B------:R-:W-:-:S03]  /*3130*/  FSETP.GEU.AND P1, PT, |R15|, 6.5827683646048100446e-37, PT ;  /* 0x036000000f00780b */ /* 0x000fc60003f2e200 */
[----:B-1----:R-:W1:Y:S02]  /*3140*/  MUFU.RCP64H R5, R3 ;  /* 0x0000000300057308 */ /* 0x002e640000001800 */
[----:B-1----:R-:W1:-:S06]  /*3150*/  DFMA R6, -R2, R4, 1 ;  /* 0x3ff000000206742b */ /* 0x002e4c0000000104 */
[----:B-1----:R-:W1:-:S06]  /*3160*/  DFMA R6, R6, R6, R6 ;  /* 0x000000060606722b */ /* 0x002e4c0000000006 */
[----:B-1----:R-:W1:-:S06]  /*3170*/  DFMA R6, R4, R6, R4 ;  /* 0x000000060406722b */ /* 0x002e4c0000000004 */
[----:B-1----:R-:W1:-:S06]  /*3180*/  DFMA R4, -R2, R6, 1 ;  /* 0x3ff000000204742b */ /* 0x002e4c0000000106 */
[----:B-1----:R-:W1:-:S06]  /*3190*/  DFMA R4, R6, R4, R6 ;  /* 0x000000040604722b */ /* 0x002e4c0000000006 */
[----:B-1----:R-:W1:-:S06]  /*31a0*/  DMUL R6, R4, R14 ;  /* 0x0000000e04067228 */ /* 0x002e4c0000000000 */
[----:B-1----:R-:W1:-:S06]  /*31b0*/  DFMA R8, -R2, R6, R14 ;  /* 0x000000060208722b */ /* 0x002e4c000000010e */
[----:B-1----:R-:W1:-:S10]  /*31c0*/  DFMA R4, R4, R8, R6 ;  /* 0x000000080404722b */ /* 0x002e540000000006 */
[----:B-1----:R-:W-:-:S05]  /*31d0*/  FFMA R0, RZ, R3, R5 ;  /* 0x00000003ff007223 */ /* 0x002fca0000000005 */
[----:B------:R-:W-:-:S13]  /*31e0*/  FSETP.GT.AND P0, PT, |R0|, 1.469367938527859385e-39, PT ;  /* 0x001000000000780b */ /* 0x000fda0003f04200 */
[----:B------:R-:W-:Y:S05]  /*31f0*/  @P0 BRA P1, `(.L_x_7143) ;  /* 0x0000005000000947 */ /* 0x000fea0000800000 */
[----:B------:R-:W-:Y:S01]  /*3200*/  IMAD.MOV.U32 R11, RZ, RZ, R3 ;  /* 0x000000ffff0b7224 */ /* 0x000fe200078e0003 */
[----:B------:R-:W-:Y:S01]  /*3210*/  MOV R8, R14 ;  /* 0x0000000e00087202 */ /* 0x000fe20000000f00 */
[----:B------:R-:W-:Y:S01]  /*3220*/  IMAD.MOV.U32 R9, RZ, RZ, R15 ;  /* 0x000000ffff097224 */ /* 0x000fe200078e000f */
[----:B------:R-:W-:Y:S02]  /*3230*/  MOV R0, 0x3250 ;  /* 0x0000325000007802 */ /* 0x000fe40000000f00 */
[----:B0-----:R-:W-:Y:S05]  /*3240*/  CALL.REL.NOINC `($__internal_14_$__cuda_sm20_div_rn_f64_full) ;  /* 0x0000052000007944 */ /* 0x001fea0003c00000 */
.L_x_7143:
[----:B------:R-:W-:Y:S05]  /*3250*/  BSYNC B1 ;  /* 0x0000000000017941 */ /* 0x000fea0003800000 */
.L_x_7142:
[----:B------:R-:W2:Y:S01]  /*3260*/  DMUL R4, R4, R14 ;  /* 0x0000000e04047228 */ /* 0x000ea20000000000 */
[----:B------:R-:W-:Y:S01]  /*3270*/  MOV R8, 0x2fbe14b5 ;  /* 0x2fbe14b500087802 */ /* 0x000fe20000000f00 */
[----:B------:R-:W-:-:S04]  /*3280*/  IMAD.MOV.U32 R9, RZ, RZ, 0x3eb372fb ;  /* 0x3eb372fbff097424 */ /* 0x000fc800078e00ff */
        /* <DEDUP_REMOVED lines=11> */
[----:B0-2---:R0:W2:-:S06]  /*3340*/  DADD R12, R8, R14 ;  /* 0x00000000080c7229 */ /* 0x00508c000000000e */
.L_x_7141:
[----:B------:R-:W-:Y:S05]  /*3350*/  BSYNC B0 ;  /* 0x0000000000007941 */ /* 0x000fea0003800000 */
.L_x_7139:
[----:B-12---:R-:W-:Y:S01]  /*3360*/  LOP3.LUT R3, R13, 0x7fffffff, RZ, 0xc0, !PT ;  /* 0x7fffffff0d037812 */ /* 0x006fe200078ec0ff */
[----:B------:R-:W-:Y:S01]  /*3370*/  BSSY B0, `(.L_x_7144) ;  /* 0x000003c000007945 */ /* 0x000fe20003800000 */
[----:B------:R-:W-:-:S06]  /*3380*/  MOV R2, R12 ;  /* 0x0000000c00027202 */ /* 0x000fcc0000000f00 */
[----:B------:R-:W1:-:S14]  /*3390*/  DSETP.GE.AND P0, PT, R2, c[0x2][0xe0], PT ;  /* 0x008038000200762a */ /* 0x000e5c0003f06000 */
[----:B-1----:R-:W-:Y:S05]  /*33a0*/  @!P0 BRA `(.L_x_7145) ;  /* 0x0000029000008947 */ /* 0x002fea0003800000 */
[----:B------:R-:W1:Y:S01]  /*33b0*/  DADD R6, R2, R2 ;  /* 0x0000000002067229 */ /* 0x000e620000000002 */
[----:B0-----:R-:W-:Y:S01]  /*33c0*/  IMAD.MOV.U32 R8, RZ, RZ, -0x5b8be47f ;  /* 0xa4741b81ff087424 */ /* 0x001fe200078e00ff */
[----:B------:R-:W-:-:S04]  /*33d0*/  MOV R9, 0x3e5ae904 ;  /* 0x3e5ae90400097802 */ /* 0x000fc80000000f00 */
[----:B-1----:R-:W0:Y:S01]  /*33e0*/  F2F.F32.F64 R0, R6 ;  /* 0x0000000600007310 */ /* 0x002e220000301000 */
[----:B------:R-:W0:-:S14]  /*33f0*/  DSETP.GEU.AND P0, PT, |R6|, c[0x2][0xe8], PT ;  /* 0x00803a000600762a */ /* 0x000e1c0003f0e200 */
[----:B0-----:R-:W-:Y:S01]  /*3400*/  @!P0 FMUL R0, R0, 1.175494350822287508e-38 ;  /* 0x0080000000008820 */ /* 0x001fe20000400000 */
[----:B------:R-:W-:-:S03]  /*3410*/  ISETP.GT.U32.AND P0, PT, R3, 0x40330fc1, PT ;  /* 0x40330fc10300780c */ /* 0x000fc60003f04070 */
[----:B------:R-:W-:-:S06]  /*3420*/  FMUL.FTZ R0, R0, 1.4426950216293334961 ;  /* 0x3fb8aa3b00007820 */ /* 0x000fcc0000410000 */
[----:B------:R-:W0:Y:S02]  /*3430*/  FRND R0, R0 ;  /* 0x0000000000007307 */ /* 0x000e240000201000 */
[----:B0-----:R-:W-:-:S06]  /*3440*/  FMUL.FTZ R2, R0, 1 ;  /* 0x3f80000000027820 */ /* 0x001fcc0000410000 */
[----:B------:R-:W0:Y:S02]  /*3450*/  F2F.F64.F32 R4, R2 ;  /* 0x0000000200047310 */ /* 0x000e240000201800 */
        /* <DEDUP_REMOVED lines=18> */
[----:B0-----:R-:W-:Y:S01]  /*3580*/  MOV R10, 0x0 ;  /* 0x00000000000a7802 */ /* 0x001fe20000000f00 */
[----:B------:R-:W-:-:S03]  /*3590*/  IMAD.MOV.U32 R11, RZ, RZ, 0x40000000 ;  /* 0x40000000ff0b7424 */ /* 0x000fc600078e00ff */
        /* <DEDUP_REMOVED lines=10> */
.L_x_7145:
[----:B------:R-:W1:Y:S01]  /*3640*/  DMUL R2, R12, R12 ;  /* 0x0000000c0c027228 */ /* 0x000e620000000000 */
[----:B0-----:R-:W-:Y:S01]  /*3650*/  MOV R4, 0xe2f5e964 ;  /* 0xe2f5e96400047802 */ /* 0x001fe20000000f00 */
        /* <DEDUP_REMOVED lines=13> */
.L_x_7146:
[----:B------:R-:W-:Y:S05]  /*3730*/  BSYNC B0 ;  /* 0x0000000000007941 */ /* 0x000fea0003800000 */
.L_x_7144:
[----:B-1----:R-:W1:-:S07]  /*3740*/  DMUL R4, R18, R4 ;  /* 0x0000000412047228 */ /* 0x002e4e0000000000 */
[----:B-1----:R-:W-:Y:S01]  /*3750*/  STG.E.64 [R16.64], R4 ;  /* 0x0000000410007986 */ /* 0x002fe2000c101b04 */
[----:B------:R-:W-:Y:S05]  /*3760*/  EXIT ;  /* 0x000000000000794d */ /* 0x000fea0003800000 */
        .weak           $__internal_14_$__cuda_sm20_div_rn_f64_full
        .type           $__internal_14_$__cuda_sm20_div_rn_f64_full,@function
        .size           $__internal_14_$__cuda_sm20_div_rn_f64_full,(.L_x_7606 - $__internal_14_$__cuda_sm20_div_rn_f64_full)
$__internal_14_$__cuda_sm20_div_rn_f64_full:
[----:B------:R-:W-:Y:S01]  /*3770*/  FSETP.GEU.AND P0, PT, |R11|, 1.469367938527859385e-39, PT ;  /* 0x001000000b00780b */ /* 0x000fe20003f0e200 */
[----:B------:R-:W-:Y:S01]  /*3780*/  IMAD.MOV.U32 R22, RZ, RZ, 0x1 ;  /* 0x00000001ff167424 */ /* 0x000fe200078e00ff */
[----:B------:R-:W-:Y:S01]  /*3790*/  FSETP.GEU.AND P2, PT, |R9|, 1.469367938527859385e-39, PT ;  /* 0x001000000900780b */ /* 0x000fe20003f4e200 */
[----:B------:R-:W-:Y:S01]  /*37a0*/  BSSY B3, `(.L_x_7147) ;  /* 0x0000056000037945 */ /* 0x000fe20003800000 */
[----:B------:R-:W-:Y:S02]  /*37b0*/  LOP3.LUT R12, R11, 0x800fffff, RZ, 0xc0, !PT ;  /* 0x800fffff0b0c7812 */ /* 0x000fe400078ec0ff */
[----:B------:R-:W-:Y:S02]  /*37c0*/  MOV R10, R2 ;  /* 0x00000002000a7202 */ /* 0x000fe40000000f00 */
[----:B------:R-:W-:Y:S01]  /*37d0*/  LOP3.LUT R13, R12, 0x3ff00000, RZ, 0xfc, !PT ;  /* 0x3ff000000c0d7812 */ /* 0x000fe200078efcff */
[----:B------:R-:W-:Y:S01]  /*37e0*/  IMAD.MOV.U32 R12, RZ, RZ, R2 ;  /* 0x000000ffff0c7224 */ /* 0x000fe200078e0002 */
[----:B------:R-:W-:-:S02]  /*37f0*/  LOP3.LUT R2, R9, 0x7ff00000, RZ, 0xc0, !PT ;  /* 0x7ff0000009027812 */ /* 0x000fc400078ec0ff */
[C---:B------:R-:W-:Y:S01]  /*3800*/  LOP3.LUT R5, R11.reuse, 0x7ff00000, RZ, 0xc0, !PT ;  /* 0x7ff000000b057812 */ /* 0x040fe200078ec0ff */
[----:B------:R-:W0:Y:S01]  /*3810*/  @!P0 DMUL R12, R10, 8.98846567431157953865e+307 ;  /* 0x7fe000000a0c8828 */ /* 0x000e220000000000 */
[----:B------:R-:W-:Y:S01]  /*3820*/  MOV R6, R8 ;  /* 0x0000000800067202 */ /* 0x000fe20000000f00 */
[----:B------:R-:W-:Y:S01]  /*3830*/  @!P2 IMAD.MOV.U32 R24, RZ, RZ, RZ ;  /* 0x000000ffff18a224 */ /* 0x000fe200078e00ff */
[----:B------:R-:W-:Y:S02]  /*3840*/  @!P2 LOP3.LUT R3, R11, 0x7ff00000, RZ, 0xc0, !PT ;  /* 0x7ff000000b03a812 */ /* 0x000fe400078ec0ff */
[C---:B------:R-:W-:Y:S01]  /*3850*/  ISETP.GE.U32.AND P1, PT, R2.reuse, R5, PT ;  /* 0x000000050200720c */ /* 0x040fe20003f26070 */
[----:B0-----:R-:W0:Y:S01]  /*3860*/  MUFU.RCP64H R23, R13 ;  /* 0x0000000d00177308 */ /* 0x001e220000001800 */
[----:B------:R-:W-:Y:S02]  /*3870*/  @!P2 ISETP.GE.U32.AND P3, PT, R2, R3, PT ;  /* 0x000000030200a20c */ /* 0x000fe40003f66070 */
[----:B------:R-:W-:-:S02]  /*3880*/  MOV R3, 0x1ca00000 ;  /* 0x1ca0000000037802 */ /* 0x000fc40000000f00 */
[----:B------:R-:W-:Y:S02]  /*3890*/  @!P0 LOP3.LUT R5, R13, 0x7ff00000, RZ, 0xc0, !PT ;  /* 0x7ff000000d058812 */ /* 0x000fe400078ec0ff */
[C---:B------:R-:W-:Y:S02]  /*38a0*/  @!P2 SEL R25, R3.reuse, 0x63400000, !P3 ;  /* 0x634000000319a807 */ /* 0x040fe40005800000 */
[----:B------:R-:W-:Y:S02]  /*38b0*/  SEL R7, R3, 0x63400000, !P1 ;  /* 0x6340000003077807 */ /* 0x000fe40004800000 */
[--C-:B------:R-:W-:Y:S02]  /*38c0*/  @!P2 LOP3.LUT R4, R25, 0x80000000, R9.reuse, 0xf8, !PT ;  /* 0x800000001904a812 */ /* 0x100fe400078ef809 */
[----:B------:R-:W-:Y:S02]  /*38d0*/  LOP3.LUT R7, R7, 0x800fffff, R9, 0xf8, !PT ;  /* 0x800fffff07077812 */ /* 0x000fe400078ef809 */
[----:B------:R-:W-:Y:S01]  /*38e0*/  @!P2 LOP3.LUT R25, R4, 0x100000, RZ, 0xfc, !PT ;  /* 0x001000000419a812 */ /* 0x000fe200078efcff */
[----:B0-----:R-:W0:Y:S01]  /*38f0*/  DFMA R20, R22, -R12, 1 ;  /* 0x3ff000001614742b */ /* 0x001e22000000080c */
[----:B------:R-:W-:-:S02]  /*3900*/  MOV R4, R2 ;  /* 0x0000000200047202 */ /* 0x000fc40000000f00 */
[----:B------:R-:W-:Y:S02]  /*3910*/  IADD3 R26, R5, -0x1, RZ ;  /* 0xffffffff051a7810 */ /* 0x000fe40007ffe0ff */
[----:B------:R-:W-:-:S04]  /*3920*/  @!P2 DFMA R6, R6, 2, -R24 ;  /* 0x400000000606a82b */ /* 0x000fc80000000818 */
[----:B0-----:R-:W0:-:S06]  /*3930*/  DFMA R20, R20, R20, R20 ;  /* 0x000000141414722b */ /* 0x001e0c0000000014 */
[----:B0-----:R-:W0:Y:S01]  /*3940*/  DFMA R20, R22, R20, R22 ;  /* 0x000000141614722b */ /* 0x001e220000000016 */
[----:B------:R-:W-:-:S04]  /*3950*/  @!P2 LOP3.LUT R4, R7, 0x7ff00000, RZ, 0xc0, !PT ;  /* 0x7ff000000704a812 */ /* 0x000fc800078ec0ff */
[----:B------:R-:W-:Y:S01]  /*3960*/  IADD3 R24, R4, -0x1, RZ ;  /* 0xffffffff04187810 */ /* 0x000fe20007ffe0ff */
[----:B0-----:R-:W0:-:S03]  /*3970*/  DFMA R22, R20, -R12, 1 ;  /* 0x3ff000001416742b */ /* 0x001e06000000080c */
[----:B------:R-:W-:-:S03]  /*3980*/  ISETP.GT.U32.AND P0, PT, R24, 0x7feffffe, PT ;  /* 0x7feffffe1800780c */ /* 0x000fc60003f04070 */
[----:B0-----:R-:W0:Y:S01]  /*3990*/  DFMA R20, R20, R22, R20 ;  /* 0x000000161414722b */ /* 0x001e220000000014 */
[----:B------:R-:W-:-:S05]  /*39a0*/  ISETP.GT.U32.OR P0, PT, R26, 0x7feffffe, P0 ;  /* 0x7feffffe1a00780c */ /* 0x000fca0000704470 */
        /* <DEDUP_REMOVED lines=9> */
[----:B------:R-:W-:-:S04]  /*3a40*/  IMNMX R4, R4, 0x46a00000, PT ;  /* 0x46a0000004047817 */ /* 0x000fc80003800200 */
[----:B------:R-:W-:Y:S01]  /*3a50*/  IADD3 R8, -R3, R4, RZ ;  /* 0x0000000403087210 */ /* 0x000fe20007ffe1ff */
[----:B------:R-:W-:-:S03]  /*3a60*/  IMAD.MOV.U32 R4, RZ, RZ, RZ ;  /* 0x000000ffff047224 */ /* 0x000fc600078e00ff */
[----:B------:R-:W-:-:S06]  /*3a70*/  IADD3 R5, R8, 0x7fe00000, RZ ;  /* 0x7fe0000008057810 */ /* 0x000fcc0007ffe0ff */
[----:B-1----:R-:W1:-:S10]  /*3a80*/  DMUL R2, R24, R4 ;  /* 0x0000000418027228 */ /* 0x002e540000000000 */
[----:B-1----:R-:W-:-:S13]  /*3a90*/  FSETP.GTU.AND P0, PT, |R3|, 1.469367938527859385e-39, PT ;  /* 0x001000000300780b */ /* 0x002fda0003f0c200 */
[----:B------:R-:W-:Y:S05]  /*3aa0*/  @P0 BRA `(.L_x_7149) ;  /* 0x0000025000000947 */ /* 0x000fea0003800000 */
[----:B------:R-:W1:-:S06]  /*3ab0*/  DFMA R6, R24, -R12, R6 ;  /* 0x8000000c1806722b */ /* 0x000e4c0000000006 */
[----:B-1----:R-:W-:-:S04]  /*3ac0*/  MOV R6, RZ ;  /* 0x000000ff00067202 */ /* 0x002fc80000000f00 */
[C---:B------:R-:W-:Y:S02]  /*3ad0*/  FSETP.NEU.AND P0, PT, R7.reuse, RZ, PT ;  /* 0x000000ff0700720b */ /* 0x040fe40003f0d000 */
[----:B------:R-:W-:-:S04]  /*3ae0*/  LOP3.LUT R11, R7, 0x80000000, R11, 0x48, !PT ;  /* 0x80000000070b7812 */ /* 0x000fc800078e480b */
[----:B------:R-:W-:-:S07]  /*3af0*/  LOP3.LUT R7, R11, R5, RZ, 0xfc, !PT ;  /* 0x000000050b077212 */ /* 0x000fce00078efcff */
[----:B------:R-:W-:Y:S05]  /*3b00*/  @!P0 BRA `(.L_x_7149) ;  /* 0x000001f000008947 */ /* 0x000fea0003800000 */
[----:B------:R-:W-:Y:S01]  /*3b10*/  IMAD.MOV R5, RZ, RZ, -R8 ;  /* 0x000000ffff057224 */ /* 0x000fe200078e0a08 */
[----:B------:R-:W-:Y:S01]  /*3b20*/  MOV R4, RZ ;  /* 0x000000ff00047202 */ /* 0x000fe20000000f00 */
[----:B------:R-:W1:-:S05]  /*3b30*/  DMUL.RP R6, R24, R6 ;  /* 0x0000000618067228 */ /* 0x000e4a0000008000 */
[----:B------:R-:W2:-:S05]  /*3b40*/  DFMA R4, R2, -R4, R24 ;  /* 0x800000040204722b */ /* 0x000e8a0000000018 */
[----:B-1----:R-:W-:Y:S02]  /*3b50*/  LOP3.LUT R11, R7, R11, RZ, 0x3c, !PT ;  /* 0x0000000b070b7212 */ /* 0x002fe400078e3cff */
[----:B--2---:R-:W-:-:S04]  /*3b60*/  IADD3 R4, -R8, -0x43300000, RZ ;  /* 0xbcd0000008047810 */ /* 0x004fc80007ffe1ff */
[----:B------:R-:W-:-:S04]  /*3b70*/  FSETP.NEU.AND P0, PT, |R5|, R4, PT ;  /* 0x000000040500720b */ /* 0x000fc80003f0d200 */
[----:B------:R-:W-:Y:S02]  /*3b80*/  FSEL R2, R6, R2, !P0 ;  /* 0x0000000206027208 */ /* 0x000fe40004000000 */
[----:B------:R-:W-:Y:S01]  /*3b90*/  FSEL R3, R11, R3, !P0 ;  /* 0x000000030b037208 */ /* 0x000fe20004000000 */
[----:B------:R-:W-:Y:S05]  /*3ba0*/  BRA `(.L_x_7149) ;  /* 0x0000015000007947 */ /* 0x000fea0003800000 */
.L_x_7148:
[----:B------:R-:W2:-:S14]  /*3bb0*/  DSETP.NAN.AND P0, PT, R8, R8, PT ;  /* 0x000000080800722a */ /* 0x000e9c0003f08000 */
[----:B--2---:R-:W-:Y:S05]  /*3bc0*/  @P0 BRA `(.L_x_7150) ;  /* 0x0000011000000947 */ /* 0x004fea0003800000 */
[----:B------:R-:W2:-:S14]  /*3bd0*/  DSETP.NAN.AND P0, PT, R10, R10, PT ;  /* 0x0000000a0a00722a */ /* 0x000e9c0003f08000 */
[----:B--2---:R-:W-:Y:S05]  /*3be0*/  @P0 BRA `(.L_x_7151) ;  /* 0x000000c000000947 */ /* 0x004fea0003800000 */
[----:B------:R-:W-:Y:S01]  /*3bf0*/  ISETP.NE.AND P0, PT, R4, R5, PT ;  /* 0x000000050400720c */ /* 0x000fe20003f05270 */
[----:B------:R-:W-:Y:S01]  /*3c00*/  IMAD.MOV.U32 R2, RZ, RZ, 0x0 ;  /* 0x00000000ff027424 */ /* 0x000fe200078e00ff */
[----:B------:R-:W-:-:S11]  /*3c10*/  MOV R3, 0xfff80000 ;  /* 0xfff8000000037802 */ /* 0x000fd60000000f00 */
[----:B------:R-:W-:Y:S05]  /*3c20*/  @!P0 BRA `(.L_x_7149) ;  /* 0x000000d000008947 */ /* 0x000fea0003800000 */
[----:B------:R-:W-:Y:S02]  /*3c30*/  ISETP.NE.AND P0, PT, R4, 0x7ff00000, PT ;  /* 0x7ff000000400780c */ /* 0x000fe40003f05270 */
[----:B------:R-:W-:Y:S02]  /*3c40*/  LOP3.LUT R3, R9, 0x80000000, R11, 0x48, !PT ;  /* 0x8000000009037812 */ /* 0x000fe400078e480b */
[----:B------:R-:W-:-:S13]  /*3c50*/  ISETP.EQ.OR P0, PT, R5, RZ, !P0 ;  /* 0x000000ff0500720c */ /* 0x000fda0004702670 */
[----:B------:R-:W-:Y:S01]  /*3c60*/  @P0 LOP3.LUT R4, R3, 0x7ff00000, RZ, 0xfc, !PT ;  /* 0x7ff0000003040812 */ /* 0x000fe200078efcff */
[----:B------:R-:W-:Y:S01]  /*3c70*/  @!P0 IMAD.MOV.U32 R2, RZ, RZ, RZ ;  /* 0x000000ffff028224 */ /* 0x000fe200078e00ff */
[----:B------:R-:W-:-:S03]  /*3c80*/  @P0 MOV R2, RZ ;  /* 0x000000ff00020202 */ /* 0x000fc60000000f00 */
[----:B------:R-:W-:Y:S01]  /*3c90*/  @P0 IMAD.MOV.U32 R3, RZ, RZ, R4 ;  /* 0x000000ffff030224 */ /* 0x000fe200078e0004 */
[----:B------:R-:W-:Y:S05]  /*3ca0*/  BRA `(.L_x_7149) ;  /* 0x0000005000007947 */ /* 0x000fea0003800000 */
.L_x_7151:
[----:B------:R-:W-:Y:S02]  /*3cb0*/  LOP3.LUT R3, R11, 0x80000, RZ, 0xfc, !PT ;  /* 0x000800000b037812 */ /* 0x000fe400078efcff */
[----:B------:R-:W-:Y:S01]  /*3cc0*/  MOV R2, R10 ;  /* 0x0000000a00027202 */ /* 0x000fe20000000f00 */
[----:B------:R-:W-:Y:S05]  /*3cd0*/  BRA `(.L_x_7149) ;  /* 0x0000002000007947 */ /* 0x000fea0003800000 */
.L_x_7150:
[----:B------:R-:W-:Y:S01]  /*3ce0*/  LOP3.LUT R3, R9, 0x80000, RZ, 0xfc, !PT ;  /* 0x0008000009037812 */ /* 0x000fe200078efcff */
[----:B------:R-:W-:Y:S02]  /*3cf0*/  IMAD.MOV.U32 R2, RZ, RZ, R8 ;  /* 0x000000ffff027224 */ /* 0x000fe400078e0008 */
.L_x_7149:
[----:B------:R-:W-:Y:S05]  /*3d00*/  BSYNC B3 ;  /* 0x0000000000037941 */ /* 0x000fea0003800000 */
.L_x_7147:
[----:B------:R-:W-:Y:S01]  /*3d10*/  IMAD.MOV.U32 R5, RZ, RZ, R3 ;  /* 0x000000ffff057224 */ /* 0x000fe200078e0003 */
[----:B------:R-:W-:Y:S01]  /*3d20*/  HFMA2.MMA R3, -RZ, RZ, 0, 0 ;  /* 0x00000000ff037435 */ /* 0x000fe200000001ff */
[----:B------:R-:W-:Y:S02]  /*3d30*/  MOV R4, R2 ;  /* 0x0000000200047202 */ /* 0x000fe40000000f00 */
[----:B------:R-:W-:-:S04]  /*3d40*/  MOV R2, R0 ;  /* 0x0000000000027202 */ /* 0x000fc80000000f00 */
[----:B------:R-:W-:Y:S05]  /*3d50*/  RET.REL.NODEC R2 `(_ZN2at6native18elementwise_kernelILi128ELi2EZNS0_22gpu_kernel_impl_nocastIZZZNS0_61_GLOBAL__N__b29612f4_23_ActivationMishKernel_cu_9e10b42f_310811mish_kernelERNS_18TensorIteratorBaseEENKUlvE_clEvENKUlvE_clEvEUldE_EEvS5_RKT_EUliE_EEviT1_) ;  /* 0xffffc2a002007950 */ /* 0x000fea0003c3ffff */
.L_x_7152:
        /* <DEDUP_REMOVED lines=10> */
.L_x_7606:


//--------------------- .text._ZN2at6native27unrolled_elementwise_kernelIZZZNS0_61_GLOBAL__N__b29612f4_23_ActivationMishKernel_cu_9e10b42f_310811mish_kernelERNS_18TensorIteratorBaseEENKUlvE_clEvENKUlvE_clEvEUldE_St5arrayIPcLm2EELi4E23TrivialOffsetCalculatorILi1EjESC_NS0_6memory15LoadWithoutCastENSD_16StoreWithoutCastEEEviT_T0_T2_T3_T4_T5_ --------------------------
	.section	.text._ZN2at6native27unrolled_elementwise_kernelIZZZNS0_61_GLOBAL__N__b29612f4_23_ActivationMishKernel_cu_9e10b42f_310811mish_kernelERNS_18TensorIteratorBaseEENKUlvE_clEvENKUlvE_clEvEUldE_St5arrayIPcLm2EELi4E23TrivialOffsetCalculatorILi1EjESC_NS0_6memory15LoadWithoutCastENSD_16StoreWithoutCastEEEviT_T0_T2_T3_T4_T5_,"ax",@progbits
	.sectioninfo	@"SHI_REGISTERS=36"
	.align	128
        .global         _ZN2at6native27unrolled_elementwise_kernelIZZZNS0_61_GLOBAL__N__b29612f4_23_ActivationMishKernel_cu_9e10b42f_310811mish_kernelERNS_18TensorIteratorBaseEENKUlvE_clEvENKUlvE_clEvEUldE_St5arrayIPcLm2EELi4E23TrivialOffsetCalculatorILi1EjESC_NS0_6memory15LoadWithoutCastENSD_16StoreWithoutCastEEEviT_T0_T2_T3_T4_T5_
        .type           _ZN2at6native27unrolled_elementwise_kernelIZZZNS0_61_GLOBAL__N__b29612f4_23_ActivationMishKernel_cu_9e10b42f_310811mish_kernelERNS_18TensorIteratorBaseEENKUlvE_clEvENKUlvE_clEvEUldE_St5arrayIPcLm2EELi4E23TrivialOffsetCalculatorILi1EjESC_NS0_6memory15LoadWithoutCastENSD_16StoreWithoutCastEEEviT_T0_T2_T3_T4_T5_,@function
        .size           _ZN2at6native27unrolled_elementwise_kernelIZZZNS0_61_GLOBAL__N__b29612f4_23_ActivationMishKernel_cu_9e10b42f_310811mish_kernelERNS_18TensorIteratorBaseEENKUlvE_clEvENKUlvE_clEvEUldE_St5arrayIPcLm2EELi4E23TrivialOffsetCalculatorILi1EjESC_NS0_6memory15LoadWithoutCastENSD_16StoreWithoutCastEEEviT_T0_T2_T3_T4_T5_,(.L_x_7607 - _ZN2at6native27unrolled_elementwise_kernelIZZZNS0_61_GLOBAL__N__b29612f4_23_ActivationMishKernel_cu_9e10b42f_310811mish_kernelERNS_18TensorIteratorBaseEENKUlvE_clEvENKUlvE_clEvEUldE_St5arrayIPcLm2EELi4E23TrivialOffsetCalculatorILi1EjESC_NS0_6memory15LoadWithoutCastENSD_16StoreWithoutCastEEEviT_T0_T2_T3_T4_T5_)
        .other          _ZN2at6native27unrolled_elementwise_kernelIZZZNS0_61_GLOBAL__N__b29612f4_23_ActivationMishKernel_cu_9e10b42f_310811mish_kernelERNS_18TensorIteratorBaseEENKUlvE_clEvENKUlvE_clEvEUldE_St5arrayIPcLm2EELi4E23TrivialOffsetCalculatorILi1EjESC_NS0_6memory15LoadWithoutCastENSD_16StoreWithoutCastEEEviT_T0_T2_T3_T4_T5_,@"STO_CUDA_ENTRY STV_DEFAULT"
_ZN2at6native27unrolled_elementwise_kernelIZZZNS0_61_GLOBAL__N__b29612f4_23_ActivationMishKernel_cu_9e10b42f_310811mish_kernelERNS_18TensorIteratorBaseEENKUlvE_clEvENKUlvE_clEvEUldE_St5arrayIPcLm2EELi4E23TrivialOffsetCalculatorILi1EjESC_NS0_6memory15LoadWithoutCastENSD_16StoreWithoutCastEEEviT_T0_T2_T3_T4_T5_:
.text._ZN2at6native27unrolled_elementwise_kernelIZZZNS0_61_GLOBAL__N__b29612f4_23_ActivationMishKernel_cu_9e10b42f_310811mish_kernelERNS_18TensorIteratorBaseEENKUlvE_clEvENKUlvE_clEvEUldE_St5arrayIPcLm2EELi4E23TrivialOffsetCalculatorILi1EjESC_NS0_6memory15LoadWithoutCastENSD_16StoreWithoutCastEEEviT_T0_T2_T3_T4_T5_:
[----:B------:R-:W-:Y:S02]  /*0000*/  IMAD.MOV.U32 R1, RZ, RZ, c[0x0][0x28] ;  /* 0x00000a00ff017624 */ /* 0x000fe400078e00ff */
[----:B------:R-:W0:Y:S01]  /*0010*/  S2R R2, SR_CTAID.X ;  /* 0x0000000000027919 */ /* 0x000e220000002500 */
[----:B------:R-:W-:Y:S01]  /*0020*/  IMAD.MOV.U32 R3, RZ, RZ, -0x200 ;  /* 0xfffffe00ff037424 */ /* 0x000fe200078e00ff */
[----:B------:R-:W-:Y:S01]  /*0030*/  CS2R R10, SRZ ;  /* 0x00000000000a7805 */ /* 0x000fe2000001ff00 */
[----:B------:R-:W-:Y:S01]  /*0040*/  CS2R R28, SRZ ;  /* 0x00000000001c7805 */ /* 0x000fe2000001ff00 */
[----:B------:R-:W1:Y:S01]  /*0050*/  S2R R0, SR_TID.X ;  /* 0x0000000000007919 */ /* 0x000e620000002100 */
[----:B------:R-:W-:Y:S01]  /*0060*/  CS2R R26, SRZ ;  /* 0x00000000001a7805 */ /* 0x000fe2000001ff00 */
        /* <DEDUP_REMOVED lines=8> */
[----:B------:R-:W-:-:S05]  /*00f0*/  @!P2 IMAD.WIDE.U32 R4, R4, R5, c[0x0][0x170] ;  /* 0x00005c000404a625 */ /* 0x000fca00078e0005 */
[----:B------:R0:W5:Y:S07]  /*0100*/  @!P2 LDG.E.64 R10, [R4.64] ;  /* 0x00000004040aa981 */ /* 0x00016e000c1e1b00 */
        /* <DEDUP_REMOVED lines=12> */
[----:B------:R-:W-:Y:S01]  /*01d0*/  @!P1 LEA R6, R2, R0, 0x9 ;  /* 0x0000000002069211 */ /* 0x000fe200078e48ff */
[----:B------:R-:W-:-:S04]  /*01e0*/  @!P1 IMAD.MOV.U32 R7, RZ, RZ, 0x8 ;  /* 0x00000008ff079424 */ /* 0x000fc800078e00ff */
[----:B------:R-:W-:-:S05]  /*01f0*/  @!P1 IMAD.WIDE.U32 R6, R6, R7, c[0x0][0x170] ;  /* 0x00005c0006069625 */ /* 0x000fca00078e0007 */
[----:B------:R0:W5:Y:S01]  /*0200*/  @!P1 LDG.E.64 R12, [R6.64] ;  /* 0x00000004060c9981 */ /* 0x000162000c1e1b00 */
[----:B------:R-:W-:Y:S01]  /*0210*/  BSSY B1, `(.L_x_7153) ;  /* 0x00000cf000017945 */ /* 0x000fe20003800000 */
[----:B------:R-:W-:Y:S05]  /*0220*/  @P2 BRA `(.L_x_7154) ;  /* 0x00000cd000002947 */ /* 0x000fea0003800000 */
[----:B0-----:R-:W-:Y:S01]  /*0230*/  IMAD.MOV.U32 R4, RZ, RZ, 0x652b82fe ;  /* 0x652b82feff047424 */ /* 0x001fe200078e00ff */
[----:B-----5:R-:W-:Y:S01]  /*0240*/  FSETP.GEU.FTZ.AND P0, PT, |R11|, 4.1917929649353027344, PT ;  /* 0x4086232b0b00780b */ /* 0x020fe20003f1e200 */
        /* <DEDUP_REMOVED lines=29> */
[----:B------:R-:W-:Y:S01]  /*0420*/  @!P0 IMAD.IADD R4, R4, 0x1, -R5 ;  /* 0x0000000104048824 */ /* 0x000fe200078e0a05 */
[----:B------:R-:W-:-:S04]  /*0430*/  @!P0 LEA R5, R5, R7, 0x14 ;  /* 0x0000000705058211 */ /* 0x000fc800078ea0ff */
[----:B------:R-:W-:Y:S01]  /*0440*/  @!P0 LEA R7, R4, 0x3ff00000, 0x14 ;  /* 0x3ff0000004078811 */ /* 0x000fe200078ea0ff */
[----:B------:R-:W-:Y:S02]  /*0450*/  @!P0 IMAD.MOV.U32 R4, RZ, RZ, R6 ;  /* 0x000000ffff048224 */ /* 0x000fe400078e0006 */
[----:B------:R-:W-:-:S06]  /*0460*/  @!P0 IMAD.MOV.U32 R6, RZ, RZ, RZ ;  /* 0x000000ffff068224 */ /* 0x000fcc00078e00ff */
[----:B------:R0:W1:-:S06]  /*0470*/  @!P0 DMUL R8, R4, R6 ;  /* 0x0000000604088228 */ /* 0x00004c0000000000 */
.L_x_7156:
[----:B------:R-:W-:Y:S05]  /*0480*/  BSYNC B0 ;  /* 0x0000000000007941 */ /* 0x000fea0003800000 */
.L_x_7155:
        /* <DEDUP_REMOVED lines=65> */
.L_x_7158:
        /* <DEDUP_REMOVED lines=18> */
[----:B------:R-:W-:Y:S02]  /*09c0*/  MOV R0, 0x9e0 ;  /* 0x000009e000007802 */ /* 0x000fe40000000f00 */
[----:B------:R-:W-:Y:S05]  /*09d0*/  CALL.REL.NOINC `($__internal_15_$__cuda_sm20_div_rn_f64_full) ;  /* 0x00002ea000007944 */ /* 0x000fea0003c00000 */
[----:B------:R-:W-:Y:S02]  /*09e0*/  IMAD.MOV.U32 R6, RZ, RZ, R14 ;  /* 0x000000ffff067224 */ /* 0x000fe400078e000e */
[----:B------:R-:W-:Y:S02]  /*09f0*/  IMAD.MOV.U32 R7, RZ, RZ, R15 ;  /* 0x000000ffff077224 */ /* 0x000fe400078e000f */
.L_x_7161:
[----:B------:R-:W-:Y:S05]  /*0a00*/  BSYNC B3 ;  /* 0x0000000000037941 */ /* 0x000fea0003800000 */
.L_x_7160:
        /* <DEDUP_REMOVED lines=15> */
.L_x_7159:
[----:B------:R-:W-:Y:S05]  /*0b00*/  BSYNC B2 ;  /* 0x0000000000027941 */ /* 0x000fea0003800000 */
.L_x_7157:
[----:B-1----:R-:W-:Y:S01]  /*0b10*/  LOP3.LUT R5, R9, 0x7fffffff, RZ, 0xc0, !PT ;  /* 0x7fffffff09057812 */ /* 0x002fe200078ec0ff */
        /* <DEDUP_REMOVED lines=31> */
[----:B0-----:R-:W-:-:S04]  /*0d10*/  MOV R6, RZ ;  /* 0x000000ff00067202 */ /* 0x001fc80000000f00 */
        /* <DEDUP_REMOVED lines=13> */
.L_x_7163:
        /* <DEDUP_REMOVED lines=15> */
.L_x_7164:
[----:B------:R-:W-:Y:S05]  /*0ee0*/  BSYNC B0 ;  /* 0x0000000000007941 */ /* 0x000fea0003800000 */
.L_x_7162:
[----:B-1----:R1:W2:-:S06]  /*0ef0*/  DMUL R10, R6, R10 ;  /* 0x0000000a060a7228 */ /* 0x00228c0000000000 */
.L_x_7154:
[----:B------:R-:W-:Y:S05]  /*0f00*/  BSYNC B1 ;  /* 0x0000000000017941 */ /* 0x000fea0003800000 */
.L_x_7153:
[----:B0-----:R-:W0:Y:S01]  /*0f10*/  S2R R4, SR_TID.X ;  /* 0x0000000000047919 */ /* 0x001e220000002100 */
[----:B------:R-:W-:Y:S01]  /*0f20*/  BSSY B1, `(.L_x_7165) ;  /* 0x00000d1000017945 */ /* 0x000fe20003800000 */
[----:B0-----:R-:W-:-:S04]  /*0f30*/  IADD3 R0, R4, 0x80, RZ ;  /* 0x0000008004007810 */ /* 0x001fc80007ffe0ff */
[----:B------:R-:W-:-:S13]  /*0f40*/  ISETP.GE.AND P0, PT, R0, R3, PT ;  /* 0x000000030000720c */ /* 0x000fda0003f06270 */
[----:B------:R-:W-:Y:S05]  /*0f50*/  @P0 BRA `(.L_x_7166) ;  /* 0x00000cd000000947 */ /* 0x000fea0003800000 */
[----:B-1----:R-:W-:Y:S01]  /*0f60*/  IMAD.MOV.U32 R6, RZ, RZ, 0x652b82fe ;  /* 0x652b82feff067424 */ /* 0x002fe200078e00ff */
        /* <DEDUP_REMOVED lines=36> */
.L_x_7168:
[----:B------:R-:W-:Y:S05]  /*11b0*/  BSYNC B0 ;  /* 0x0000000000007941 */ /* 0x000fea0003800000 */
.L_x_7167:
[C---:B-1----:R-:W-:Y:S01]  /*11c0*/  FSETP.GEU.FTZ.AND P1, PT, R9.reuse, 1.7916666269302368164, PT ;  /* 0x3fe555550900780b */ /* 0x042fe20003f3e000 */
[----:B------:R-:W-:Y:S01]  /*11d0*/  BSSY B2, `(.L_x_7169) ;  /* 0x0000066000027945 */ /* 0x000fe20003800000 */
[----:B------:R-:W-:-:S13]  /*11e0*/  FSETP.GT.FTZ.AND P0, PT, R9, -1.6999999284744262695, PT ;  /* 0xbfd999990900780b */ /* 0x000fda0003f14000 */
[----:B------:R-:W-:Y:S05]  /*11f0*/  @P0 BRA !P1, `(.L_x_7170) ;  /* 0x000003f000000947 */ /* 0x000fea0004800000 */
[----:B------:R-:W1:-:S10]  /*1200*/  DADD R8, R8, 1 ;  /* 0x3ff0000008087429 */ /* 0x000e540000000000 */
[----:B-1----:R-:W-:Y:S01]  /*1210*/  ISETP.GT.AND P0, PT, R9, 0xfffff, PT ;  /* 0x000fffff0900780c */ /* 0x002fe20003f04270 */
[--C-:B0-----:R-:W-:Y:S02]  /*1220*/  IMAD.MOV.U32 R6, RZ, RZ, R8.reuse ;  /* 0x000000ffff067224 */ /* 0x101fe400078e0008 */
[--C-:B------:R-:W-:Y:S02]  /*1230*/  IMAD.MOV.U32 R7, RZ, RZ, R9.reuse ;  /* 0x000000ffff077224 */ /* 0x100fe400078e0009 */
[----:B------:R-:W-:Y:S02]  /*1240*/  IMAD.MOV.U32 R5, RZ, RZ, R9 ;  /* 0x000000ffff057224 */ /* 0x000fe400078e0009 */
[----:B------:R-:W-:-:S06]  /*1250*/  IMAD.MOV.U32 R16, RZ, RZ, R8 ;  /* 0x000000ffff107224 */ /* 0x000fcc00078e0008 */
        /* <DEDUP_REMOVED lines=15> */
[----:B------:R-:W-:Y:S01]  /*1350*/  IMAD.MOV.U32 R20, RZ, RZ, 0x3ae80f1e ;  /* 0x3ae80f1eff147424 */ /* 0x000fe200078e00ff */
[----:B------:R-:W-:Y:S01]  /*1360*/  MOV R8, RZ ;  /* 0x000000ff00087202 */ /* 0x000fe20000000f00 */
        /* <DEDUP_REMOVED lines=40> */
.L_x_7170:
        /* <DEDUP_REMOVED lines=19> */
[----:B--2---:R-:W-:Y:S05]  /*1720*/  CALL.REL.NOINC `($__internal_15_$__cuda_sm20_div_rn_f64_full) ;  /* 0x0000215000007944 */ /* 0x004fea0003c00000 */
.L_x_7173:
[----:B------:R-:W-:Y:S05]  /*1730*/  BSYNC B3 ;  /* 0x0000000000037941 */ /* 0x000fea0003800000 */
.L_x_7172:
        /* <DEDUP_REMOVED lines=15> */
.L_x_7171:
[----:B------:R-:W-:Y:S05]  /*1830*/  BSYNC B2 ;  /* 0x0000000000027941 */ /* 0x000fea0003800000 */
.L_x_7169:
[----:B01----:R-:W-:Y:S01]  /*1840*/  LOP3.LUT R7, R9, 0x7fffffff, RZ, 0xc0, !PT ;  /* 0x7fffffff09077812 */ /* 0x003fe200078ec0ff */
        /* <DEDUP_REMOVED lines=45> */
.L_x_7175:
        /* <DEDUP_REMOVED lines=15> */
.L_x_7176:
[----:B------:R-:W-:Y:S05]  /*1c10*/  BSYNC B0 ;  /* 0x0000000000007941 */ /* 0x000fea0003800000 */
.L_x_7174:
[----:B-1----:R1:W3:-:S06]  /*1c20*/  DMUL R8, R8, R28 ;  /* 0x0000001c08087228 */ /* 0x0022cc0000000000 */
.L_x_7166:
[----:B------:R-:W-:Y:S05]  /*1c30*/  BSYNC B1 ;  /* 0x0000000000017941 */ /* 0x000fea0003800000 */
.L_x_7165:
[----:B------:R-:W-:Y:S01]  /*1c40*/  IADD3 R0, R4, 0x100, RZ ;  /* 0x0000010004007810 */ /* 0x000fe20007ffe0ff */
[----:B------:R-:W-:Y:S03]  /*1c50*/  BSSY B1, `(.L_x_7177) ;  /* 0x00000cf000017945 */ /* 0x000fe60003800000 */
[----:B------:R-:W-:-:S13]  /*1c60*/  ISETP.GE.AND P0, PT, R0, R3, PT ;  /* 0x000000030000720c */ /* 0x000fda0003f06270 */
[----:B------:R-:W-:Y:S05]  /*1c70*/  @P0 BRA `(.L_x_7178) ;  /* 0x00000cc000000947 */ /* 0x000fea0003800000 */
[----:B-1----:R-:W-:Y:S01]  /*1c80*/  IMAD.MOV.U32 R6, RZ, RZ, 0x652b82fe ;  /* 0x652b82feff067424 */ /* 0x002fe200078e00ff */
[----:B------:R-:W-:Y:S01]  /*1c90*/  MOV R7, 0x3ff71547 ;  /* 0x3ff7154700077802 */ /* 0x000fe20000000f00 */
[----:B------:R-:W-:Y:S01]  /*1ca0*/  IMAD.MOV.U32 R18, RZ, RZ, 0x69ce2bdf ;  /* 0x69ce2bdfff127424 */ /* 0x000fe200078e00ff */
[----:B-----5:R-:W-:Y:S01]  /*1cb0*/  FSETP.GEU.FTZ.AND P0, PT, |R27|, 4.1917929649353027344, PT ;  /* 0x4086232b1b00780b */ /* 0x020fe20003f1e200 */
[----:B------:R-:W-:Y:S01]  /*1cc0*/  IMAD.MOV.U32 R19, RZ, RZ, 0x3e5ade15 ;  /* 0x3e5ade15ff137424 */ /* 0x000fe200078e00ff */
[----:B------:R-:W-:Y:S02]  /*1cd0*/  BSSY B0, `(.L_x_7179) ;  /* 0x0000020000007945 */ /* 0x000fe40003800000 */
[----:B------:R-:W1:-:S06]  /*1ce0*/  DFMA R6, R26, R6, 6.75539944105574400000e+15 ;  /* 0x433800001a06742b */ /* 0x000e4c0000000006 */
        /* <DEDUP_REMOVED lines=30> */
.L_x_7180:
[----:B------:R-:W-:Y:S05]  /*1ed0*/  BSYNC B0 ;  /* 0x0000000000007941 */ /* 0x000fea0003800000 */
.L_x_7179:
[C---:B-1----:R-:W-:Y:S01]  /*1ee0*/  FSETP.GEU.FTZ.AND P1, PT, R29.reuse, 1.7916666269302368164, PT ;  /* 0x3fe555551d00780b */ /* 0x042fe20003f3e000 */
[----:B------:R-:W-:Y:S01]  /*1ef0*/  BSSY B2, `(.L_x_7181) ;  /* 0x0000065000027945 */ /* 0x000fe20003800000 */
[----:B------:R-:W-:-:S13]  /*1f00*/  FSETP.GT.FTZ.AND P0, PT, R29, -1.6999999284744262695, PT ;  /* 0xbfd999991d00780b */ /* 0x000fda0003f14000 */
[----:B------:R-:W-:Y:S05]  /*1f10*/  @P0 BRA !P1, `(.L_x_7182) ;  /* 0x000003e000000947 */ /* 0x000fea0004800000 */
[----:B------:R-:W1:-:S10]  /*1f20*/  DADD R28, R28, 1 ;  /* 0x3ff000001c1c7429 */ /* 0x000e540000000000 */
[----:B-1----:R-:W-:Y:S01]  /*1f30*/  ISETP.GT.AND P0, PT, R29, 0xfffff, PT ;  /* 0x000fffff1d00780c */ /* 0x002fe20003f04270 */
[--C-:B0-----:R-:W-:Y:S01]  /*1f40*/  IMAD.MOV.U32 R7, RZ, RZ, R29.reuse ;  /* 0x000000ffff077224 */ /* 0x101fe200078e001d */
        /* <DEDUP_REMOVED lines=59> */
.L_x_7182:
        /* <DEDUP_REMOVED lines=19> */
[----:B--23--:R-:W-:Y:S05]  /*2430*/  CALL.REL.NOINC `($__internal_15_$__cuda_sm20_div_rn_f64_full) ;  /* 0x0000144000007944 */ /* 0x00cfea0003c00000 */
.L_x_7185:
[----:B------:R-:W-:Y:S05]  /*2440*/  BSYNC B3 ;  /* 0x0000000000037941 */ /* 0x000fea0003800000 */
.L_x_7184:
        /* <DEDUP_REMOVED lines=15> */
.L_x_7183:
[----:B------:R-:W-:Y:S05]  /*2540*/  BSYNC B2 ;  /* 0x0000000000027941 */ /* 0x000fea0003800000 */
.L_x_7181:
        /* <DEDUP_REMOVED lines=46> */
.L_x_7187:
        /* <DEDUP_REMOVED lines=15> */
.L_x_7188:
[----:B------:R-:W-:Y:S05]  /*2920*/  BSYNC B0 ;  /* 0x0000000000007941 */ /* 0x000fea0003800000 */
.L_x_7186:
[----:B-1----:R1:W4:-:S06]  /*2930*/  DMUL R26, R14, R26 ;  /* 0x0000001a0e1a7228 */ /* 0x00230c0000000000 */
.L_x_7178:
[----:B------:R-:W-:Y:S05]  /*2940*/  BSYNC B1 ;  /* 0x0000000000017941 */ /* 0x000fea0003800000 */
.L_x_7177:
[----:B------:R-:W-:Y:S01]  /*2950*/  IADD3 R0, R4, 0x180, RZ ;  /* 0x0000018004007810 */ /* 0x000fe20007ffe0ff */
[----:B------:R-:W-:Y:S03]  /*2960*/  BSSY B1, `(.L_x_7189) ;  /* 0x00000cf000017945 */ /* 0x000fe60003800000 */
        /* <DEDUP_REMOVED lines=36> */
[----:B------:R-:W-:Y:S01]  /*2bb0*/  @!P0 LEA R15, R6, 0x3ff00000, 0x14 ;  /* 0x3ff00000060f8811 */ /* 0x000fe200078ea0ff */
[----:B------:R-:W-:-:S06]  /*2bc0*/  @!P0 IMAD.MOV.U32 R6, RZ, RZ, R16 ;  /* 0x000000ffff068224 */ /* 0x000fcc00078e0010 */
[----:B------:R0:W1:-:S06]  /*2bd0*/  @!P0 DMUL R28, R6, R14 ;  /* 0x0000000e061c8228 */ /* 0x00004c0000000000 */
.L_x_7192:
[----:B------:R-:W-:Y:S05]  /*2be0*/  BSYNC B0 ;  /* 0x0000000000007941 */ /* 0x000fea0003800000 */
.L_x_7191:
        /* <DEDUP_REMOVED lines=66> */
.L_x_7194:
        /* <DEDUP_REMOVED lines=19> */
[----:B--234-:R-:W-:Y:S05]  /*3140*/  CALL.REL.NOINC `($__internal_15_$__cuda_sm20_div_rn_f64_full) ;  /* 0x0000073000007944 */ /* 0x01cfea0003c00000 */
.L_x_7197:
[----:B------:R-:W-:Y:S05]  /*3150*/  BSYNC B3 ;  /* 0x0000000000037941 */ /* 0x000fea0003800000 */
.L_x_7196:
        /* <DEDUP_REMOVED lines=15> */
.L_x_7195:
[----:B------:R-:W-:Y:S05]  /*3250*/  BSYNC B2 ;  /* 0x0000000000027941 */ /* 0x000fea0003800000 */
.L_x_7193:
        /* <DEDUP_REMOVED lines=46> */
.L_x_7199:
        /* <DEDUP_REMOVED lines=15> */
.L_x_7200:
[----:B------:R-:W-:Y:S05]  /*3630*/  BSYNC B0 ;  /* 0x0000000000007941 */ /* 0x000fea0003800000 */
.L_x_7198:
[----:B-1----:R1:W0:-:S06]  /*3640*/  DMUL R12, R14, R12 ;  /* 0x0000000c0e0c7228 */ /* 0x00220c0000000000 */
.L_x_7190:
[----:B------:R-:W-:Y:S05]  /*3650*/  BSYNC B1 ;  /* 0x0000000000017941 */ /* 0x000fea0003800000 */
.L_x_7189:
[----:B------:R-:W-:Y:S01]  /*3660*/  ISETP.GE.AND P0, PT, R4, R3, PT ;  /* 0x000000030400720c */ /* 0x000fe20003f06270 */
[----:B------:R-:W-:Y:S01]  /*3670*/  BSSY B0, `(.L_x_7201) ;  /* 0x0000018000007945 */ /* 0x000fe20003800000 */
[----:B------:R-:W-:Y:S11]  /*3680*/  BSSY B1, `(.L_x_7202) ;  /* 0x0000010000017945 */ /* 0x000ff60003800000 */
[----:B------:R-:W-:Y:S05]  /*3690*/  @P0 BRA `(.L_x_7203) ;  /* 0x000000e000000947 */ /* 0x000fea0003800000 */
[----:B------:R-:W1:Y:S02]  /*36a0*/  S2R R5, SR_TID.X ;  /* 0x0000000000057919 */ /* 0x000e640000002100 */
[----:B-1----:R-:W-:Y:S01]  /*36b0*/  MOV R7, 0x8 ;  /* 0x0000000800077802 */ /* 0x002fe20000000f00 */
[----:B------:R-:W-:Y:S01]  /*36c0*/  IMAD R6, R2, 0x200, R5 ;  /* 0x0000020002067824 */ /* 0x000fe200078e0205 */
[----:B------:R-:W-:-:S03]  /*36d0*/  IADD3 R4, R5, 0x80, RZ ;  /* 0x0000008005047810 */ /* 0x000fc60007ffe0ff */
[----:B------:R-:W-:Y:S01]  /*36e0*/  IMAD.WIDE.U32 R6, R6, R7, c[0x0][0x168] ;  /* 0x00005a0006067625 */ /* 0x000fe200078e0007 */
[----:B------:R-:W-:-:S04]  /*36f0*/  ISETP.GE.AND P0, PT, R4, R3, PT ;  /* 0x000000030400720c */ /* 0x000fc80003f06270 */
[----:B--2--5:R1:W-:Y:S09]  /*3700*/  STG.E.64 [R6.64], R10 ;  /* 0x0000000a06007986 */ /* 0x0243f2000c101b04 */
[----:B------:R-:W-:Y:S01]  /*3710*/  @P0 BREAK B1 ;  /* 0x0000000000010942 */ /* 0x000fe20003800000 */
[----:B------:R-:W-:Y:S05]  /*3720*/  @P0 BRA `(.L_x_7204) ;  /* 0x000000c000000947 */ /* 0x000fea0003800000 */
[----:B-1----:R-:W-:Y:S01]  /*3730*/  IMAD R6, R2, 0x200, R4 ;  /* 0x0000020002067824 */ /* 0x002fe200078e0204 */
[----:B------:R-:W-:Y:S01]  /*3740*/  IADD3 R4, R4, 0x80, RZ ;  /* 0x0000008004047810 */ /* 0x000fe20007ffe0ff */
[----:B------:R-:W-:-:S04]  /*3750*/  IMAD.MOV.U32 R7, RZ, RZ, 0x8 ;  /* 0x00000008ff077424 */ /* 0x000fc800078e00ff */
[----:B------:R-:W-:-:S05]  /*3760*/  IMAD.WIDE.U32 R6, R6, R7, c[0x0][0x168] ;  /* 0x00005a0006067625 */ /* 0x000fca00078e0007 */
[----:B---3--:R1:W-:Y:S02]  /*3770*/  STG.E.64 [R6.64], R8 ;  /* 0x0000000806007986 */ /* 0x0083e4000c101b04 */
.L_x_7203:
[----:B------:R-:W-:Y:S05]  /*3780*/  BSYNC B1 ;  /* 0x0000000000017941 */ /* 0x000fea0003800000 */
.L_x_7202:
[----:B------:R-:W-:-:S13]  /*3790*/  ISETP.GE.AND P0, PT, R4, R3, PT ;  /* 0x000000030400720c */ /* 0x000fda0003f06270 */
[----:B-1----:R-:W-:Y:S01]  /*37a0*/  @!P0 IMAD R6, R2, 0x200, R4 ;  /* 0x0000020002068824 */ /* 0x002fe200078e0204 */
[----:B------:R-:W-:Y:S01]  /*37b0*/  @!P0 IADD3 R4, R4, 0x80, RZ ;  /* 0x0000008004048810 */ /* 0x000fe20007ffe0ff */
[----:B------:R-:W-:-:S04]  /*37c0*/  @!P0 IMAD.MOV.U32 R7, RZ, RZ, 0x8 ;  /* 0x00000008ff078424 */ /* 0x000fc800078e00ff */
[----:B------:R-:W-:-:S05]  /*37d0*/  @!P0 IMAD.WIDE.U32 R6, R6, R7, c[0x0][0x168] ;  /* 0x00005a0006068625 */ /* 0x000fca00078e0007 */
[----:B----45:R1:W-:Y:S02]  /*37e0*/  @!P0 STG.E.64 [R6.64], R26 ;  /* 0x0000001a06008986 */ /* 0x0303e4000c101b04 */
.L_x_7204:
[----:B------:R-:W-:Y:S05]  /*37f0*/  BSYNC B0 ;  /* 0x0000000000007941 */ /* 0x000fea0003800000 */
.L_x_7201:
[----:B------:R-:W-:Y:S01]  /*3800*/  WARPSYNC 0xffffffff ;  /* 0xffffffff00007948 */ /* 0x000fe20003800000 */
[----:B------:R-:W-:-:S13]  /*3810*/  ISETP.GE.AND P0, PT, R4, R3, PT ;  /* 0x000000030400720c */ /* 0x000fda0003f06270 */
[----:B------:R-:W-:Y:S05]  /*3820*/  @P0 EXIT ;  /* 0x000000000000094d */ /* 0x000fea0003800000 */
[----:B------:R-:W-:Y:S02]  /*3830*/  IMAD R2, R2, 0x200, R4 ;  /* 0x0000020002027824 */ /* 0x000fe400078e0204 */
[----:B------:R-:W-:-:S04]  /*3840*/  IMAD.MOV.U32 R3, RZ, RZ, 0x8 ;  /* 0x00000008ff037424 */ /* 0x000fc800078e00ff */
[----:B------:R-:W-:-:S05]  /*3850*/  IMAD.WIDE.U32 R2, R2, R3, c[0x0][0x168] ;  /* 0x00005a0002027625 */ /* 0x000fca00078e0003 */
[----:B0-----:R-:W-:Y:S01]  /*3860*/  STG.E.64 [R2.64], R12 ;  /* 0x0000000c02007986 */ /* 0x001fe2000c101b04 */
[----:B------:R-:W-:Y:S05]  /*3870*/  EXIT ;  /* 0x000000000000794d */ /* 0x000fea0003800000 */
        .weak           $__internal_15_$__cuda_sm20_div_rn_f64_full
        .type           $__internal_15_$__cuda_sm20_div_rn_f64_full,@function
        .size           $__internal_15_$__cuda_sm20_div_rn_f64_full,(.L_x_7607 - $__internal_15_$__cuda_sm20_div_rn_f64_full)
$__internal_15_$__cuda_sm20_div_rn_f64_full:
[C---:B------:R-:W-:Y:S01]  /*3880*/  FSETP.GEU.AND P0, PT, |R17|.reuse, 1.469367938527859385e-39, PT ;  /* 0x001000001100780b */ /* 0x040fe20003f0e200 */
[----:B------:R-:W-:Y:S01]  /*3890*/  IMAD.MOV.U32 R22, RZ, RZ, 0x1 ;  /* 0x00000001ff167424 */ /* 0x000fe200078e00ff */
[----:B------:R-:W-:Y:S01]  /*38a0*/  LOP3.LUT R14, R17, 0x800fffff, RZ, 0xc0, !PT ;  /* 0x800fffff110e7812 */ /* 0x000fe200078ec0ff */
[----:B------:R-:W-:Y:S01]  /*38b0*/  IMAD.MOV.U32 R20, RZ, RZ, R18 ;  /* 0x000000ffff147224 */ /* 0x000fe200078e0012 */
[C---:B------:R-:W-:Y:S01]  /*38c0*/  FSETP.GEU.AND P2, PT, |R19|.reuse, 1.469367938527859385e-39, PT ;  /* 0x001000001300780b */ /* 0x040fe20003f4e200 */
[----:B------:R-:W-:Y:S01]  /*38d0*/  BSSY B0, `(.L_x_7205) ;  /* 0x0000053000007945 */ /* 0x000fe20003800000 */
[----:B------:R-:W-:Y:S02]  /*38e0*/  LOP3.LUT R15, R14, 0x3ff00000, RZ, 0xfc, !PT ;  /* 0x3ff000000e0f7812 */ /* 0x000fe400078efcff */
[----:B------:R-:W-:Y:S02]  /*38f0*/  MOV R14, R16 ;  /* 0x00000010000e7202 */ /* 0x000fe40000000f00 */
[----:B------:R-:W-:-:S02]  /*3900*/  LOP3.LUT R5, R19, 0x7ff00000, RZ, 0xc0, !PT ;  /* 0x7ff0000013057812 */ /* 0x000fc400078ec0ff */
[----:B------:R-:W-:Y:S01]  /*3910*/  LOP3.LUT R30, R17, 0x7ff00000, RZ, 0xc0, !PT ;  /* 0x7ff00000111e7812 */ /* 0x000fe200078ec0ff */
[----:B------:R-:W0:-:S03]  /*3920*/  @!P0 DMUL R14, R16, 8.98846567431157953865e+307 ;  /* 0x7fe00000100e8828 */ /* 0x000e060000000000 */
[----:B------:R-:W-:Y:S01]  /*3930*/  ISETP.GE.U32.AND P1, PT, R5, R30, PT ;  /* 0x0000001e0500720c */ /* 0x000fe20003f26070 */
[----:B------:R-:W-:Y:S01]  /*3940*/  @!P2 IMAD.MOV.U32 R32, RZ, RZ, RZ ;  /* 0x000000ffff20a224 */ /* 0x000fe200078e00ff */
[----:B------:R-:W-:Y:S01]  /*3950*/  @!P2 LOP3.LUT R6, R17, 0x7ff00000, RZ, 0xc0, !PT ;  /* 0x7ff000001106a812 */ /* 0x000fe200078ec0ff */
[----:B0-----:R-:W0:Y:S03]  /*3960*/  MUFU.RCP64H R23, R15 ;  /* 0x0000000f00177308 */ /* 0x001e260000001800 */
        /* <DEDUP_REMOVED lines=15> */
[----:B0-----:R-:W0:-:S06]  /*3a60*/  DFMA R32, R24, R32, R24 ;  /* 0x000000201820722b */ /* 0x001e0c0000000018 */
[----:B0-----:R-:W0:-:S06]  /*3a70*/  DMUL R24, R32, R20 ;  /* 0x0000001420187228 */ /* 0x001e0c0000000000 */
[----:B0-----:R-:W0:-:S06]  /*3a80*/  DFMA R22, R24, -R14, R20 ;  /* 0x8000000e1816722b */ /* 0x001e0c0000000014 */
[----:B0-----:R0:W1:Y:S02]  /*3a90*/  DFMA R22, R32, R22, R24 ;  /* 0x000000162016722b */ /* 0x0010640000000018 */
[----:B0-----:R-:W-:-:S04]  /*3aa0*/  IADD3 R24, R7, -0x1, RZ ;  /* 0xffffffff07187810 */ /* 0x001fc80007ffe0ff */
[----:B------:R-:W-:Y:S02]  /*3ab0*/  ISETP.GT.U32.AND P0, PT, R24, 0x7feffffe, PT ;  /* 0x7feffffe1800780c */ /* 0x000fe40003f04070 */
[----:B------:R-:W-:-:S04]  /*3ac0*/  IADD3 R24, R30, -0x1, RZ ;  /* 0xffffffff1e187810 */ /* 0x000fc80007ffe0ff */
[----:B------:R-:W-:-:S13]  /*3ad0*/  ISETP.GT.U32.OR P0, PT, R24, 0x7feffffe, P0 ;  /* 0x7feffffe1800780c */ /* 0x000fda0000704470 */
[----:B------:R-:W-:Y:S05]  /*3ae0*/  @P0 BRA `(.L_x_7206) ;  /* 0x000001c000000947 */ /* 0x000fea0003800000 */
[----:B-1----:R-:W-:-:S04]  /*3af0*/  LOP3.LUT R18, R17, 0x7ff00000, RZ, 0xc0, !PT ;  /* 0x7ff0000011127812 */ /* 0x002fc800078ec0ff */
[C---:B------:R-:W-:Y:S01]  /*3b00*/  ISETP.GE.U32.AND P0, PT, R5.reuse, R18, PT ;  /* 0x000000120500720c */ /* 0x040fe20003f06070 */
[----:B------:R-:W-:-:S03]  /*3b10*/  IMAD.IADD R7, R5, 0x1, -R18 ;  /* 0x0000000105077824 */ /* 0x000fc600078e0a12 */
[----:B------:R-:W-:Y:S02]  /*3b20*/  SEL R6, R6, 0x63400000, !P0 ;  /* 0x6340000006067807 */ /* 0x000fe40004000000 */
[----:B------:R-:W-:-:S04]  /*3b30*/  IMNMX R7, R7, -0x46a00000, !PT ;  /* 0xb960000007077817 */ /* 0x000fc80007800200 */
[----:B------:R-:W-:-:S05]  /*3b40*/  IMNMX R5, R7, 0x46a00000, PT ;  /* 0x46a0000007057817 */ /* 0x000fca0003800200 */
[----:B------:R-:W-:Y:S01]  /*3b50*/  IMAD.IADD R5, R5, 0x1, -R6 ;  /* 0x0000000105057824 */ /* 0x000fe200078e0a06 */
[----:B------:R-:W-:-:S04]  /*3b60*/  MOV R6, RZ ;  /* 0x000000ff00067202 */ /* 0x000fc80000000f00 */
        /* <DEDUP_REMOVED lines=18> */
[----:B------:R-:W-:Y:S01]  /*3c90*/  FSEL R25, R17, R25, !P0 ;  /* 0x0000001911197208 */ /* 0x000fe20004000000 */
[----:B------:R-:W-:Y:S05]  /*3ca0*/  BRA `(.L_x_7207) ;  /* 0x0000015000007947 */ /* 0x000fea0003800000 */
.L_x_7206:
        /* <DEDUP_REMOVED lines=13> */
[----:B------:R-:W-:Y:S01]  /*3d80*/  @P0 IMAD.MOV.U32 R24, RZ, RZ, RZ ;  /* 0x000000ffff180224 */ /* 0x000fe200078e00ff */
[----:B------:R-:W-:Y:S01]  /*3d90*/  @P0 MOV R25, R5 ;  /* 0x0000000500190202 */ /* 0x000fe20000000f00 */
[----:B------:R-:W-:Y:S05]  /*3da0*/  BRA `(.L_x_7207) ;  /* 0x0000005000007947 */ /* 0x000fea0003800000 */
.L_x_7209:
[----:B------:R-:W-:Y:S01]  /*3db0*/  LOP3.LUT R25, R17, 0x80000, RZ, 0xfc, !PT ;  /* 0x0008000011197812 */ /* 0x000fe200078efcff */
[----:B------:R-:W-:Y:S01]  /*3dc0*/  IMAD.MOV.U32 R24, RZ, RZ, R16 ;  /* 0x000000ffff187224 */ /* 0x000fe200078e0010 */
[----:B------:R-:W-:Y:S05]  /*3dd0*/  BRA `(.L_x_7207) ;  /* 0x0000002000007947 */ /* 0x000fea0003800000 */
.L_x_7208:
[----:B------:R-:W-:Y:S01]  /*3de0*/  LOP3.LUT R25, R19, 0x80000, RZ, 0xfc, !PT ;  /* 0x0008000013197812 */ /* 0x000fe200078efcff */
[----:B------:R-:W-:Y:S02]  /*3df0*/  IMAD.MOV.U32 R24, RZ, RZ, R18 ;  /* 0x000000ffff187224 */ /* 0x000fe400078e0012 */
.L_x_7207:
[----:B------:R-:W-:Y:S05]  /*3e00*/  BSYNC B0 ;  /* 0x0000000000007941 */ /* 0x000fea0003800000 */
.L_x_7205:
[----:B------:R-:W-:Y:S02]  /*3e10*/  IMAD.MOV.U32 R6, RZ, RZ, R0 ;  /* 0x000000ffff067224 */ /* 0x000fe400078e0000 */
[----:B------:R-:W-:-:S02]  /*3e20*/  IMAD.MOV.U32 R7, RZ, RZ, 0x0 ;  /* 0x00000000ff077424 */ /* 0x000fc400078e00ff */
[----:B------:R-:W-:Y:S02]  /*3e30*/  IMAD.MOV.U32 R14, RZ, RZ, R24 ;  /* 0x000000ffff0e7224 */ /* 0x000fe400078e0018 */
[----:B------:R-:W-:Y:S01]  /*3e40*/  IMAD.MOV.U32 R15, RZ, RZ, R25 ;  /* 0x000000ffff0f7224 */ /* 0x000fe200078e0019 */
[----:B------:R-:W-:Y:S06]  /*3e50*/  RET.REL.NODEC R6 `(_ZN2at6native27unrolled_elementwise_kernelIZZZNS0_61_GLOBAL__N__b29612f4_23_ActivationMishKernel_cu_9e10b42f_310811mish_kernelERNS_18TensorIteratorBaseEENKUlvE_clEvENKUlvE_clEvEUldE_St5arrayIPcLm2EELi4E23TrivialOffsetCalculatorILi1EjESC_NS0_6memory15LoadWithoutCastENSD_16StoreWithoutCastEEEviT_T0_T2_T3_T4_T5_) ;  /* 0xffffc1a006007950 */ /* 0x000fec0003c3ffff */
.L_x_7210:
        /* <DEDUP_REMOVED lines=10> */
.L_x_7607:


//--------------------- .text._ZN2at6native29vectorized_elementwise_kernelILi2EZZZNS0_61_GLOBAL__N__b29612f4_23_ActivationMishKernel_cu_9e10b42f_310811mish_kernelERNS_18TensorIteratorBaseEENKUlvE_clEvENKUlvE_clEvEUldE_St5arrayIPcLm2EEEEviT0_T1_ --------------------------
	.section	.text._ZN2at6native29vectorized_elementwise_kernelILi2EZZZNS0_61_GLOBAL__N__b29612f4_23_ActivationMishKernel_cu_9e10b42f_310811mish_kernelERNS_18TensorIteratorBaseEENKUlvE_clEvENKUlvE_clEvEUldE_St5arrayIPcLm2EEEEviT0_T1_,"ax",@progbits
	.sectioninfo	@"SHI_REGISTERS=44"
	.align	128
        .global         _ZN2at6native29vectorized_elementwise_kernelILi2EZZZNS0_61_GLOBAL__N__b29612f4_23_ActivationMishKernel_cu_9e10b42f_310811mish_kernelERNS_18TensorIteratorBaseEENKUlvE_clEvENKUlvE_clEvEUldE_St5arrayIPcLm2EEEEviT0_T1_
        .type           _ZN2at6native29vectorized_elementwise_kernelILi2EZZZNS0_61_GLOBAL__N__b29612f4_23_ActivationMishKernel_cu_9e10b42f_310811mish_kernelERNS_18TensorIteratorBaseEENKUlvE_clEvENKUlvE_clEvEUldE_St5arrayIPcLm2EEEEviT0_T1_,@function
        .size           _ZN2at6native29vectorized_elementwise_kernelILi2EZZZNS0_61_GLOBAL__N__b29612f4_23_ActivationMishKernel_cu_9e10b42f_310811mish_kernelERNS_18TensorIteratorBaseEENKUlvE_clEvENKUlvE_clEvEUldE_St5arrayIPcLm2EEEEviT0_T1_,(.L_x_7608 - _ZN2at6native29vectorized_elementwise_kernelILi2EZZZNS0_61_GLOBAL__N__b29612f4_23_ActivationMishKernel_cu_9e10b42f_310811mish_kernelERNS_18TensorIteratorBaseEENKUlvE_clEvENKUlvE_clEvEUldE_St5arrayIPcLm2EEEEviT0_T1_)
        .other          _ZN2at6native29vectorized_elementwise_kernelILi2EZZZNS0_61_GLOBAL__N__b29612f4_23_ActivationMishKernel_cu_9e10b42f_310811mish_kernelERNS_18TensorIteratorBaseEENKUlvE_clEvENKUlvE_clEvEUldE_St5arrayIPcLm2EEEEviT0_T1_,@"STO_CUDA_ENTRY STV_DEFAULT"
_ZN2at6native29vectorized_elementwise_kernelILi2EZZZNS0_61_GLOBAL__N__b29612f4_23_ActivationMishKernel_cu_9e10b42f_310811mish_kernelERNS_18TensorIteratorBaseEENKUlvE_clEvENKUlvE_clEvEUldE_St5arrayIPcLm2EEEEviT0_T1_:
.text._ZN2at6native29vectorized_elementwise_kernelILi2EZZZNS0_61_GLOBAL__N__b29612f4_23_ActivationMishKernel_cu_9e10b42f_310811mish_kernelERNS_18TensorIteratorBaseEENKUlvE_clEvENKUlvE_clEvEUldE_St5arrayIPcLm2EEEEviT0_T1_:
        /* <DEDUP_REMOVED lines=11> */
[----:B------:R-:W2:Y:S04]  /*00b0*/  LDG.E.128 R12, [R4.64] ;  /* 0x00000004040c7981 */ /* 0x000ea8000c1e1d00 */
[----:B------:R0:W5:Y:S04]  /*00c0*/  LDG.E.128 R8, [R4.64+0x800] ;  /* 0x0008000404087981 */ /* 0x000168000c1e1d00 */
[----:B------:R0:W5:Y:S04]  /*00d0*/  LDG.E.128 R20, [R4.64+0x1000] ;  /* 0x0010000404147981 */ /* 0x000168000c1e1d00 */
[----:B------:R0:W5:Y:S01]  /*00e0*/  LDG.E.128 R16, [R4.64+0x1800] ;  /* 0x0018000404107981 */ /* 0x000162000c1e1d00 */
[----:B------:R-:W-:Y:S01]  /*00f0*/  IMAD.MOV.U32 R2, RZ, RZ, 0x652b82fe ;  /* 0x652b82feff027424 */ /* 0x000fe200078e00ff */
[----:B------:R-:W-:Y:S01]  /*0100*/  BSSY B0, `(.L_x_7212) ;  /* 0x0000023000007945 */ /* 0x000fe20003800000 */
[----:B------:R-:W-:-:S06]  /*0110*/  IMAD.MOV.U32 R3, RZ, RZ, 0x3ff71547 ;  /* 0x3ff71547ff037424 */ /* 0x000fcc00078e00ff */
[----:B--2---:R-:W1:Y:S01]  /*0120*/  DFMA R2, R12, R2, 6.75539944105574400000e+15 ;  /* 0x433800000c02742b */ /* 0x004e620000000002 */
[----:B------:R-:W-:-:S05]  /*0130*/  FSETP.GEU.FTZ.AND P0, PT, |R13|, 4.1917929649353027344, PT ;  /* 0x4086232b0d00780b */ /* 0x000fca0003f1e200 */
[----:B-1----:R-:W1:-:S06]  /*0140*/  DADD R6, R2, -6.75539944105574400000e+15 ;  /* 0xc338000002067429 */ /* 0x002e4c0000000000 */
[----:B-1----:R-:W1:-:S06]  /*0150*/  DFMA R24, R6, c[0x2][0x0], R12 ;  /* 0x0080000006187a2b */ /* 0x002e4c000000000c */
[----:B-1----:R1:W2:Y:S02]  /*0160*/  DFMA R24, R6, c[0x2][0x8], R24 ;  /* 0x0080020006187a2b */ /* 0x0022a40000000018 */
[----:B-1----:R-:W-:Y:S02]  /*0170*/  IMAD.MOV.U32 R6, RZ, RZ, 0x69ce2bdf ;  /* 0x69ce2bdfff067424 */ /* 0x002fe400078e00ff */
[----:B------:R-:W-:-:S06]  /*0180*/  IMAD.MOV.U32 R7, RZ, RZ, 0x3e5ade15 ;  /* 0x3e5ade15ff077424 */ /* 0x000fcc00078e00ff */
[----:B--2---:R-:W1:-:S06]  /*0190*/  DFMA R6, R24, R6, c[0x2][0x10] ;  /* 0x008004001806762b */ /* 0x004e4c0000000006 */
        /* <DEDUP_REMOVED lines=10> */
[----:B-1----:R-:W-:Y:S01]  /*0240*/  LEA R29, R2, R7, 0x14 ;  /* 0x00000007021d7211 */ /* 0x002fe200078ea0ff */
[----:B------:R-:W-:Y:S01]  /*0250*/  IMAD.MOV.U32 R28, RZ, RZ, R6 ;  /* 0x000000ffff1c7224 */ /* 0x000fe200078e0006 */
[----:B------:R-:W-:Y:S05]  /*0260*/  @!P0 BRA `(.L_x_7213) ;  /* 0x000000c000008947 */ /* 0x000fea0003800000 */
[----:B0-----:R-:W-:Y:S01]  /*0270*/  FSETP.GEU.FTZ.AND P0, PT, |R13|, 4.2275390625, PT ;  /* 0x408748000d00780b */ /* 0x001fe20003f1e200 */
        /* <DEDUP_REMOVED lines=10> */
[----:B------:R0:W1:-:S06]  /*0320*/  @!P0 DMUL R28, R6, R2 ;  /* 0x00000002061c8228 */ /* 0x00004c0000000000 */
.L_x_7213:
[----:B0-----:R-:W-:Y:S05]  /*0330*/  BSYNC B0 ;  /* 0x0000000000007941 */ /* 0x001fea0003800000 */
.L_x_7212:
[C---:B-1----:R-:W-:Y:S01]  /*0340*/  FSETP.GEU.FTZ.AND P1, PT, R29.reuse, 1.7916666269302368164, PT ;  /* 0x3fe555551d00780b */ /* 0x042fe20003f3e000 */
[----:B------:R-:W-:Y:S01]  /*0350*/  BSSY B1, `(.L_x_7214) ;  /* 0x0000064000017945 */ /* 0x000fe20003800000 */
[----:B------:R-:W-:-:S13]  /*0360*/  FSETP.GT.FTZ.AND P0, PT, R29, -1.6999999284744262695, PT ;  /* 0xbfd999991d00780b */ /* 0x000fda0003f14000 */
[----:B------:R-:W-:Y:S05]  /*0370*/  @P0 BRA !P1, `(.L_x_7215) ;  /* 0x000003d000000947 */ /* 0x000fea0004800000 */
[----:B------:R-:W0:-:S10]  /*0380*/  DADD R26, R28, 1 ;  /* 0x3ff000001c1a7429 */ /* 0x000e140000000000 */
[----:B0-----:R-:W-:Y:S01]  /*0390*/  ISETP.GT.AND P0, PT, R27, 0xfffff, PT ;  /* 0x000fffff1b00780c */ /* 0x001fe20003f04270 */
[--C-:B------:R-:W-:Y:S02]  /*03a0*/  IMAD.MOV.U32 R2, RZ, RZ, R26.reuse ;  /* 0x000000ffff027224 */ /* 0x100fe400078e001a */
[----:B------:R-:W-:Y:S02]  /*03b0*/  IMAD.MOV.U32 R3, RZ, RZ, R27 ;  /* 0x000000ffff037224 */ /* 0x000fe400078e001b */
[----:B------:R-:W-:-:S08]  /*03c0*/  IMAD.MOV.U32 R6, RZ, RZ, R26 ;  /* 0x000000ffff067224 */ /* 0x000fd000078e001a */
        /* <DEDUP_REMOVED lines=22> */
[----:B------:R-:W-:Y:S02]  /*0530*/  @P0 IADD3 R0, R0, 0x1, RZ ;  /* 0x0000000100000810 */ /* 0x000fe40007ffe0ff */
[----:B------:R-:W-:-:S06]  /*0540*/  @P0 MOV R7, R3 ;  /* 0x0000000300070202 */ /* 0x000fcc0000000f00 */
        /* <DEDUP_REMOVED lines=32> */
.L_x_7215:
[----:B------:R-:W0:Y:S01]  /*0750*/  DADD R26, R28, 2 ;  /* 0x400000001c1a7429 */ /* 0x000e220000000000 */
        /* <DEDUP_REMOVED lines=18> */
[----:B-----5:R-:W-:Y:S05]  /*0880*/  CALL.REL.NOINC `($__internal_16_$__cuda_sm20_div_rn_f64_full) ;  /* 0x0000cdb000007944 */ /* 0x020fea0003c00000 */
.L_x_7218:
[----:B------:R-:W-:Y:S05]  /*0890*/  BSYNC B2 ;  /* 0x0000000000027941 */ /* 0x000fea0003800000 */
.L_x_7217:
        /* <DEDUP_REMOVED lines=15> */
.L_x_7216:
[----:B------:R-:W-:Y:S05]  /*0990*/  BSYNC B1 ;  /* 0x0000000000017941 */ /* 0x000fea0003800000 */
.L_x_7214:
[----:B-1----:R-:W-:Y:S01]  /*09a0*/  LOP3.LUT R3, R29, 0x7fffffff, RZ, 0xc0, !PT ;  /* 0x7fffffff1d037812 */ /* 0x002fe200078ec0ff */
[----:B------:R-:W-:Y:S01]  /*09b0*/  IMAD.MOV.U32 R2, RZ, RZ, R28 ;  /* 0x000000ffff027224 */ /* 0x000fe200078e001c */
[----:B------:R-:W-:Y:S05]  /*09c0*/  BSSY B0, `(.L_x_7219) ;  /* 0x000003b000007945 */ /* 0x000fea0003800000 */
[----:B------:R-:W1:-:S14]  /*09d0*/  DSETP.GE.AND P0, PT, R2, c[0x2][0xe0], PT ;  /* 0x008038000200762a */ /* 0x000e5c0003f06000 */
[----:B-1----:R-:W-:Y:S05]  /*09e0*/  @!P0 BRA `(.L_x_7220) ;  /* 0x0000029000008947 */ /* 0x002fea0003800000 */
        /* <DEDUP_REMOVED lines=41> */
.L_x_7220:
        /* <DEDUP_REMOVED lines=14> */
[----:B-1----:R1:W2:-:S06]  /*0d60*/  DFMA R2, R2, R28, R28 ;  /* 0x0000001c0202722b */ /* 0x00228c000000001c */
.L_x_7221:
[----:B------:R-:W-:Y:S05]  /*0d70*/  BSYNC B0 ;  /* 0x0000000000007941 */ /* 0x000fea0003800000 */
.L_x_7219:
[----:B------:R-:W-:Y:S01]  /*0d80*/  IMAD.MOV.U32 R4, RZ, RZ, 0x652b82fe ;  /* 0x652b82feff047424 */ /* 0x000fe200078e00ff */
[----:B------:R-:W-:Y:S01]  /*0d90*/  MOV R27, 0x3e5ade15 ;  /* 0x3e5ade15001b7802 */ /* 0x000fe20000000f00 */
[----:B------:R-:W-:Y:S01]  /*0da0*/  IMAD.MOV.U32 R5, RZ, RZ, 0x3ff71547 ;  /* 0x3ff71547ff057424 */ /* 0x000fe200078e00ff */
[----:B------:R-:W-:Y:S01]  /*0db0*/  FSETP.GEU.FTZ.AND P0, PT, |R15|, 4.1917929649353027344, PT ;  /* 0x4086232b0f00780b */ /* 0x000fe20003f1e200 */
[----:B------:R-:W-:Y:S01]  /*0dc0*/  IMAD.MOV.U32 R26, RZ, RZ, 0x69ce2bdf ;  /* 0x69ce2bdfff1a7424 */ /* 0x000fe200078e00ff */
[----:B------:R-:W-:Y:S03]  /*0dd0*/  BSSY B0, `(.L_x_7222) ;  /* 0x000001f000007945 */ /* 0x000fe60003800000 */
[----:B------:R-:W3:-:S06]  /*0de0*/  DFMA R4, R14, R4, 6.75539944105574400000e+15 ;  /* 0x433800000e04742b */ /* 0x000ecc0000000004 */
[----:B0--3--:R-:W0:-:S06]  /*0df0*/  DADD R6, R4, -6.75539944105574400000e+15 ;  /* 0xc338000004067429 */ /* 0x009e0c0000000000 */
        /* <DEDUP_REMOVED lines=13> */
[----:B01----:R-:W-:Y:S02]  /*0ed0*/  IMAD R29, R4, 0x100000, R7 ;  /* 0x00100000041d7824 */ /* 0x003fe400078e0207 */
        /* <DEDUP_REMOVED lines=14> */
.L_x_7223:
[----:B------:R-:W-:Y:S05]  /*0fc0*/  BSYNC B0 ;  /* 0x0000000000007941 */ /* 0x000fea0003800000 */
.L_x_7222:
[C---:B-1----:R-:W-:Y:S01]  /*0fd0*/  FSETP.GEU.FTZ.AND P1, PT, R29.reuse, 1.7916666269302368164, PT ;  /* 0x3fe555551d00780b */ /* 0x042fe20003f3e000 */
[----:B------:R-:W-:Y:S01]  /*0fe0*/  BSSY B1, `(.L_x_7224) ;  /* 0x0000065000017945 */ /* 0x000fe20003800000 */
[----:B------:R-:W-:Y:S01]  /*0ff0*/  FSETP.GT.FTZ.AND P0, PT, R29, -1.6999999284744262695, PT ;  /* 0xbfd999991d00780b */ /* 0x000fe20003f14000 */
[----:B--2---:R1:W2:-:S12]  /*1000*/  DMUL R12, R12, R2 ;  /* 0x000000020c0c7228 */ /* 0x0042980000000000 */
[----:B------:R-:W-:Y:S05]  /*1010*/  @P0 BRA !P1, `(.L_x_7225) ;  /* 0x000003d000000947 */ /* 0x000fea0004800000 */
[----:B-12---:R-:W1:-:S10]  /*1020*/  DADD R26, R28, 1 ;  /* 0x3ff000001c1a7429 */ /* 0x006e540000000000 */
[----:B-1----:R-:W-:Y:S01]  /*1030*/  ISETP.GT.AND P0, PT, R27, 0xfffff, PT ;  /* 0x000fffff1b00780c */ /* 0x002fe20003f04270 */
[--C-:B------:R-:W-:Y:S01]  /*1040*/  IMAD.MOV.U32 R2, RZ, RZ, R26.reuse ;  /* 0x000000ffff027224 */ /* 0x100fe200078e001a */
[----:B------:R-:W-:Y:S01]  /*1050*/  MOV R3, R27 ;  /* 0x0000001b00037202 */ /* 0x000fe20000000f00 */
[----:B0-----:R-:W-:-:S10]  /*1060*/  IMAD.MOV.U32 R6, RZ, RZ, R26 ;  /* 0x000000ffff067224 */ /* 0x001fd400078e001a */
        /* <DEDUP_REMOVED lines=56> */
.L_x_7225:
[----:B-12---:R-:W1:Y:S01]  /*13f0*/  DADD R26, R28, 2 ;  /* 0x400000001c1a7429 */ /* 0x006e620000000000 */
[----:B------:R-:W-:Y:S01]  /*1400*/  IMAD.MOV.U32 R2, RZ, RZ, 0x1 ;  /* 0x00000001ff027424 */ /* 0x000fe200078e00ff */
[----:B------:R-:W-:Y:S01]  /*1410*/  FSETP.GEU.AND P1, PT, |R29|, 6.5827683646048100446e-37, PT ;  /* 0x036000001d00780b */ /* 0x000fe20003f2e200 */
[----:B------:R-:W-:Y:S03]  /*1420*/  BSSY B2, `(.L_x_7227) ;  /* 0x0000011000027945 */ /* 0x000fe60003800000 */
[----:B-1----:R-:W1:Y:S02]  /*1430*/  MUFU.RCP64H R3, R27 ;  /* 0x0000001b00037308 */ /* 0x002e640000001800 */
[----:B01----:R-:W0:-:S06]  /*1440*/  DFMA R4, -R26, R2, 1 ;  /* 0x3ff000001a04742b */ /* 0x003e0c0000000102 */
        /* <DEDUP_REMOVED lines=13> */
[----:B-----5:R-:W-:Y:S05]  /*1520*/  CALL.REL.NOINC `($__internal_16_$__cuda_sm20_div_rn_f64_full) ;  /* 0x0000c11000007944 */ /* 0x020fea0003c00000 */
.L_x_7228:
[----:B------:R-:W-:Y:S05]  /*1530*/  BSYNC B2 ;  /* 0x0000000000027941 */ /* 0x000fea0003800000 */
.L_x_7227:
        /* <DEDUP_REMOVED lines=15> */
.L_x_7226:
[----:B------:R-:W-:Y:S05]  /*1630*/  BSYNC B1 ;  /* 0x0000000000017941 */ /* 0x000fea0003800000 */
.L_x_7224:
        /* <DEDUP_REMOVED lines=46> */
.L_x_7230:
        /* <DEDUP_REMOVED lines=15> */
.L_x_7231:
[----:B------:R-:W-:Y:S05]  /*1a10*/  BSYNC B0 ;  /* 0x0000000000007941 */ /* 0x000fea0003800000 */
.L_x_7229:
[----:B------:R-:W-:Y:S01]  /*1a20*/  IMAD.MOV.U32 R4, RZ, RZ, 0x652b82fe ;  /* 0x652b82feff047424 */ /* 0x000fe200078e00ff */
[----:B------:R-:W-:Y:S01]  /*1a30*/  MOV R26, 0x69ce2bdf ;  /* 0x69ce2bdf001a7802 */ /* 0x000fe20000000f00 */
[----:B------:R-:W-:Y:S01]  /*1a40*/  IMAD.MOV.U32 R5, RZ, RZ, 0x3ff71547 ;  /* 0x3ff71547ff057424 */ /* 0x000fe200078e00ff */
[----:B-----5:R-:W-:Y:S01]  /*1a50*/  FSETP.GEU.FTZ.AND P0, PT, |R9|, 4.1917929649353027344, PT ;  /* 0x4086232b0900780b */ /* 0x020fe20003f1e200 */
        /* <DEDUP_REMOVED lines=32> */
.L_x_7233:
[----:B------:R-:W-:Y:S05]  /*1c60*/  BSYNC B0 ;  /* 0x0000000000007941 */ /* 0x000fea0003800000 */
.L_x_7232:
[C---:B-1----:R-:W-:Y:S01]  /*1c70*/  FSETP.GEU.FTZ.AND P1, PT, R29.reuse, 1.7916666269302368164, PT ;  /* 0x3fe555551d00780b */ /* 0x042fe20003f3e000 */
[----:B------:R-:W-:Y:S01]  /*1c80*/  BSSY B1, `(.L_x_7234) ;  /* 0x0000065000017945 */ /* 0x000fe20003800000 */
[----:B------:R-:W-:Y:S01]  /*1c90*/  FSETP.GT.FTZ.AND P0, PT, R29, -1.6999999284744262695, PT ;  /* 0xbfd999991d00780b */ /* 0x000fe20003f14000 */
[----:B--2---:R1:W2:-:S12]  /*1ca0*/  DMUL R14, R14, R2 ;  /* 0x000000020e0e7228 */ /* 0x0042980000000000 */
[----:B------:R-:W-:Y:S05]  /*1cb0*/  @P0 BRA !P1, `(.L_x_7235) ;  /* 0x000003d000000947 */ /* 0x000fea0004800000 */
[----:B-12---:R-:W1:-:S10]  /*1cc0*/  DADD R26, R28, 1 ;  /* 0x3ff000001c1a7429 */ /* 0x006e540000000000 */
[----:B-1----:R-:W-:Y:S01]  /*1cd0*/  ISETP.GT.AND P0, PT, R27, 0xfffff, PT ;  /* 0x000fffff1b00780c */ /* 0x002fe20003f04270 */
[----:B------:R-:W-:Y:S01]  /*1ce0*/  IMAD.MOV.U32 R3, RZ, RZ, R27 ;  /* 0x000000ffff037224 */ /* 0x000fe200078e001b */
[----:B------:R-:W-:Y:S01]  /*1cf0*/  MOV R2, R26 ;  /* 0x0000001a00027202 */ /* 0x000fe20000000f00 */
[----:B0-----:R-:W-:-:S10]  /*1d00*/  IMAD.MOV.U32 R6, RZ, RZ, R26 ;  /* 0x000000ffff067224 */ /* 0x001fd400078e001a */
        /* <DEDUP_REMOVED lines=56> */
.L_x_7235:
[----:B-12---:R-:W1:Y:S01]  /*2090*/  DADD R26, R28, 2 ;  /* 0x400000001c1a7429 */ /* 0x006e620000000000 */
[----:B------:R-:W-:Y:S01]  /*20a0*/  MOV R2, 0x1 ;  /* 0x0000000100027802 */ /* 0x000fe20000000f00 */
[----:B------:R-:W-:Y:S01]  /*20b0*/  BSSY B2, `(.L_x_7237) ;  /* 0x0000012000027945 */ /* 0x000fe20003800000 */
[----:B------:R-:W-:-:S03]  /*20c0*/  FSETP.GEU.AND P1, PT, |R29|, 6.5827683646048100446e-37, PT ;  /* 0x036000001d00780b */ /* 0x000fc60003f2e200 */
        /* <DEDUP_REMOVED lines=15> */
[----:B------:R-:W-:Y:S05]  /*21c0*/  CALL.REL.NOINC `($__internal_16_$__cuda_sm20_div_rn_f64_full) ;  /* 0x0000b47000007944 */ /* 0x000fea0003c00000 */
.L_x_7238:
[----:B------:R-:W-:Y:S05]  /*21d0*/  BSYNC B2 ;  /* 0x0000000000027941 */ /* 0x000fea0003800000 */
.L_x_7237:
        /* <DEDUP_REMOVED lines=15> */
.L_x_7236:
[----:B------:R-:W-:Y:S05]  /*22d0*/  BSYNC B1 ;  /* 0x0000000000017941 */ /* 0x000fea0003800000 */
.L_x_7234:
[----:B-1----:R-:W-:Y:S01]  /*22e0*/  LOP3.LUT R3, R29, 0x7fffffff, RZ, 0xc0, !PT ;  /* 0x7fffffff1d037812 */ /* 0x002fe200078ec0ff */
[----:B------:R-:W-:Y:S01]  /*22f0*/  IMAD.MOV.U32 R2, RZ, RZ, R28 ;  /* 0x000000ffff027224 */ /* 0x000fe200078e001c */
[----:B------:R-:W-:Y:S05]  /*2300*/  BSSY B0, `(.L_x_7239) ;  /* 0x000003b000007945 */ /* 0x000fea0003800000 */
[----:B------:R-:W1:-:S14]  /*2310*/  DSETP.GE.AND P0, PT, R2, c[0x2][0xe0], PT ;  /* 0x008038000200762a */ /* 0x000e5c0003f06000 */
[----:B-1----:R-:W-:Y:S05]  /*2320*/  @!P0 BRA `(.L_x_7240) ;  /* 0x0000029000008947 */ /* 0x002fea0003800000 */
        /* <DEDUP_REMOVED lines=41> */
.L_x_7240:
        /* <DEDUP_REMOVED lines=15> */
.L_x_7241:
[----:B------:R-:W-:Y:S05]  /*26b0*/  BSYNC B0 ;  /* 0x0000000000007941 */ /* 0x000fea0003800000 */
.L_x_7239:
[----:B------:R-:W-:Y:S01]  /*26c0*/  IMAD.MOV.U32 R4, RZ, RZ, 0x652b82fe ;  /* 0x652b82feff047424 */ /* 0x000fe200078e00ff */
[----:B------:R-:W-:Y:S01]  /*26d0*/  MOV R5, 0x3ff71547 ;  /* 0x3ff7154700057802 */ /* 0x000fe20000000f00 */
[----:B------:R-:W-:Y:S01]  /*26e0*/  IMAD.MOV.U32 R26, RZ, RZ, 0x69ce2bdf ;  /* 0x69ce2bdfff1a7424 */ /* 0x000fe200078e00ff */
[----:B------:R-:W-:Y:S01]  /*26f0*/  FSETP.GEU.FTZ.AND P0, PT, |R11|, 4.1917929649353027344, PT ;  /* 0x4086232b0b00780b */ /* 0x000fe20003f1e200 */
[----:B------:R-:W-:Y:S01]  /*2700*/  IMAD.MOV.U32 R27, RZ, RZ, 0x3e5ade15 ;  /* 0x3e5ade15ff1b7424 */ /* 0x000fe200078e00ff */
[----:B------:R-:W-:Y:S02]  /*2710*/  BSSY B0, `(.L_x_7242) ;  /* 0x000001f000007945 */ /* 0x000fe40003800000 */
        /* <DEDUP_REMOVED lines=29> */
[----:B------:R0:W1:-:S06]  /*28f0*/  @!P0 DMUL R28, R6, R4 ;  /* 0x00000004061c8228 */ /* 0x00004c0000000000 */
.L_x_7243:
[----:B------:R-:W-:Y:S05]  /*2900*/  BSYNC B0 ;  /* 0x0000000000007941 */ /* 0x000fea0003800000 */
.L_x_7242:
[C---:B-1----:R-:W-:Y:S01]  /*2910*/  FSETP.GEU.FTZ.AND P1, PT, R29.reuse, 1.7916666269302368164, PT ;  /* 0x3fe555551d00780b */ /* 0x042fe20003f3e000 */
[----:B------:R-:W-:Y:S01]  /*2920*/  BSSY B1, `(.L_x_7244) ;  /* 0x0000065000017945 */ /* 0x000fe20003800000 */
[----:B------:R-:W-:Y:S01]  /*2930*/  FSETP.GT.FTZ.AND P0, PT, R29, -1.6999999284744262695, PT ;  /* 0xbfd999991d00780b */ /* 0x000fe20003f14000 */
[----:B--2---:R1:W2:-:S12]  /*2940*/  DMUL R8, R8, R2 ;  /* 0x0000000208087228 */ /* 0x0042980000000000 */
[----:B------:R-:W-:Y:S05]  /*2950*/  @P0 BRA !P1, `(.L_x_7245) ;  /* 0x000003d000000947 */ /* 0x000fea0004800000 */
[----:B-12---:R-:W1:-:S10]  /*2960*/  DADD R26, R28, 1 ;  /* 0x3ff000001c1a7429 */ /* 0x006e540000000000 */
[----:B-1----:R-:W-:Y:S01]  /*2970*/  ISETP.GT.AND P0, PT, R27, 0xfffff, PT ;  /* 0x000fffff1b00780c */ /* 0x002fe20003f04270 */
[--C-:B------:R-:W-:Y:S02]  /*2980*/  IMAD.MOV.U32 R2, RZ, RZ, R26.reuse ;  /* 0x000000ffff027224 */ /* 0x100fe400078e001a */
[----:B------:R-:W-:Y:S02]  /*2990*/  IMAD.MOV.U32 R3, RZ, RZ, R27 ;  /* 0x000000ffff037224 */ /* 0x000fe400078e001b */
[----:B0-----:R-:W-:-:S08]  /*29a0*/  IMAD.MOV.U32 R6, RZ, RZ, R26 ;  /* 0x000000ffff067224 */ /* 0x001fd000078e001a */
        /* <DEDUP_REMOVED lines=28> */
[----:B0-----:R-:W-:Y:S02]  /*2b70*/  LOP3.LUT R28, R0, 0x80000000, RZ, 0x3c, !PT ;  /* 0x80000000001c7812 */ /* 0x001fe400078e3cff */
[----:B------:R-:W-:Y:S02]  /*2b80*/  MOV R29, 0x43300000 ;  /* 0x43300000001d7802 */ /* 0x000fe40000000f00 */
        /* <DEDUP_REMOVED lines=26> */
.L_x_7245:
        /* <DEDUP_REMOVED lines=20> */
.L_x_7248:
[----:B------:R-:W-:Y:S05]  /*2e70*/  BSYNC B2 ;  /* 0x0000000000027941 */ /* 0x000fea0003800000 */
.L_x_7247:
        /* <DEDUP_REMOVED lines=15> */
.L_x_7246:
[----:B------:R-:W-:Y:S05]  /*2f70*/  BSYNC B1 ;  /* 0x0000000000017941 */ /* 0x000fea0003800000 */
.L_x_7244:
[----:B-1----:R-:W-:Y:S01]  /*2f80*/  LOP3.LUT R3, R29, 0x7fffffff, RZ, 0xc0, !PT ;  /* 0x7fffffff1d037812 */ /* 0x002fe200078ec0ff */
[----:B------:R-:W-:Y:S01]  /*2f90*/  IMAD.MOV.U32 R2, RZ, RZ, R28 ;  /* 0x000000ffff027224 */ /* 0x000fe200078e001c */
[----:B------:R-:W-:Y:S05]  /*2fa0*/  BSSY B0, `(.L_x_7249) ;  /* 0x000003b000007945 */ /* 0x000fea0003800000 */
[----:B------:R-:W1:-:S14]  /*2fb0*/  DSETP.GE.AND P0, PT, R2, c[0x2][0xe0], PT ;  /* 0x008038000200762a */ /* 0x000e5c0003f06000 */
[----:B-1----:R-:W-:Y:S05]  /*2fc0*/  @!P0 BRA `(.L_x_7250) ;  /* 0x0000029000008947 */ /* 0x002fea0003800000 */
[----:B0-----:R-:W0:Y:S01]  /*2fd0*/  DADD R6, R2, R2 ;  /* 0x0000000002067229 */ /* 0x001e220000000002 */
        /* <DEDUP_REMOVED lines=40> */
.L_x_7250:
        /* <DEDUP_REMOVED lines=15> */
.L_x_7251:
[----:B------:R-:W-:Y:S05]  /*3350*/  BSYNC B0 ;  /* 0x0000000000007941 */ /* 0x000fea0003800000 */
.L_x_7249:
[----:B------:R-:W-:Y:S01]  /*3360*/  MOV R4, 0x652b82fe ;  /* 0x652b82fe00047802 */ /* 0x000fe20000000f00 */
[----:B------:R-:W-:Y:S01]  /*3370*/  IMAD.MOV.U32 R5, RZ, RZ, 0x3ff71547 ;  /* 0x3ff71547ff057424 */ /* 0x000fe200078e00ff */
[----:B------:R-:W-:Y:S01]  /*3380*/  FSETP.GEU.FTZ.AND P0, PT, |R21|, 4.1917929649353027344, PT ;  /* 0x4086232b1500780b */ /* 0x000fe20003f1e200 */
[----:B------:R-:W-:Y:S01]  /*3390*/  IMAD.MOV.U32 R26, RZ, RZ, 0x69ce2bdf ;  /* 0x69ce2bdfff1a7424 */ /* 0x000fe200078e00ff */
[----:B------:R-:W-:Y:S01]  /*33a0*/  BSSY B0, `(.L_x_7252) ;  /* 0x0000020000007945 */ /* 0x000fe20003800000 */
[----:B------:R-:W-:Y:S02]  /*33b0*/  IMAD.MOV.U32 R27, RZ, RZ, 0x3e5ade15 ;  /* 0x3e5ade15ff1b7424 */ /* 0x000fe400078e00ff */
        /* <DEDUP_REMOVED lines=29> */
[----:B------:R0:W1:-:S06]  /*3590*/  @!P0 DMUL R28, R6, R4 ;  /* 0x00000004061c8228 */ /* 0x00004c0000000000 */
.L_x_7253:
[----:B------:R-:W-:Y:S05]  /*35a0*/  BSYNC B0 ;  /* 0x0000000000007941 */ /* 0x000fea0003800000 */
.L_x_7252:
        /* <DEDUP_REMOVED lines=8> */
[----:B0-----:R-:W-:Y:S01]  /*3630*/  MOV R6, R26 ;  /* 0x0000001a00067202 */ /* 0x001fe20000000f00 */
        /* <DEDUP_REMOVED lines=19> */
[----:B------:R-:W-:Y:S02]  /*3770*/  LOP3.LUT R7, R2, 0x3ff00000, RZ, 0xfc, !PT ;  /* 0x3ff0000002077812 */ /* 0x000fe400078efcff */
        /* <DEDUP_REMOVED lines=37> */
.L_x_7255:
        /* <DEDUP_REMOVED lines=20> */
.L_x_7258:
[----:B------:R-:W-:Y:S05]  /*3b10*/  BSYNC B2 ;  /* 0x0000000000027941 */ /* 0x000fea0003800000 */
.L_x_7257:
        /* <DEDUP_REMOVED lines=15> */
.L_x_7256:
[----:B------:R-:W-:Y:S05]  /*3c10*/  BSYNC B1 ;  /* 0x0000000000017941 */ /* 0x000fea0003800000 */
.L_x_7254:
[----:B-1----:R-:W-:Y:S01]  /*3c20*/  LOP3.LUT R3, R29, 0x7fffffff, RZ, 0xc0, !PT ;  /* 0x7fffffff1d037812 */ /* 0x002fe200078ec0ff */
[----:B------:R-:W-:Y:S01]  /*3c30*/  BSSY B0, `(.L_x_7259) ;  /* 0x000003c000007945 */ /* 0x000fe20003800000 */
[----:B------:R-:W-:-:S06]  /*3c40*/  MOV R2, R28 ;  /* 0x0000001c00027202 */ /* 0x000fcc0000000f00 */
        /* <DEDUP_REMOVED lines=43> */
.L_x_7260:
[----:B------:R-:W1:Y:S01]  /*3f00*/  DMUL R2, R28, R28 ;  /* 0x0000001c1c027228 */ /* 0x000e620000000000 */
[----:B------:R-:W-:Y:S01]  /*3f10*/  IMAD.MOV.U32 R4, RZ, RZ, -0x1d0a169c ;  /* 0xe2f5e964ff047424 */ /* 0x000fe200078e00ff */
[----:B------:R-:W-:-:S06]  /*3f20*/  MOV R5, 0x3ef0bc46 ;  /* 0x3ef0bc4600057802 */ /* 0x000fcc0000000f00 */
        /* <DEDUP_REMOVED lines=12> */
.L_x_7261:
[----:B------:R-:W-:Y:S05]  /*3ff0*/  BSYNC B0 ;  /* 0x0000000000007941 */ /* 0x000fea0003800000 */
.L_x_7259:
[----:B------:R-:W-:Y:S01]  /*4000*/  IMAD.MOV.U32 R4, RZ, RZ, 0x652b82fe ;  /* 0x652b82feff047424 */ /* 0x000fe200078e00ff */
[----:B------:R-:W-:Y:S01]  /*4010*/  FSETP.GEU.FTZ.AND P0, PT, |R23|, 4.1917929649353027344, PT ;  /* 0x4086232b1700780b */ /* 0x000fe20003f1e200 */
[----:B------:R-:W-:Y:S01]  /*4020*/  IMAD.MOV.U32 R5, RZ, RZ, 0x3ff71547 ;  /* 0x3ff71547ff057424 */ /* 0x000fe200078e00ff */
[----:B------:R-:W-:Y:S01]  /*4030*/  BSSY B0, `(.L_x_7262) ;  /* 0x0000021000007945 */ /* 0x000fe20003800000 */
[----:B------:R-:W-:Y:S02]  /*4040*/  IMAD.MOV.U32 R26, RZ, RZ, 0x69ce2bdf ;  /* 0x69ce2bdfff1a7424 */ /* 0x000fe400078e00ff */
        /* <DEDUP_REMOVED lines=28> */
[----:B------:R-:W-:Y:S01]  /*4210*/  @!P0 LEA R5, R4, 0x3ff00000, 0x14 ;  /* 0x3ff0000004058811 */ /* 0x000fe200078ea0ff */
[----:B------:R-:W-:-:S06]  /*4220*/  @!P0 IMAD.MOV.U32 R4, RZ, RZ, RZ ;  /* 0x000000ffff048224 */ /* 0x000fcc00078e00ff */
[----:B------:R0:W1:-:S06]  /*4230*/  @!P0 DMUL R28, R6, R4 ;  /* 0x00000004061c8228 */ /* 0x00004c0000000000 */
.L_x_7263:
[----:B------:R-:W-:Y:S05]  /*4240*/  BSYNC B0 ;  /* 0x0000000000007941 */ /* 0x000fea0003800000 */
.L_x_7262:
        /* <DEDUP_REMOVED lines=66> */
.L_x_7265:
        /* <DEDUP_REMOVED lines=20> */
.L_x_7268:
[----:B------:R-:W-:Y:S05]  /*47b0*/  BSYNC B2 ;  /* 0x0000000000027941 */ /* 0x000fea0003800000 */
.L_x_7267:
        /* <DEDUP_REMOVED lines=15> */
.L_x_7266:
[----:B------:R-:W-:Y:S05]  /*48b0*/  BSYNC B1 ;  /* 0x0000000000017941 */ /* 0x000fea0003800000 */
.L_x_7264:
        /* <DEDUP_REMOVED lines=46> */
.L_x_7270:
[----:B------:R-:W1:Y:S01]  /*4ba0*/  DMUL R2, R28, R28 ;  /* 0x0000001c1c027228 */ /* 0x000e620000000000 */
[----:B------:R-:W-:Y:S01]  /*4bb0*/  MOV R4, 0xe2f5e964 ;  /* 0xe2f5e96400047802 */ /* 0x000fe20000000f00 */
        /* <DEDUP_REMOVED lines=13> */
.L_x_7271:
[----:B------:R-:W-:Y:S05]  /*4c90*/  BSYNC B0 ;  /* 0x0000000000007941 */ /* 0x000fea0003800000 */
.L_x_7269:
        /* <DEDUP_REMOVED lines=21> */
[----:B01----:R-:W-:Y:S01]  /*4df0*/  IMAD R29, R4, 0x100000, R7 ;  /* 0x00100000041d7824 */ /* 0x003fe200078e0207 */
[----:B------:R-:W-:Y:S01]  /*4e00*/  MOV R28, R6 ;  /* 0x00000006001c7202 */ /* 0x000fe20000000f00 */
        /* <DEDUP_REMOVED lines=13> */
.L_x_7273:
[----:B------:R-:W-:Y:S05]  /*4ee0*/  BSYNC B0 ;  /* 0x0000000000007941 */ /* 0x000fea0003800000 */
.L_x_7272:
        /* <DEDUP_REMOVED lines=66> */
.L_x_7275:
        /* <DEDUP_REMOVED lines=20> */
.L_x_7278:
[----:B------:R-:W-:Y:S05]  /*5450*/  BSYNC B2 ;  /* 0x0000000000027941 */ /* 0x000fea0003800000 */
.L_x_7277:
        /* <DEDUP_REMOVED lines=15> */
.L_x_7276:
[----:B------:R-:W-:Y:S05]  /*5550*/  BSYNC B1 ;  /* 0x0000000000017941 */ /* 0x000fea0003800000 */
.L_x_7274:
        /* <DEDUP_REMOVED lines=46> */
.L_x_7280:
        /* <DEDUP_REMOVED lines=15> */
.L_x_7281:
[----:B------:R-:W-:Y:S05]  /*5930*/  BSYNC B0 ;  /* 0x0000000000007941 */ /* 0x000fea0003800000 */
.L_x_7279:
        /* <DEDUP_REMOVED lines=21> */
[----:B01----:R-:W-:Y:S01]  /*5a90*/  LEA R29, R4, R7, 0x14 ;  /* 0x00000007041d7211 */ /* 0x003fe200078ea0ff */
        /* <DEDUP_REMOVED lines=14> */
.L_x_7283:
[----:B------:R-:W-:Y:S05]  /*5b80*/  BSYNC B0 ;  /* 0x0000000000007941 */ /* 0x000fea0003800000 */
.L_x_7282:
        /* <DEDUP_REMOVED lines=66> */
.L_x_7285:
        /* <DEDUP_REMOVED lines=19> */
[----:B------:R-:W-:Y:S05]  /*60e0*/  CALL.REL.NOINC `($__internal_16_$__cuda_sm20_div_rn_f64_full) ;  /* 0x0000755000007944 */ /* 0x000fea0003c00000 */
.L_x_7288:
[----:B------:R-:W-:Y:S05]  /*60f0*/  BSYNC B2 ;  /* 0x0000000000027941 */ /* 0x000fea0003800000 */
.L_x_7287:
        /* <DEDUP_REMOVED lines=15> */
.L_x_7286:
[----:B------:R-:W-:Y:S05]  /*61f0*/  BSYNC B1 ;  /* 0x0000000000017941 */ /* 0x000fea0003800000 */
.L_x_7284:
        /* <DEDUP_REMOVED lines=46> */
.L_x_7290:
        /* <DEDUP_REMOVED lines=15> */
.L_x_7291:
[----:B------:R-:W-:Y:S05]  /*65d0*/  BSYNC B0 ;  /* 0x0000000000007941 */ /* 0x000fea0003800000 */
.L_x_7289:
[----:B------:R-:W3:Y:S01]  /*65e0*/  S2R R0, SR_CTAID.X ;  /* 0x0000000000007919 */ /* 0x000ee20000002500 */
[----:B------:R-:W-:Y:S01]  /*65f0*/  IMAD.MOV.U32 R3, RZ, RZ, 0x8 ;  /* 0x00000008ff037424 */ /* 0x000fe200078e00ff */
[----:B--2---:R-:W2:Y:S02]  /*6600*/  DMUL R18, R18, R4 ;  /* 0x0000000412127228 */ /* 0x004ea40000000000 */
[----:B0-----:R-:W0:Y:S01]  /*6610*/  S2R R7, SR_TID.X ;  /* 0x0000000000077919 */ /* 0x001e220000002100 */
[----:B---3--:R-:W-:-:S04]  /*6620*/  IMAD.SHL.U32 R0, R0, 0x400, RZ ;  /* 0x0000040000007824 */ /* 0x008fc800078e00ff */
[----:B------:R-:W-:-:S06]  /*6630*/  IMAD.WIDE.U32 R2, R0, R3, c[0x0][0x168] ;  /* 0x00005a0000027625 */ /* 0x000fcc00078e0003 */
[----:B0-----:R-:W-:-:S05]  /*6640*/  IMAD.WIDE R2, R7, 0x10, R2 ;  /* 0x0000001007027825 */ /* 0x001fca00078e0202 */
[----:B------:R-:W-:Y:S04]  /*6650*/  STG.E.128 [R2.64], R12 ;  /* 0x0000000c02007986 */ /* 0x000fe8000c101d04 */
[----:B------:R-:W-:Y:S04]  /*6660*/  STG.E.128 [R2.64+0x800], R8 ;  /* 0x0008000802007986 */ /* 0x000fe8000c101d04 */
[----:B------:R-:W-:Y:S04]  /*6670*/  STG.E.128 [R2.64+0x1000], R20 ;  /* 0x0010001402007986 */ /* 0x000fe8000c101d04 */
[----:B--2---:R-:W-:Y:S01]  /*6680*/  STG.E.128 [R2.64+0x1800], R16 ;  /* 0x0018001002007986 */ /* 0x004fe2000c101d04 */
[----:B------:R-:W-:Y:S05]  /*6690*/  EXIT ;  /* 0x000000000000794d */ /* 0x000fea0003800000 */
.L_x_7211:
[----:B------:R-:W0:Y:S01]  /*66a0*/  S2R R0, SR_TID.X ;  /* 0x0000000000007919 */ /* 0x000e220000002100 */
[----:B------:R-:W-:Y:S01]  /*66b0*/  CS2R R12, SRZ ;  /* 0x00000000000c7805 */ /* 0x000fe2000001ff00 */
[----:B------:R-:W-:Y:S01]  /*66c0*/  CS2R R10, SRZ ;  /* 0x00000000000a7805 */ /* 0x000fe2000001ff00 */
[----:B------:R-:W-:Y:S01]  /*66d0*/  CS2R R14, SRZ ;  /* 0x00000000000e7805 */ /* 0x000fe2000001ff00 */
[----:B0-----:R-:W-:-:S13]  /*66e0*/  ISETP.GE.AND P0, PT, R0, R30, PT ;  /* 0x0000001e0000720c */ /* 0x001fda0003f06270 */
[----:B------:R-:W-:Y:S01]  /*66f0*/  @!P0 IMAD.IADD R2, R7, 0x1, R0 ;  /* 0x0000000107028824 */ /* 0x000fe200078e0200 */
[----:B------:R-:W-:Y:S01]  /*6700*/  @!P0 IADD3 R0, R0, 0x80, RZ ;  /* 0x0000008000008810 */ /* 0x000fe20007ffe0ff */
[----:B------:R-:W-:-:S03]  /*6710*/  @!P0 IMAD.MOV.U32 R3, RZ, RZ, 0x8 ;  /* 0x00000008ff038424 */ /* 0x000fc600078e00ff */
[----:B------:R-:W-:Y:S01]  /*6720*/  ISETP.GE.AND P6, PT, R0, R30, PT ;  /* 0x0000001e0000720c */ /* 0x000fe20003fc6270 */
[----:B------:R-:W-:-:S05]  /*6730*/  @!P0 IMAD.WIDE.U32 R2, R2, R3, c[0x0][0x170] ;  /* 0x00005c0002028625 */ /* 0x000fca00078e0003 */
[----:B------:R0:W5:Y:S07]  /*6740*/  @!P0 LDG.E.64 R10, [R2.64] ;  /* 0x00000004020a8981 */ /* 0x00016e000c1e1b00 */
[----:B------:R-:W-:Y:S01]  /*6750*/  @!P6 IADD3 R4, R7, R0, RZ ;  /* 0x000000000704e210 */ /* 0x000fe20007ffe0ff */
[----:B------:R-:W-:Y:S01]  /*6760*/  @!P6 IMAD.MOV.U32 R5, RZ, RZ, 0x8 ;  /* 0x00000008ff05e424 */ /* 0x000fe200078e00ff */
[----:B------:R-:W-:-:S03]  /*6770*/  @!P6 IADD3 R0, R0, 0x80, RZ ;  /* 0x000000800000e810 */ /* 0x000fc60007ffe0ff */
[----:B------:R-:W-:Y:S01]  /*6780*/  @!P6 IMAD.WIDE.U32 R4, R4, R5, c[0x0][0x170] ;  /* 0x00005c000404e625 */ /* 0x000fe200078e0005 */
[----:B------:R-:W-:-:S04]  /*6790*/  ISETP.GE.AND P5, PT, R0, R30, PT ;  /* 0x0000001e0000720c */ /* 0x000fc80003fa6270 */
[----:B------:R1:W5:Y:S09]  /*67a0*/  @!P6 LDG.E.64 R12, [R4.64] ;  /* 0x00000004040ce981 */ /* 0x000372000c1e1b00 */
[----:B------:R-:W-:Y:S01]  /*67b0*/  @!P5 IMAD.IADD R8, R7, 0x1, R0 ;  /* 0x000000010708d824 */ /* 0x000fe200078e0200 */
[----:B------:R-:W-:-:S02]  /*67c0*/  @!P5 IADD3 R0, R0, 0x80, RZ ;  /* 0x000000800000d810 */ /* 0x000fc40007ffe0ff */
[----:B------:R-:W-:Y:S02]  /*67d0*/  @!P5 MOV R9, 0x8 ;  /* 0x000000080009d802 */ /* 0x000fe40000000f00 */
[----:B------:R-:W-:-:S03]  /*67e0*/  ISETP.GE.AND P4, PT, R0, R30, PT ;  /* 0x0000001e0000720c */ /* 0x000fc60003f86270 */
[----:B------:R-:W-:Y:S01]  /*67f0*/  @!P5 IMAD.WIDE.U32 R8, R8, R9, c[0x0][0x170] ;  /* 0x00005c000808d625 */ /* 0x000fe200078e0009 */
[----:B------:R-:W-:Y:S01]  /*6800*/  CS2R R16, SRZ ;  /* 0x0000000000107805 */ /* 0x000fe2000001ff00 */
[----:B------:R-:W-:Y:S01]  /*6810*/  CS2R R18, SRZ ;  /* 0x0000000000127805 */ /* 0x000fe2000001ff00 */
[----:B------:R-:W-:Y:S02]  /*6820*/  CS2R R20, SRZ ;  /* 0x0000000000147805 */ /* 0x000fe4000001ff00 */
[----:B------:R2:W5:Y:S05]  /*6830*/  @!P5 LDG.E.64 R14, [R8.64] ;  /* 0x00000004080ed981 */ /* 0x00056a000c1e1b00 */
        /* <DEDUP_REMOVED lines=11> */
[----:B------:R-:W-:Y:S01]  /*68f0*/  ISETP.GE.AND P6, PT, R0, R30, PT ;  /* 0x0000001e0000720c */ /* 0x000fe20003fc6270 */
[----:B------:R-:W-:Y:S02]  /*6900*/  @!P4 IMAD.MOV.U32 R25, RZ, RZ, 0x8 ;  /* 0x00000008ff19c424 */ /* 0x000fe400078e00ff */
[----:B------:R-:W-:Y:S02]  /*6910*/  @!P3 IMAD.MOV.U32 R27, RZ, RZ, 0x8 ;  /* 0x00000008ff1bb424 */ /* 0x000fe400078e00ff */
[----:B------:R-:W-:Y:S02]  /*6920*/  @!P2 IMAD.MOV.U32 R31, RZ, RZ, 0x8 ;  /* 0x00000008ff1fa424 */ /* 0x000fe400078e00ff */
[----:B------:R-:W-:Y:S01]  /*6930*/  @!P1 IMAD.MOV.U32 R33, RZ, RZ, 0x8 ;  /* 0x00000008ff219424 */ /* 0x000fe200078e00ff */
[----:B------:R-:W-:Y:S01]  /*6940*/  CS2R R22, SRZ ;  /* 0x0000000000167805 */ /* 0x000fe2000001ff00 */
[----:B-1----:R-:W-:-:S04]  /*6950*/  @!P4 IMAD.WIDE.U32 R4, R6, R25, c[0x0][0x170] ;  /* 0x00005c000604c625 */ /* 0x002fc800078e0019 */
[----:B0-----:R-:W-:Y:S01]  /*6960*/  @!P6 MOV R3, 0x8 ;  /* 0x000000080003e802 */ /* 0x001fe20000000f00 */
[----:B------:R-:W-:Y:S01]  /*6970*/  @!P6 IMAD.IADD R2, R7, 0x1, R0 ;  /* 0x000000010702e824 */ /* 0x000fe200078e0200 */
[----:B------:R-:W-:Y:S01]  /*6980*/  CS2R R28, SRZ ;  /* 0x00000000001c7805 */ /* 0x000fe2000001ff00 */
[----:B--2---:R-:W-:Y:S01]  /*6990*/  @!P3 IMAD.WIDE.U32 R8, R24, R27, c[0x0][0x170] ;  /* 0x00005c001808b625 */ /* 0x004fe200078e001b */
[----:B------:R0:W5:Y:S03]  /*69a0*/  @!P4 LDG.E.64 R16, [R4.64] ;  /* 0x000000040410c981 */ /* 0x000166000c1e1b00 */
[----:B------:R-:W-:Y:S01]  /*69b0*/  @!P2 IMAD.WIDE.U32 R24, R26, R31, c[0x0][0x170] ;  /* 0x00005c001a18a625 */ /* 0x000fe200078e001f */
[----:B------:R0:W5:Y:S03]  /*69c0*/  @!P3 LDG.E.64 R18, [R8.64] ;  /* 0x000000040812b981 */ /* 0x000166000c1e1b00 */
[----:B------:R-:W-:Y:S01]  /*69d0*/  @!P1 IMAD.WIDE.U32 R26, R32, R33, c[0x0][0x170] ;  /* 0x00005c00201a9625 */ /* 0x000fe200078e0021 */
[----:B------:R0:W5:Y:S03]  /*69e0*/  @!P2 LDG.E.64 R20, [R24.64] ;  /* 0x000000041814a981 */ /* 0x000166000c1e1b00 */
[----:B------:R-:W-:Y:S01]  /*69f0*/  @!P6 IMAD.WIDE.U32 R2, R2, R3, c[0x0][0x170] ;  /* 0x00005c000202e625 */ /* 0x000fe200078e0003 */
[----:B------:R0:W5:Y:S04]  /*6a00*/  @!P1 LDG.E.64 R22, [R26.64] ;  /* 0x000000041a169981 */ /* 0x000168000c1e1b00 */
[----:B------:R0:W5:Y:S01]  /*6a10*/  @!P6 LDG.E.64 R28, [R2.64] ;  /* 0x00000004021ce981 */ /* 0x000162000c1e1b00 */
[----:B------:R-:W-:Y:S01]  /*6a20*/  BSSY B1, `(.L_x_7292) ;  /* 0x00000cd000017945 */ /* 0x000fe20003800000 */
[----:B------:R-:W-:Y:S05]  /*6a30*/  @P0 BRA `(.L_x_7293) ;  /* 0x00000cb000000947 */ /* 0x000fea0003800000 */
[----:B0-----:R-:W-:Y:S01]  /*6a40*/  IMAD.MOV.U32 R2, RZ, RZ, 0x652b82fe ;  /* 0x652b82feff027424 */ /* 0x001fe200078e00ff */
[----:B-----5:R-:W-:Y:S01]  /*6a50*/  FSETP.GEU.FTZ.AND P0, PT, |R11|, 4.1917929649353027344, PT ;  /* 0x4086232b0b00780b */ /* 0x020fe20003f1e200 */
        /* <DEDUP_REMOVED lines=32> */
[----:B------:R-:W-:Y:S02]  /*6c60*/  @!P0 IMAD.MOV.U32 R2, RZ, RZ, R4 ;  /* 0x000000ffff028224 */ /* 0x000fe400078e0004 */
[----:B------:R-:W-:-:S06]  /*6c70*/  @!P0 IMAD.MOV.U32 R4, RZ, RZ, RZ ;  /* 0x000000ffff048224 */ /* 0x000fcc00078e00ff */
[----:B------:R0:W1:-:S06]  /*6c80*/  @!P0 DMUL R8, R2, R4 ;  /* 0x0000000402088228 */ /* 0x00004c0000000000 */
.L_x_7295:
[----:B------:R-:W-:Y:S05]  /*6c90*/  BSYNC B0 ;  /* 0x0000000000007941 */ /* 0x000fea0003800000 */
.L_x_7294:
[C---:B-1----:R-:W-:Y:S01]  /*6ca0*/  FSETP.GEU.FTZ.AND P1, PT, R9.reuse, 1.7916666269302368164, PT ;  /* 0x3fe555550900780b */ /* 0x042fe20003f3e000 */
[----:B------:R-:W-:Y:S01]  /*6cb0*/  BSSY B2, `(.L_x_7296) ;  /* 0x0000064000027945 */ /* 0x000fe20003800000 */
[----:B------:R-:W-:-:S13]  /*6cc0*/  FSETP.GT.FTZ.AND P0, PT, R9, -1.6999999284744262695, PT ;  /* 0xbfd999990900780b */ /* 0x000fda0003f14000 */
[----:B------:R-:W-:Y:S05]  /*6cd0*/  @P0 BRA !P1, `(.L_x_7297) ;  /* 0x000003d000000947 */ /* 0x000fea0004800000 */
[----:B------:R-:W1:-:S10]  /*6ce0*/  DADD R26, R8, 1 ;  /* 0x3ff00000081a7429 */ /* 0x000e540000000000 */
[----:B-1----:R-:W-:Y:S01]  /*6cf0*/  ISETP.GT.AND P0, PT, R27, 0xfffff, PT ;  /* 0x000fffff1b00780c */ /* 0x002fe20003f04270 */
        /* <DEDUP_REMOVED lines=59> */
.L_x_7297:
        /* <DEDUP_REMOVED lines=20> */
.L_x_7300:
[----:B------:R-:W-:Y:S05]  /*71f0*/  BSYNC B3 ;  /* 0x0000000000037941 */ /* 0x000fea0003800000 */
.L_x_7299:
        /* <DEDUP_REMOVED lines=15> */
.L_x_7298:
[----:B------:R-:W-:Y:S05]  /*72f0*/  BSYNC B2 ;  /* 0x0000000000027941 */ /* 0x000fea0003800000 */
.L_x_7296:
        /* <DEDUP_REMOVED lines=46> */
.L_x_7302:
        /* <DEDUP_REMOVED lines=15> */
.L_x_7303:
[----:B------:R-:W-:Y:S05]  /*76d0*/  BSYNC B0 ;  /* 0x0000000000007941 */ /* 0x000fea0003800000 */
.L_x_7301:
[----:B-1----:R1:W2:-:S06]  /*76e0*/  DMUL R8, R8, R10 ;  /* 0x0000000a08087228 */ /* 0x00228c0000000000 */
.L_x_7293:
[----:B------:R-:W-:Y:S05]  /*76f0*/  BSYNC B1 ;  /* 0x0000000000017941 */ /* 0x000fea0003800000 */
.L_x_7292:
[----:B0-----:R-:W0:Y:S01]  /*7700*/  S2R R3, SR_TID.X ;  /* 0x0000000000037919 */ /* 0x001e220000002100 */
[----:B------:R-:W-:Y:S01]  /*7710*/  BSSY B1, `(.L_x_7304) ;  /* 0x00000cf000017945 */ /* 0x000fe20003800000 */
[----:B0-----:R-:W-:-:S04]  /*7720*/  IADD3 R3, R3, 0x80, RZ ;  /* 0x0000008003037810 */ /* 0x001fc80007ffe0ff */
[----:B------:R-:W-:-:S13]  /*7730*/  ISETP.GE.AND P0, PT, R3, R30, PT ;  /* 0x0000001e0300720c */ /* 0x000fda0003f06270 */
[----:B------:R-:W-:Y:S05]  /*7740*/  @P0 BRA `(.L_x_7305) ;  /* 0x00000cb000000947 */ /* 0x000fea0003800000 */
[----:B------:R-:W-:Y:S01]  /*7750*/  IMAD.MOV.U32 R2, RZ, RZ, 0x652b82fe ;  /* 0x652b82feff027424 */ /* 0x000fe200078e00ff */
[----:B-----5:R-:W-:Y:S01]  /*7760*/  FSETP.GEU.FTZ.AND P0, PT, |R13|, 4.1917929649353027344, PT ;  /* 0x4086232b0d00780b */ /* 0x020fe20003f1e200 */
[----:B------:R-:W-:Y:S01]  /*7770*/  IMAD.MOV.U32 R3, RZ, RZ, 0x3ff71547 ;  /* 0x3ff71547ff037424 */ /* 0x000fe200078e00ff */
[----:B------:R-:W-:Y:S01]  /*7780*/  BSSY B0, `(.L_x_7306) ;  /* 0x0000022000007945 */ /* 0x000fe20003800000 */
[----:B------:R-:W-:Y:S02]  /*7790*/  IMAD.MOV.U32 R24, RZ, RZ, 0x69ce2bdf ;  /* 0x69ce2bdfff187424 */ /* 0x000fe400078e00ff */
[----:B------:R-:W-:Y:S02]  /*77a0*/  IMAD.MOV.U32 R25, RZ, RZ, 0x3e5ade15 ;  /* 0x3e5ade15ff197424 */ /* 0x000fe400078e00ff */
[----:B------:R-:W0:-:S06]  /*77b0*/  DFMA R2, R12, R2, 6.75539944105574400000e+15 ;  /* 0x433800000c02742b */ /* 0x000e0c0000000002 */
[----:B0-----:R-:W0:-:S06]  /*77c0*/  DADD R4, R2, -6.75539944105574400000e+15 ;  /* 0xc338000002047429 */ /* 0x001e0c0000000000 */
[----:B01----:R-:W0:-:S06]  /*77d0*/  DFMA R10, R4, c[0x2][0x0], R12 ;  /* 0x00800000040a7a2b */ /* 0x003e0c000000000c */
        /* <DEDUP_REMOVED lines=28> */
.L_x_7307:
[----:B------:R-:W-:Y:S05]  /*79a0*/  BSYNC B0 ;  /* 0x0000000000007941 */ /* 0x000fea0003800000 */
.L_x_7306:
[C---:B-1----:R-:W-:Y:S01]  /*79b0*/  FSETP.GEU.FTZ.AND P1, PT, R11.reuse, 1.7916666269302368164, PT ;  /* 0x3fe555550b00780b */ /* 0x042fe20003f3e000 */
[----:B------:R-:W-:Y:S01]  /*79c0*/  BSSY B2, `(.L_x_7308) ;  /* 0x0000064000027945 */ /* 0x000fe20003800000 */
[----:B------:R-:W-:-:S13]  /*79d0*/  FSETP.GT.FTZ.AND P0, PT, R11, -1.6999999284744262695, PT ;  /* 0xbfd999990b00780b */ /* 0x000fda0003f14000 */
[----:B------:R-:W-:Y:S05]  /*79e0*/  @P0 BRA !P1, `(.L_x_7309) ;  /* 0x000003d000000947 */ /* 0x000fea0004800000 */
[----:B------:R-:W1:-:S10]  /*79f0*/  DADD R26, R10, 1 ;  /* 0x3ff000000a1a7429 */ /* 0x000e540000000000 */
[----:B-1----:R-:W-:Y:S01]  /*7a00*/  ISETP.GT.AND P0, PT, R27, 0xfffff, PT ;  /* 0x000fffff1b00780c */ /* 0x002fe20003f04270 */
        /* <DEDUP_REMOVED lines=59> */
.L_x_7309:
        /* <DEDUP_REMOVED lines=19> */
[----:B--2---:R-:W-:Y:S05]  /*7ef0*/  CALL.REL.NOINC `($__internal_16_$__cuda_sm20_div_rn_f64_full) ;  /* 0x0000574000007944 */ /* 0x004fea0003c00000 */
.L_x_7312:
[----:B------:R-:W-:Y:S05]  /*7f00*/  BSYNC B3 ;  /* 0x0000000000037941 */ /* 0x000fea0003800000 */
.L_x_7311:
        /* <DEDUP_REMOVED lines=15> */
.L_x_7310:
[----:B------:R-:W-:Y:S05]  /*8000*/  BSYNC B2 ;  /* 0x0000000000027941 */ /* 0x000fea0003800000 */
.L_x_7308:
        /* <DEDUP_REMOVED lines=46> */
.L_x_7314:
        /* <DEDUP_REMOVED lines=15> */
.L_x_7315:
[----:B------:R-:W-:Y:S05]  /*83e0*/  BSYNC B0 ;  /* 0x0000000000007941 */ /* 0x000fea0003800000 */
.L_x_7313:
[----:B-1----:R1:W3:-:S06]  /*83f0*/  DMUL R10, R10, R12 ;  /* 0x0000000c0a0a7228 */ /* 0x0022cc0000000000 */
.L_x_7305:
[----:B------:R-:W-:Y:S05]  /*8400*/  BSYNC B1 ;  /* 0x0000000000017941 */ /* 0x000fea0003800000 */
.L_x_7304:
[----:B------:R-:W4:Y:S01]  /*8410*/  S2R R3, SR_TID.X ;  /* 0x0000000000037919 */ /* 0x000f220000002100 */
[----:B------:R-:W-:Y:S01]  /*8420*/  BSSY B1, `(.L_x_7316) ;  /* 0x00000cf000017945 */ /* 0x000fe20003800000 */
[----:B----4-:R-:W-:-:S04]  /*8430*/  IADD3 R3, R3, 0x100, RZ ;  /* 0x0000010003037810 */ /* 0x010fc80007ffe0ff */
[----:B------:R-:W-:-:S13]  /*8440*/  ISETP.GE.AND P0, PT, R3, R30, PT ;  /* 0x0000001e0300720c */ /* 0x000fda0003f06270 */
[----:B------:R-:W-:Y:S05]  /*8450*/  @P0 BRA `(.L_x_7317) ;  /* 0x00000cb000000947 */ /* 0x000fea0003800000 */
[----:B------:R-:W-:Y:S01]  /*8460*/  IMAD.MOV.U32 R2, RZ, RZ, 0x652b82fe ;  /* 0x652b82feff027424 */ /* 0x000fe200078e00ff */
[----:B------:R-:W-:Y:S01]  /*8470*/  MOV R24, 0x69ce2bdf ;  /* 0x69ce2bdf00187802 */ /* 0x000fe20000000f00 */
[----:B------:R-:W-:Y:S01]  /*8480*/  IMAD.MOV.U32 R3, RZ, RZ, 0x3ff71547 ;  /* 0x3ff71547ff037424 */ /* 0x000fe200078e00ff */
[----:B-----5:R-:W-:Y:S01]  /*8490*/  FSETP.GEU.FTZ.AND P0, PT, |R15|, 4.1917929649353027344, PT ;  /* 0x4086232b0f00780b */ /* 0x020fe20003f1e200 */
[----:B------:R-:W-:Y:S01]  /*84a0*/  IMAD.MOV.U32 R25, RZ, RZ, 0x3e5ade15 ;  /* 0x3e5ade15ff197424 */ /* 0x000fe200078e00ff */
[----:B------:R-:W-:Y:S03]  /*84b0*/  BSSY B0, `(.L_x_7318) ;  /* 0x0000020000007945 */ /* 0x000fe60003800000 */
[----:B------:R-:W4:-:S06]  /*84c0*/  DFMA R2, R14, R2, 6.75539944105574400000e+15 ;  /* 0x433800000e02742b */ /* 0x000f0c0000000002 */
[----:B0---4-:R-:W0:-:S06]  /*84d0*/  DADD R4, R2, -6.75539944105574400000e+15 ;  /* 0xc338000002047429 */ /* 0x011e0c0000000000 */
        /* <DEDUP_REMOVED lines=26> */
[----:B------:R-:W-:Y:S01]  /*8680*/  @!P0 IMAD.MOV.U32 R2, RZ, RZ, R4 ;  /* 0x000000ffff028224 */ /* 0x000fe200078e0004 */
[----:B------:R-:W-:-:S06]  /*8690*/  @!P0 MOV R4, RZ ;  /* 0x000000ff00048202 */ /* 0x000fcc0000000f00 */
[----:B------:R0:W1:-:S06]  /*86a0*/  @!P0 DMUL R12, R2, R4 ;  /* 0x00000004020c8228 */ /* 0x00004c0000000000 */
.L_x_7319:
[----:B------:R-:W-:Y:S05]  /*86b0*/  BSYNC B0 ;  /* 0x0000000000007941 */ /* 0x000fea0003800000 */
.L_x_7318:
        /* <DEDUP_REMOVED lines=65> */
.L_x_7321:
        /* <DEDUP_REMOVED lines=19> */
[----:B--23--:R-:W-:Y:S05]  /*8c00*/  CALL.REL.NOINC `($__internal_16_$__cuda_sm20_div_rn_f64_full) ;  /* 0x00004a3000007944 */ /* 0x00cfea0003c00000 */
.L_x_7324:
[----:B------:R-:W-:Y:S05]  /*8c10*/  BSYNC B3 ;  /* 0x0000000000037941 */ /* 0x000fea0003800000 */
.L_x_7323:
        /* <DEDUP_REMOVED lines=15> */
.L_x_7322:
[----:B------:R-:W-:Y:S05]  /*8d10*/  BSYNC B2 ;  /* 0x0000000000027941 */ /* 0x000fea0003800000 */
.L_x_7320:
[----:B01----:R-:W-:Y:S01]  /*8d20*/  LOP3.LUT R3, R13, 0x7fffffff, RZ, 0xc0, !PT ;  /* 0x7fffffff0d037812 */ /* 0x003fe200078ec0ff */
        /* <DEDUP_REMOVED lines=45> */
.L_x_7326:
        /* <DEDUP_REMOVED lines=15> */
.L_x_7327:
[----:B------:R-:W-:Y:S05]  /*90f0*/  BSYNC B0 ;  /* 0x0000000000007941 */ /* 0x000fea0003800000 */
.L_x_7325:
[----:B-1----:R1:W4:-:S06]  /*9100*/  DMUL R12, R12, R14 ;  /* 0x0000000e0c0c7228 */ /* 0x00230c0000000000 */
.L_x_7317:
[----:B------:R-:W-:Y:S05]  /*9110*/  BSYNC B1 ;  /* 0x0000000000017941 */ /* 0x000fea0003800000 */
.L_x_7316:
[----:B------:R-:W0:Y:S01]  /*9120*/  S2R R3, SR_TID.X ;  /* 0x0000000000037919 */ /* 0x000e220000002100 */
[----:B------:R-:W-:Y:S01]  /*9130*/  BSSY B1, `(.L_x_7328) ;  /* 0x00000cf000017945 */ /* 0x000fe20003800000 */
[----:B0-----:R-:W-:-:S04]  /*9140*/  IADD3 R3, R3, 0x180, RZ ;  /* 0x0000018003037810 */ /* 0x001fc80007ffe0ff */
[----:B------:R-:W-:-:S13]  /*9150*/  ISETP.GE.AND P0, PT, R3, R30, PT ;  /* 0x0000001e0300720c */ /* 0x000fda0003f06270 */
[----:B------:R-:W-:Y:S05]  /*9160*/  @P0 BRA `(.L_x_7329) ;  /* 0x00000cb000000947 */ /* 0x000fea0003800000 */
[----:B------:R-:W-:Y:S01]  /*9170*/  MOV R2, 0x652b82fe ;  /* 0x652b82fe00027802 */ /* 0x000fe20000000f00 */
[----:B------:R-:W-:Y:S01]  /*9180*/  IMAD.MOV.U32 R3, RZ, RZ, 0x3ff71547 ;  /* 0x3ff71547ff037424 */ /* 0x000fe200078e00ff */
[----:B-----5:R-:W-:Y:S01]  /*9190*/  FSETP.GEU.FTZ.AND P0, PT, |R17|, 4.1917929649353027344, PT ;  /* 0x4086232b1100780b */ /* 0x020fe20003f1e200 */
[----:B------:R-:W-:Y:S01]  /*91a0*/  IMAD.MOV.U32 R24, RZ, RZ, 0x69ce2bdf ;  /* 0x69ce2bdfff187424 */ /* 0x000fe200078e00ff */
[----:B------:R-:W-:Y:S01]  /*91b0*/  BSSY B0, `(.L_x_7330) ;  /* 0x0000021000007945 */ /* 0x000fe20003800000 */
        /* <DEDUP_REMOVED lines=32> */
.L_x_7331:
[----:B------:R-:W-:Y:S05]  /*93c0*/  BSYNC B0 ;  /* 0x0000000000007941 */ /* 0x000fea0003800000 */
.L_x_7330:
        /* <DEDUP_REMOVED lines=65> */
.L_x_7333:
        /* <DEDUP_REMOVED lines=19> */
[----:B--234-:R-:W-:Y:S05]  /*9910*/  CALL.REL.NOINC `($__internal_16_$__cuda_sm20_div_rn_f64_full) ;  /* 0x00003d2000007944 */ /* 0x01cfea0003c00000 */
.L_x_7336:
[----:B------:R-:W-:Y:S05]  /*9920*/  BSYNC B3 ;  /* 0x0000000000037941 */ /* 0x000fea0003800000 */
.L_x_7335:
        /* <DEDUP_REMOVED lines=15> */
.L_x_7334:
[----:B------:R-:W-:Y:S05]  /*9a20*/  BSYNC B2 ;  /* 0x0000000000027941 */ /* 0x000fea0003800000 */
.L_x_7332:
        /* <DEDUP_REMOVED lines=46> */
.L_x_7338:
        /* <DEDUP_REMOVED lines=15> */
.L_x_7339:
[----:B------:R-:W-:Y:S05]  /*9e00*/  BSYNC B0 ;  /* 0x0000000000007941 */ /* 0x000fea0003800000 */
.L_x_7337:
[----:B-1----:R1:W0:-:S06]  /*9e10*/  DMUL R14, R14, R16 ;  /* 0x000000100e0e7228 */ /* 0x00220c0000000000 */
.L_x_7329:
[----:B------:R-:W-:Y:S05]  /*9e20*/  BSYNC B1 ;  /* 0x0000000000017941 */ /* 0x000fea0003800000 */
.L_x_7328:
[----:B------:R-:W1:Y:S01]  /*9e30*/  S2R R3, SR_TID.X ;  /* 0x0000000000037919 */ /* 0x000e620000002100 */
[----:B------:R-:W-:Y:S01]  /*9e40*/  BSSY B1, `(.L_x_7340) ;  /* 0x00000cf000017945 */ /* 0x000fe20003800000 */
[----:B-1----:R-:W-:-:S04]  /*9e50*/  IADD3 R3, R3, 0x200, RZ ;  /* 0x0000020003037810 */ /* 0x002fc80007ffe0ff */
        /* <DEDUP_REMOVED lines=23> */
[----:B0-----:R-:W-:Y:S01]  /*9fd0*/  IMAD R17, R2, 0x100000, R5 ;  /* 0x0010000002117824 */ /* 0x001fe200078e0205 */
        /* <DEDUP_REMOVED lines=15> */
.L_x_7343:
[----:B------:R-:W-:Y:S05]  /*a0d0*/  BSYNC B0 ;  /* 0x0000000000007941 */ /* 0x000fea0003800000 */
.L_x_7342:
        /* <DEDUP_REMOVED lines=65> */
.L_x_7345:
        /* <DEDUP_REMOVED lines=19> */
[----:B--234-:R-:W-:Y:S05]  /*a620*/  CALL.REL.NOINC `($__internal_16_$__cuda_sm20_div_rn_f64_full) ;  /* 0x0000301000007944 */ /* 0x01cfea0003c00000 */
.L_x_7348:
[----:B------:R-:W-:Y:S05]  /*a630*/  BSYNC B3 ;  /* 0x0000000000037941 */ /* 0x000fea0003800000 */
.L_x_7347:
        /* <DEDUP_REMOVED lines=15> */
.L_x_7346:
[----:B------:R-:W-:Y:S05]  /*a730*/  BSYNC B2 ;  /* 0x0000000000027941 */ /* 0x000fea0003800000 */
.L_x_7344:
        /* <DEDUP_REMOVED lines=46> */
.L_x_7350:
        /* <DEDUP_REMOVED lines=15> */
.L_x_7351:
[----:B------:R-:W-:Y:S05]  /*ab10*/  BSYNC B0 ;  /* 0x0000000000007941 */ /* 0x000fea0003800000 */
.L_x_7349:
[----:B-1----:R1:W0:-:S06]  /*ab20*/  DMUL R16, R16, R18 ;  /* 0x0000001210107228 */ /* 0x00220c0000000000 */
.L_x_7341:
[----:B------:R-:W-:Y:S05]  /*ab30*/  BSYNC B1 ;  /* 0x0000000000017941 */ /* 0x000fea0003800000 */
.L_x_7340:
[----:B------:R-:W1:Y:S01]  /*ab40*/  S2R R3, SR_TID.X ;  /* 0x0000000000037919 */ /* 0x000e620000002100 */
[----:B------:R-:W-:Y:S01]  /*ab50*/  BSSY B1, `(.L_x_7352) ;  /* 0x00000cf000017945 */ /* 0x000fe20003800000 */
[----:B-1----:R-:W-:-:S04]  /*ab60*/  IADD3 R3, R3, 0x280, RZ ;  /* 0x0000028003037810 */ /* 0x002fc80007ffe0ff */
        /* <DEDUP_REMOVED lines=39> */
.L_x_7355:
[----:B------:R-:W-:Y:S05]  /*ade0*/  BSYNC B0 ;  /* 0x0000000000007941 */ /* 0x000fea0003800000 */
.L_x_7354:
        /* <DEDUP_REMOVED lines=65> */
.L_x_7357:
[----:B------:R-:W1:Y:S01]  /*b200*/  DADD R26, R18, 2 ;  /* 0x40000000121a7429 */ /* 0x000e620000000000 */
[----:B0-----:R-:W-:Y:S01]  /*b210*/  MOV R2, 0x1 ;  /* 0x0000000100027802 */ /* 0x001fe20000000f00 */
[----:B------:R-:W-:Y:S01]  /*b220*/  BSSY B3, `(.L_x_7359) ;  /* 0x0000012000037945 */ /* 0x000fe20003800000 */
[----:B------:R-:W-:-:S03]  /*b230*/  FSETP.GEU.AND P1, PT, |R19|, 6.5827683646048100446e-37, PT ;  /* 0x036000001300780b */ /* 0x000fc60003f2e200 */
        /* <DEDUP_REMOVED lines=16> */
.L_x_7360:
[----:B------:R-:W-:Y:S05]  /*b340*/  BSYNC B3 ;  /* 0x0000000000037941 */ /* 0x000fea0003800000 */
.L_x_7359:
        /* <DEDUP_REMOVED lines=15> */
.L_x_7358:
[----:B------:R-:W-:Y:S05]  /*b440*/  BSYNC B2 ;  /* 0x0000000000027941 */ /* 0x000fea0003800000 */
.L_x_7356:
[----:B01----:R-:W-:Y:S01]  /*b450*/  LOP3.LUT R3, R19, 0x7fffffff, RZ, 0xc0, !PT ;  /* 0x7fffffff13037812 */ /* 0x003fe200078ec0ff */
[----:B------:R-:W-:Y:S01]  /*b460*/  IMAD.MOV.U32 R2, RZ, RZ, R18 ;  /* 0x000000ffff027224 */ /* 0x000fe200078e0012 */
[----:B------:R-:W-:Y:S05]  /*b470*/  BSSY B0, `(.L_x_7361) ;  /* 0x000003b000007945 */ /* 0x000fea0003800000 */
[----:B------:R-:W0:-:S14]  /*b480*/  DSETP.GE.AND P0, PT, R2, c[0x2][0xe0], PT ;  /* 0x008038000200762a */ /* 0x000e1c0003f06000 */
[----:B0-----:R-:W-:Y:S05]  /*b490*/  @!P0 BRA `(.L_x_7362) ;  /* 0x0000029000008947 */ /* 0x001fea0003800000 */
[----:B------:R-:W0:Y:S01]  /*b4a0*/  DADD R24, R2, R2 ;  /* 0x0000000002187229 */ /* 0x000e220000000002 */
        /* <DEDUP_REMOVED lines=40> */
.L_x_7362:
        /* <DEDUP_REMOVED lines=15> */
.L_x_7363:
[----:B------:R-:W-:Y:S05]  /*b820*/  BSYNC B0 ;  /* 0x0000000000007941 */ /* 0x000fea0003800000 */
.L_x_7361:
[----:B-1----:R1:W0:-:S06]  /*b830*/  DMUL R18, R18, R20 ;  /* 0x0000001412127228 */ /* 0x00220c0000000000 */
.L_x_7353:
[----:B------:R-:W-:Y:S05]  /*b840*/  BSYNC B1 ;  /* 0x0000000000017941 */ /* 0x000fea0003800000 */
.L_x_7352:
        /* <DEDUP_REMOVED lines=39> */
[----:B------:R-:W-:Y:S01]  /*bac0*/  @!P0 MOV R2, R4 ;  /* 0x0000000400028202 */ /* 0x000fe20000000f00 */
[----:B------:R-:W-:-:S06]  /*bad0*/  @!P0 IMAD.MOV.U32 R4, RZ, RZ, RZ ;  /* 0x000000ffff048224 */ /* 0x000fcc00078e00ff */
[----:B------:R0:W1:-:S06]  /*bae0*/  @!P0 DMUL R20, R2, R4 ;  /* 0x0000000402148228 */ /* 0x00004c0000000000 */
.L_x_7367:
[----:B------:R-:W-:Y:S05]  /*baf0*/  BSYNC B0 ;  /* 0x0000000000007941 */ /* 0x000fea0003800000 */
.L_x_7366:
        /* <DEDUP_REMOVED lines=65> */
.L_x_7369:
        /* <DEDUP_REMOVED lines=20> */
.L_x_7372:
[----:B------:R-:W-:Y:S05]  /*c050*/  BSYNC B3 ;  /* 0x0000000000037941 */ /* 0x000fea0003800000 */
.L_x_7371:
        /* <DEDUP_REMOVED lines=15> */
.L_x_7370:
[----:B------:R-:W-:Y:S05]  /*c150*/  BSYNC B2 ;  /* 0x0000000000027941 */ /* 0x000fea0003800000 */
.L_x_7368:
        /* <DEDUP_REMOVED lines=46> */
.L_x_7374:
[----:B------:R-:W0:Y:S01]  /*c440*/  DMUL R2, R20, R20 ;  /* 0x0000001414027228 */ /* 0x000e220000000000 */
[----:B------:R-:W-:Y:S01]  /*c450*/  IMAD.MOV.U32 R4, RZ, RZ, -0x1d0a169c ;  /* 0xe2f5e964ff047424 */ /* 0x000fe200078e00ff */
[----:B------:R-:W-:-:S06]  /*c460*/  MOV R5, 0x3ef0bc46 ;  /* 0x3ef0bc4600057802 */ /* 0x000fcc0000000f00 */
        /* <DEDUP_REMOVED lines=12> */
.L_x_7375:
[----:B------:R-:W-:Y:S05]  /*c530*/  BSYNC B0 ;  /* 0x0000000000007941 */ /* 0x000fea0003800000 */
.L_x_7373:
[----:B-1----:R1:W0:-:S06]  /*c540*/  DMUL R20, R20, R22 ;  /* 0x0000001614147228 */ /* 0x00220c0000000000 */
.L_x_7365:
[----:B------:R-:W-:Y:S05]  /*c550*/  BSYNC B1 ;  /* 0x0000000000017941 */ /* 0x000fea0003800000 */
.L_x_7364:
        /* <DEDUP_REMOVED lines=42> */
.L_x_7379:
[----:B------:R-:W-:Y:S05]  /*c800*/  BSYNC B0 ;  /* 0x0000000000007941 */ /* 0x000fea0003800000 */
.L_x_7378:
        /* <DEDUP_REMOVED lines=65> */
.L_x_7381:
        /* <DEDUP_REMOVED lines=20> */
.L_x_7384:
[----:B------:R-:W-:Y:S05]  /*cd60*/  BSYNC B3 ;  /* 0x0000000000037941 */ /* 0x000fea0003800000 */
.L_x_7383:
        /* <DEDUP_REMOVED lines=15> */
.L_x_7382:
[----:B------:R-:W-:Y:S05]  /*ce60*/  BSYNC B2 ;  /* 0x0000000000027941 */ /* 0x000fea0003800000 */
.L_x_7380:
        /* <DEDUP_REMOVED lines=46> */
.L_x_7386:
        /* <DEDUP_REMOVED lines=15> */
.L_x_7387:
[----:B------:R-:W-:Y:S05]  /*d240*/  BSYNC B0 ;  /* 0x0000000000007941 */ /* 0x000fea0003800000 */
.L_x_7385:
[----:B-1----:R1:W0:-:S06]  /*d250*/  DMUL R28, R4, R28 ;  /* 0x0000001c041c7228 */ /* 0x00220c0000000000 */
.L_x_7377:
[----:B------:R-:W-:Y:S05]  /*d260*/  BSYNC B1 ;  /* 0x0000000000017941 */ /* 0x000fea0003800000 */
.L_x_7376:
[----:B------:R-:W1:Y:S01]  /*d270*/  S2R R0, SR_TID.X ;  /* 0x0000000000007919 */ /* 0x000e620000002100 */
[----:B------:R-:W-:Y:S01]  /*d280*/  BSSY B0, `(.L_x_7388) ;  /* 0x0000033000007945 */ /* 0x000fe20003800000 */
[----:B------:R-:W-:Y:S01]  /*d290*/  BSSY B1, `(.L_x_7389) ;  /* 0x000002b000017945 */ /* 0x000fe20003800000 */
[----:B-1----:R-:W-:-:S13]  /*d2a0*/  ISETP.GE.AND P0, PT, R0, R30, PT ;  /* 0x0000001e0000720c */ /* 0x002fda0003f06270 */
[----:B------:R-:W-:Y:S01]  /*d2b0*/  @!P0 IMAD.IADD R2, R7, 0x1, R0 ;  /* 0x0000000107028824 */ /* 0x000fe200078e0200 */
[----:B------:R-:W-:Y:S01]  /*d2c0*/  @!P0 IADD3 R0, R0, 0x80, RZ ;  /* 0x0000008000008810 */ /* 0x000fe20007ffe0ff */
[----:B------:R-:W-:-:S04]  /*d2d0*/  @!P0 IMAD.MOV.U32 R3, RZ, RZ, 0x8 ;  /* 0x00000008ff038424 */ /* 0x000fc800078e00ff */
[----:B------:R-:W-:-:S05]  /*d2e0*/  @!P0 IMAD.WIDE.U32 R2, R2, R3, c[0x0][0x168] ;  /* 0x00005a0002028625 */ /* 0x000fca00078e0003 */
[----:B--2---:R1:W-:Y:S01]  /*d2f0*/  @!P0 STG.E.64 [R2.64], R8 ;  /* 0x0000000802008986 */ /* 0x0043e2000c101b04 */
[----:B------:R-:W-:-:S13]  /*d300*/  ISETP.GE.AND P0, PT, R0, R30, PT ;  /* 0x0000001e0000720c */ /* 0x000fda0003f06270 */
[----:B------:R-:W-:Y:S05]  /*d310*/  @P0 BRA `(.L_x_7390) ;  /* 0x000000c000000947 */ /* 0x000fea0003800000 */
[----:B-1----:R-:W-:Y:S01]  /*d320*/  IMAD.IADD R2, R7, 0x1, R0 ;  /* 0x0000000107027824 */ /* 0x002fe200078e0200 */
[----:B------:R-:W-:Y:S01]  /*d330*/  IADD3 R0, R0, 0x80, RZ ;  /* 0x0000008000007810 */ /* 0x000fe20007ffe0ff */
[----:B------:R-:W-:-:S03]  /*d340*/  IMAD.MOV.U32 R3, RZ, RZ, 0x8 ;  /* 0x00000008ff037424 */ /* 0x000fc600078e00ff */
[----:B------:R-:W-:Y:S01]  /*d350*/  ISETP.GE.AND P0, PT, R0, R30, PT ;  /* 0x0000001e0000720c */ /* 0x000fe20003f06270 */
[----:B------:R-:W-:-:S05]  /*d360*/  IMAD.WIDE.U32 R2, R2, R3, c[0x0][0x168] ;  /* 0x00005a0002027625 */ /* 0x000fca00078e0003 */
[----:B---3-5:R1:W-:Y:S07]  /*d370*/  STG.E.64 [R2.64], R10 ;  /* 0x0000000a02007986 */ /* 0x0283ee000c101b04 */
[----:B------:R-:W-:Y:S05]  /*d380*/  @P0 BRA `(.L_x_7391) ;  /* 0x000000c000000947 */ /* 0x000fea0003800000 */
[----:B-1----:R-:W-:Y:S01]  /*d390*/  IADD3 R2, R7, R0, RZ ;  /* 0x0000000007027210 */ /* 0x002fe20007ffe0ff */
[----:B------:R-:W-:Y:S01]  /*d3a0*/  IMAD.MOV.U32 R3, RZ, RZ, 0x8 ;  /* 0x00000008ff037424 */ /* 0x000fe200078e00ff */
[----:B------:R-:W-:-:S03]  /*d3b0*/  IADD3 R0, R0, 0x80, RZ ;  /* 0x0000008000007810 */ /* 0x000fc60007ffe0ff */
[----:B------:R-:W-:-:S05]  /*d3c0*/  IMAD.WIDE.U32 R2, R2, R3, c[0x0][0x168] ;  /* 0x00005a0002027625 */ /* 0x000fca00078e0003 */
[----:B----4-:R1:W-:Y:S02]  /*d3d0*/  STG.E.64 [R2.64], R12 ;  /* 0x0000000c02007986 */ /* 0x0103e4000c101b04 */
.L_x_7390:
[----:B-1----:R-:W-:-:S13]  /*d3e0*/  ISETP.GE.AND P0, PT, R0, R30, PT ;  /* 0x0000001e0000720c */ /* 0x002fda0003f06270 */
[----:B------:R-:W-:Y:S05]  /*d3f0*/  @P0 BRA `(.L_x_7392) ;  /* 0x000000c000000947 */ /* 0x000fea0003800000 */
[----:B------:R-:W-:Y:S01]  /*d400*/  IMAD.IADD R2, R7, 0x1, R0 ;  /* 0x0000000107027824 */ /* 0x000fe200078e0200 */
[----:B------:R-:W-:Y:S01]  /*d410*/  IADD3 R0, R0, 0x80, RZ ;  /* 0x0000008000007810 */ /* 0x000fe20007ffe0ff */
[----:B------:R-:W-:-:S04]  /*d420*/  IMAD.MOV.U32 R3, RZ, RZ, 0x8 ;  /* 0x00000008ff037424 */ /* 0x000fc800078e00ff */
[----:B------:R-:W-:-:S05]  /*d430*/  IMAD.WIDE.U32 R2, R2, R3, c[0x0][0x168] ;  /* 0x00005a0002027625 */ /* 0x000fca00078e0003 */
[----:B0----5:R0:W-:Y:S02]  /*d440*/  STG.E.64 [R2.64], R14 ;  /* 0x0000000e02007986 */ /* 0x0211e4000c101b04 */
.L_x_7391:
[----:B------:R-:W-:-:S13]  /*d450*/  ISETP.GE.AND P0, PT, R0, R30, PT ;  /* 0x0000001e0000720c */ /* 0x000fda0003f06270 */
[----:B------:R-:W-:Y:S05]  /*d460*/  @P0 BRA `(.L_x_7393) ;  /* 0x000000d000000947 */ /* 0x000fea0003800000 */
[----:B01----:R-:W-:Y:S01]  /*d470*/  IMAD.IADD R2, R7, 0x1, R0 ;  /* 0x0000000107027824 */ /* 0x003fe200078e0200 */
[----:B------:R-:W-:Y:S01]  /*d480*/  IADD3 R0, R0, 0x80, RZ ;  /* 0x0000008000007810 */ /* 0x000fe20007ffe0ff */
[----:B------:R-:W-:-:S04]  /*d490*/  IMAD.MOV.U32 R3, RZ, RZ, 0x8 ;  /* 0x00000008ff037424 */ /* 0x000fc800078e00ff */
[----:B------:R-:W-:-:S05]  /*d4a0*/  IMAD.WIDE.U32 R2, R2, R3, c[0x0][0x168] ;  /* 0x00005a0002027625 */ /* 0x000fca00078e0003 */
[----:B------:R0:W-:Y:S02]  /*d4b0*/  STG.E.64 [R2.64], R16 ;  /* 0x0000001002007986 */ /* 0x0001e4000c101b04 */
.L_x_7392:
[----:B------:R-:W-:-:S13]  /*d4c0*/  ISETP.GE.AND P0, PT, R0, R30, PT ;  /* 0x0000001e0000720c */ /* 0x000fda0003f06270 */
[----:B------:R-:W-:Y:S01]  /*d4d0*/  @P0 BREAK B1 ;  /* 0x0000000000010942 */ /* 0x000fe20003800000 */
[----:B------:R-:W-:Y:S05]  /*d4e0*/  @P0 BRA `(.L_x_7394) ;  /* 0x000000c000000947 */ /* 0x000fea0003800000 */
[----:B0-----:R-:W-:Y:S01]  /*d4f0*/  MOV R3, 0x8 ;  /* 0x0000000800037802 */ /* 0x001fe20000000f00 */
[----:B------:R-:W-:Y:S01]  /*d500*/  IMAD.IADD R2, R7, 0x1, R0 ;  /* 0x0000000107027824 */ /* 0x000fe200078e0200 */
[----:B------:R-:W-:-:S03]  /*d510*/  IADD3 R0, R0, 0x80, RZ ;  /* 0x0000008000007810 */ /* 0x000fc60007ffe0ff */
[----:B------:R-:W-:-:S05]  /*d520*/  IMAD.WIDE.U32 R2, R2, R3, c[0x0][0x168] ;  /* 0x00005a0002027625 */ /* 0x000fca00078e0003 */
[----:B-----5:R0:W-:Y:S02]  /*d530*/  STG.E.64 [R2.64], R18 ;  /* 0x0000001202007986 */ /* 0x0201e4000c101b04 */
.L_x_7393:
[----:B------:R-:W-:Y:S05]  /*d540*/  BSYNC B1 ;  /* 0x0000000000017941 */ /* 0x000fea0003800000 */
.L_x_7389:
[----:B------:R-:W-:-:S13]  /*d550*/  ISETP.GE.AND P0, PT, R0, R30, PT ;  /* 0x0000001e0000720c */ /* 0x000fda0003f06270 */
[----:B01----:R-:W-:Y:S01]  /*d560*/  @!P0 IMAD.IADD R2, R7, 0x1, R0 ;  /* 0x0000000107028824 */ /* 0x003fe200078e0200 */
[----:B------:R-:W-:Y:S01]  /*d570*/  @!P0 IADD3 R0, R0, 0x80, RZ ;  /* 0x0000008000008810 */ /* 0x000fe20007ffe0ff */
[----:B------:R-:W-:-:S04]  /*d580*/  @!P0 IMAD.MOV.U32 R3, RZ, RZ, 0x8 ;  /* 0x00000008ff038424 */ /* 0x000fc800078e00ff */
[----:B------:R-:W-:-:S05]  /*d590*/  @!P0 IMAD.WIDE.U32 R2, R2, R3, c[0x0][0x168] ;  /* 0x00005a0002028625 */ /* 0x000fca00078e0003 */
[----:B------:R0:W-:Y:S02]  /*d5a0*/  @!P0 STG.E.64 [R2.64], R20 ;  /* 0x0000001402008986 */ /* 0x0001e4000c101b04 */
.L_x_7394:
[----:B------:R-:W-:Y:S05]  /*d5b0*/  BSYNC B0 ;  /* 0x0000000000007941 */ /* 0x000fea0003800000 */
.L_x_7388:
[----:B------:R-:W-:Y:S01]  /*d5c0*/  WARPSYNC 0xffffffff ;  /* 0xffffffff00007948 */ /* 0x000fe20003800000 */
[----:B------:R-:W-:-:S13]  /*d5d0*/  ISETP.GE.AND P0, PT, R0, R30, PT ;  /* 0x0000001e0000720c */ /* 0x000fda0003f06270 */
[----:B------:R-:W-:Y:S05]  /*d5e0*/  @P0 EXIT ;  /* 0x000000000000094d */ /* 0x000fea0003800000 */
[----:B0-----:R-:W-:Y:S02]  /*d5f0*/  IMAD.IADD R2, R7, 0x1, R0 ;  /* 0x0000000107027824 */ /* 0x001fe400078e0200 */
[----:B------:R-:W-:-:S04]  /*d600*/  IMAD.MOV.U32 R3, RZ, RZ, 0x8 ;  /* 0x00000008ff037424 */ /* 0x000fc800078e00ff */
[----:B------:R-:W-:-:S05]  /*d610*/  IMAD.WIDE.U32 R2, R2, R3, c[0x0][0x168] ;  /* 0x00005a0002027625 */ /* 0x000fca00078e0003 */
[----:B-----5:R-:W-:Y:S01]  /*d620*/  STG.E.64 [R2.64], R28 ;  /* 0x0000001c02007986 */ /* 0x020fe2000c101b04 */
[----:B------:R-:W-:Y:S05]  /*d630*/  EXIT ;  /* 0x000000000000794d */ /* 0x000fea0003800000 */
        .weak           $__internal_16_$__cuda_sm20_div_rn_f64_full
        .type           $__internal_16_$__cuda_sm20_div_rn_f64_full,@function
        .size           $__internal_16_$__cuda_sm20_div_rn_f64_full,(.L_x_7608 - $__internal_16_$__cuda_sm20_div_rn_f64_full)
$__internal_16_$__cuda_sm20_div_rn_f64_full:
[C---:B------:R-:W-:Y:S01]  /*d640*/  FSETP.GEU.AND P0, PT, |R27|.reuse, 1.469367938527859385e-39, PT ;  /* 0x001000001b00780b */ /* 0x040fe20003f0e200 */
[----:B------:R-:W-:Y:S01]  /*d650*/  IMAD.MOV.U32 R37, RZ, RZ, R3 ;  /* 0x000000ffff257224 */ /* 0x000fe200078e0003 */
[----:B------:R-:W-:Y:S01]  /*d660*/  LOP3.LUT R24, R27, 0x800fffff, RZ, 0xc0, !PT ;  /* 0x800fffff1b187812 */ /* 0x000fe200078ec0ff */
[----:B------:R-:W-:Y:S01]  /*d670*/  IMAD.MOV.U32 R32, RZ, RZ, 0x1 ;  /* 0x00000001ff207424 */ /* 0x000fe200078e00ff */
[----:B------:R-:W-:Y:S01]  /*d680*/  MOV R36, R2 ;  /* 0x0000000200247202 */ /* 0x000fe20000000f00 */
[----:B------:R-:W-:Y:S01]  /*d690*/  BSSY B0, `(.L_x_7395) ;  /* 0x000005a000007945 */ /* 0x000fe20003800000 */
[----:B------:R-:W-:Y:S01]  /*d6a0*/  LOP3.LUT R25, R24, 0x3ff00000, RZ, 0xfc, !PT ;  /* 0x3ff0000018197812 */ /* 0x000fe200078efcff */
[----:B------:R-:W-:Y:S01]  /*d6b0*/  IMAD.MOV.U32 R24, RZ, RZ, R26 ;  /* 0x000000ffff187224 */ /* 0x000fe200078e001a */
[C---:B------:R-:W-:Y:S02]  /*d6c0*/  FSETP.GEU.AND P2, PT, |R37|.reuse, 1.469367938527859385e-39, PT ;  /* 0x001000002500780b */ /* 0x040fe40003f4e200 */
[----:B------:R-:W-:-:S02]  /*d6d0*/  LOP3.LUT R2, R37, 0x7ff00000, RZ, 0xc0, !PT ;  /* 0x7ff0000025027812 */ /* 0x000fc400078ec0ff */
[----:B------:R-:W-:Y:S01]  /*d6e0*/  LOP3.LUT R5, R27, 0x7ff00000, RZ, 0xc0, !PT ;  /* 0x7ff000001b057812 */ /* 0x000fe200078ec0ff */
[----:B------:R-:W0:-:S03]  /*d6f0*/  @!P0 DMUL R24, R26, 8.98846567431157953865e+307 ;  /* 0x7fe000001a188828 */ /* 0x000e060000000000 */
[----:B------:R-:W-:-:S03]  /*d700*/  ISETP.GE.U32.AND P1, PT, R2, R5, PT ;  /* 0x000000050200720c */ /* 0x000fc60003f26070 */
[----:B0-----:R-:W0:Y:S02]  /*d710*/  MUFU.RCP64H R33, R25 ;  /* 0x0000001900217308 */ /* 0x001e240000001800 */
[----:B------:R-:W-:Y:S01]  /*d720*/  @!P2 LOP3.LUT R3, R27, 0x7ff00000, RZ, 0xc0, !PT ;  /* 0x7ff000001b03a812 */ /* 0x000fe200078ec0ff */
[----:B------:R-:W-:Y:S01]  /*d730*/  @!P2 IMAD.MOV.U32 R38, RZ, RZ, RZ ;  /* 0x000000ffff26a224 */ /* 0x000fe200078e00ff */
[----:B------:R-:W-:Y:S02]  /*d740*/  @!P0 LOP3.LUT R5, R25, 0x7ff00000, RZ, 0xc0, !PT ;  /* 0x7ff0000019058812 */ /* 0x000fe400078ec0ff */
[----:B------:R-:W-:Y:S01]  /*d750*/  @!P2 ISETP.GE.U32.AND P3, PT, R2, R3, PT ;  /* 0x000000030200a20c */ /* 0x000fe20003f66070 */
[----:B------:R-:W-:-:S05]  /*d760*/  IMAD.MOV.U32 R3, RZ, RZ, 0x1ca00000 ;  /* 0x1ca00000ff037424 */ /* 0x000fca00078e00ff */
[C---:B------:R-:W-:Y:S02]  /*d770*/  @!P2 SEL R4, R3.reuse, 0x63400000, !P3 ;  /* 0x634000000304a807 */ /* 0x040fe40005800000 */
[----:B------:R-:W-:Y:S01]  /*d780*/  SEL R6, R3, 0x63400000, !P1 ;  /* 0x6340000003067807 */ /* 0x000fe20004800000 */
[----:B0-----:R-:W0:Y:S01]  /*d790*/  DFMA R34, R32, -R24, 1 ;  /* 0x3ff000002022742b */ /* 0x001e220000000818 */
[----:B------:R-:W-:-:S04]  /*d7a0*/  @!P2 LOP3.LUT R4, R4, 0x80000000, R37, 0xf8, !PT ;  /* 0x800000000404a812 */ /* 0x000fc800078ef825 */
[----:B------:R-:W-:Y:S01]  /*d7b0*/  @!P2 LOP3.LUT R39, R4, 0x100000, RZ, 0xfc, !PT ;  /* 0x001000000427a812 */ /* 0x000fe200078efcff */
[----:B0-----:R-:W0:Y:S01]  /*d7c0*/  DFMA R34, R34, R34, R34 ;  /* 0x000000222222722b */ /* 0x001e220000000022 */
[----:B------:R-:W-:-:S05]  /*d7d0*/  MOV R4, R2 ;  /* 0x0000000200047202 */ /* 0x000fca0000000f00 */
[----:B0-----:R0:W1:Y:S02]  /*d7e0*/  DFMA R32, R32, R34, R32 ;  /* 0x000000222020722b */ /* 0x0010640000000020 */
[----:B0-----:R-:W-:Y:S01]  /*d7f0*/  LOP3.LUT R35, R6, 0x800fffff, R37, 0xf8, !PT ;  /* 0x800fffff06237812 */ /* 0x001fe200078ef825 */
[----:B------:R-:W-:-:S03]  /*d800*/  IMAD.MOV.U32 R34, RZ, RZ, R36 ;  /* 0x000000ffff227224 */ /* 0x000fc600078e0024 */
        /* <DEDUP_REMOVED lines=31> */
[----:B------:R-:W-:Y:S02]  /*da00*/  MOV R4, RZ ;  /* 0x000000ff00047202 */ /* 0x000fe40000000f00 */
[----:B------:R-:W-:-:S04]  /*da10*/  IADD3 R3, -R3, -0x43300000, RZ ;  /* 0xbcd0000003037810 */ /* 0x000fc80007ffe1ff */
[----:B------:R-:W0:-:S04]  /*da20*/  DFMA R4, R38, -R4, R32 ;  /* 0x800000042604722b */ /* 0x000e080000000020 */
[----:B------:R-:W1:-:S06]  /*da30*/  DMUL.RP R32, R32, R24 ;  /* 0x0000001820207228 */ /* 0x000e4c0000008000 */
[----:B0-----:R-:W-:-:S04]  /*da40*/  FSETP.NEU.AND P0, PT, |R5|, R3, PT ;  /* 0x000000030500720b */ /* 0x001fc80003f0d200 */
[----:B-1----:R-:W-:Y:S02]  /*da50*/  LOP3.LUT R26, R33, R26, RZ, 0x3c, !PT ;  /* 0x0000001a211a7212 */ /* 0x002fe400078e3cff */
[----:B------:R-:W-:Y:S02]  /*da60*/  FSEL R2, R32, R38, !P0 ;  /* 0x0000002620027208 */ /* 0x000fe40004000000 */
[----:B------:R-:W-:-:S03]  /*da70*/  FSEL R3, R26, R39, !P0 ;  /* 0x000000271a037208 */ /* 0x000fc60004000000 */
[----:B------:R-:W-:Y:S02]  /*da80*/  IMAD.MOV.U32 R38, RZ, RZ, R2 ;  /* 0x000000ffff267224 */ /* 0x000fe400078e0002 */
[----:B------:R-:W-:Y:S01]  /*da90*/  IMAD.MOV.U32 R39, RZ, RZ, R3 ;  /* 0x000000ffff277224 */ /* 0x000fe200078e0003 */
[----:B------:R-:W-:Y:S05]  /*daa0*/  BRA `(.L_x_7397) ;  /* 0x0000018000007947 */ /* 0x000fea0003800000 */
.L_x_7396:
        /* <DEDUP_REMOVED lines=12> */
[----:B------:R-:W-:Y:S01]  /*db70*/  @!P0 IMAD.MOV.U32 R38, RZ, RZ, RZ ;  /* 0x000000ffff268224 */ /* 0x000fe200078e00ff */
[----:B------:R-:W-:Y:S01]  /*db80*/  @!P0 MOV R39, R27 ;  /* 0x0000001b00278202 */ /* 0x000fe20000000f00 */
[----:B------:R-:W-:Y:S02]  /*db90*/  @P0 IMAD.MOV.U32 R38, RZ, RZ, RZ ;  /* 0x000000ffff260224 */ /* 0x000fe400078e00ff */
[----:B------:R-:W-:Y:S01]  /*dba0*/  @P0 IMAD.MOV.U32 R39, RZ, RZ, R2 ;  /* 0x000000ffff270224 */ /* 0x000fe200078e0002 */
[----:B------:R-:W-:Y:S05]  /*dbb0*/  BRA `(.L_x_7397) ;  /* 0x0000007000007947 */ /* 0x000fea0003800000 */
.L_x_7399:
[----:B------:R-:W-:Y:S01]  /*dbc0*/  LOP3.LUT R3, R27, 0x80000, RZ, 0xfc, !PT ;  /* 0x000800001b037812 */ /* 0x000fe200078efcff */
[----:B------:R-:W-:-:S04]  /*dbd0*/  IMAD.MOV.U32 R38, RZ, RZ, R26 ;  /* 0x000000ffff267224 */ /* 0x000fc800078e001a */
[----:B------:R-:W-:Y:S01]  /*dbe0*/  IMAD.MOV.U32 R39, RZ, RZ, R3 ;  /* 0x000000ffff277224 */ /* 0x000fe200078e0003 */
[----:B------:R-:W-:Y:S05]  /*dbf0*/  BRA `(.L_x_7397) ;  /* 0x0000003000007947 */ /* 0x000fea0003800000 */
.L_x_7398:
[----:B------:R-:W-:Y:S01]  /*dc00*/  LOP3.LUT R3, R37, 0x80000, RZ, 0xfc, !PT ;  /* 0x0008000025037812 */ /* 0x000fe200078efcff */
[----:B------:R-:W-:-:S03]  /*dc10*/  IMAD.MOV.U32 R38, RZ, RZ, R36 ;  /* 0x000000ffff267224 */ /* 0x000fc600078e0024 */
[----:B------:R-:W-:Y:S02]  /*dc20*/  MOV R39, R3 ;  /* 0x0000000300277202 */ /* 0x000fe40000000f00 */
.L_x_7397:
[----:B------:R-:W-:Y:S05]  /*dc30*/  BSYNC B0 ;  /* 0x0000000000007941 */ /* 0x000fea0003800000 */
.L_x_7395:
[----:B------:R-:W-:Y:S02]  /*dc40*/  IMAD.MOV.U32 R4, RZ, RZ, R0 ;  /* 0x000000ffff047224 */ /* 0x000fe400078e0000 */
[----:B------:R-:W-:Y:S02]  /*dc50*/  IMAD.MOV.U32 R5, RZ, RZ, 0x0 ;  /* 0x00000000ff057424 */ /* 0x000fe400078e00ff */
[----:B------:R-:W-:Y:S02]  /*dc60*/  IMAD.MOV.U32 R2, RZ, RZ, R38 ;  /* 0x000000ffff027224 */ /* 0x000fe400078e0026 */
[----:B------:R-:W-:Y:S01]  /*dc70*/  IMAD.MOV.U32 R3, RZ, RZ, R39 ;  /* 0x000000ffff037224 */ /* 0x000fe200078e0027 */
[----:B------:R-:W-:Y:S06]  /*dc80*/  RET.REL.NODEC R4 `(_ZN2at6native29vectorized_elementwise_kernelILi2EZZZNS0_61_GLOBAL__N__b29612f4_23_ActivationMishKernel_cu_9e10b42f_310811mish_kernelERNS_18TensorIteratorBaseEENKUlvE_clEvENKUlvE_clEvEUldE_St5arrayIPcLm2EEEEviT0_T1_) ;  /* 0xffff237004007950 */ /* 0x000fec0003c3ffff */
.L_x_7400:
        /* <DEDUP_REMOVED lines=15> */
.L_x_7608:


//--------------------- .text._ZN2at6native29vectorized_elementwise_kernelILi4EZZZNS0_61_GLOBAL__N__b29612f4_23_ActivationMishKernel_cu_9e10b42f_310811mish_kernelERNS_18TensorIteratorBaseEENKUlvE_clEvENKUlvE_clEvEUldE_St5arrayIPcLm2EEEEviT0_T1_ --------------------------
	.section	.text._ZN2at6native29vectorized_elementwise_kernelILi4EZZZNS0_61_GLOBAL__N__b29612f4_23_ActivationMishKernel_cu_9e10b42f_310811mish_kernelERNS_18TensorIteratorBaseEENKUlvE_clEvENKUlvE_clEvEUldE_St5arrayIPcLm2EEEEviT0_T1_,"ax",@progbits
	.sectioninfo	@"SHI_REGISTERS=44"
	.align	128
        .global         _ZN2at6native29vectorized_elementwise_kernelILi4EZZZNS0_61_GLOBAL__N__b29612f4_23_ActivationMishKernel_cu_9e10b42f_310811mish_kernelERNS_18TensorIteratorBaseEENKUlvE_clEvENKUlvE_clEvEUldE_St5arrayIPcLm2EEEEviT0_T1_
        .type           _ZN2at6native29vectorized_elementwise_kernelILi4EZZZNS0_61_GLOBAL__N__b29612f4_23_ActivationMishKernel_cu_9e10b42f_310811mish_kernelERNS_18TensorIteratorBaseEENKUlvE_clEvENKUlvE_clEvEUldE_St5arrayIPcLm2EEEEviT0_T1_,@function
        .size           _ZN2at6native29vectorized_elementwise_kernelILi4EZZZNS0_61_GLOBAL__N__b29612f4_23_ActivationMishKernel_cu_9e10b42f_310811mish_kernelERNS_18TensorIteratorBaseEENKUlvE_clEvENKUlvE_clEvEUldE_St5arrayIPcLm2EEEEviT0_T1_,(.L_x_7609 - _ZN2at6native29vectorized_elementwise_kernelILi4EZZZNS0_61_GLOBAL__N__b29612f4_23_ActivationMishKernel_cu_9e10b42f_310811mish_kernelERNS_18TensorIteratorBaseEENKUlvE_clEvENKUlvE_clEvEUldE_St5arrayIPcLm2EEEEviT0_T1_)
        .other          _ZN2at6native29vectorized_elementwise_kernelILi4EZZZNS0_61_GLOBAL__N__b29612f4_23_ActivationMishKernel_cu_9e10b42f_310811mish_kernelERNS_18TensorIteratorBaseEENKUlvE_clEvENKUlvE_clEvEUldE_St5arrayIPcLm2EEEEviT0_T1_,@"STO_CUDA_ENTRY STV_DEFAULT"
_ZN2at6native29vectorized_elementwise_kernelILi4EZZZNS0_61_GLOBAL__N__b29612f4_23_ActivationMishKernel_cu_9e10b42f_310811mish_kernelERNS_18TensorIteratorBaseEENKUlvE_clEvENKUlvE_clEvEUldE_St5arrayIPcLm2EEEEviT0_T1_:
.text._ZN2at6native29vectorized_elementwise_kernelILi4EZZZNS0_61_GLOBAL__N__b29612f4_23_ActivationMishKernel_cu_9e10b42f_310811mish_kernelERNS_18TensorIteratorBaseEENKUlvE_clEvENKUlvE_clEvEUldE_St5arrayIPcLm2EEEEviT0_T1_:
        /* <DEDUP_REMOVED lines=51> */
.L_x_7403:
[----:B0-----:R-:W-:Y:S05]  /*0330*/  BSYNC B0 ;  /* 0x0000000000007941 */ /* 0x001fea0003800000 */
.L_x_7402:
        /* <DEDUP_REMOVED lines=65> */
.L_x_7405:
        /* <DEDUP_REMOVED lines=19> */
[----:B-----5:R-:W-:Y:S05]  /*0880*/  CALL.REL.NOINC `($__internal_17_$__cuda_sm20_div_rn_f64_full) ;  /* 0x0000cdb000007944 */ /* 0x020fea0003c00000 */
.L_x_7408:
[----:B------:R-:W-:Y:S05]  /*0890*/  BSYNC B2 ;  /* 0x0000000000027941 */ /* 0x000fea0003800000 */
.L_x_7407:
        /* <DEDUP_REMOVED lines=15> */
.L_x_7406:
[----:B------:R-:W-:Y:S05]  /*0990*/  BSYNC B1 ;  /* 0x0000000000017941 */ /* 0x000fea0003800000 */
.L_x_7404:
        /* <DEDUP_REMOVED lines=46> */
.L_x_7410:
        /* <DEDUP_REMOVED lines=15> */
.L_x_7411:
[----:B------:R-:W-:Y:S05]  /*0d70*/  BSYNC B0 ;  /* 0x0000000000007941 */ /* 0x000fea0003800000 */
.L_x_7409:
        /* <DEDUP_REMOVED lines=36> */
.L_x_7413:
[----:B------:R-:W-:Y:S05]  /*0fc0*/  BSYNC B0 ;  /* 0x0000000000007941 */ /* 0x000fea0003800000 */
.L_x_7412:
        /* <DEDUP_REMOVED lines=66> */
.L_x_7415:
        /* <DEDUP_REMOVED lines=19> */
[----:B-----5:R-:W-:Y:S05]  /*1520*/  CALL.REL.NOINC `($__internal_17_$__cuda_sm20_div_rn_f64_full) ;  /* 0x0000c11000007944 */ /* 0x020fea0003c00000 */
.L_x_7418:
[----:B------:R-:W-:Y:S05]  /*1530*/  BSYNC B2 ;  /* 0x0000000000027941 */ /* 0x000fea0003800000 */
.L_x_7417:
        /* <DEDUP_REMOVED lines=15> */
.L_x_7416:
[----:B------:R-:W-:Y:S05]  /*1630*/  BSYNC B1 ;  /* 0x0000000000017941 */ /* 0x000fea0003800000 */
.L_x_7414:
        /* <DEDUP_REMOVED lines=46> */
.L_x_7420:
        /* <DEDUP_REMOVED lines=15> */
.L_x_7421:
[----:B------:R-:W-:Y:S05]  /*1a10*/  BSYNC B0 ;  /* 0x0000000000007941 */ /* 0x000fea0003800000 */
.L_x_7419:
        /* <DEDUP_REMOVED lines=36> */
.L_x_7423:
[----:B------:R-:W-:Y:S05]  /*1c60*/  BSYNC B0 ;  /* 0x0000000000007941 */ /* 0x000fea0003800000 */
.L_x_7422:
        /* <DEDUP_REMOVED lines=66> */
.L_x_7425:
        /* <DEDUP_REMOVED lines=19> */
[----:B------:R-:W-:Y:S05]  /*21c0*/  CALL.REL.NOINC `($__internal_17_$__cuda_sm20_div_rn_f64_full) ;  /* 0x0000b47000007944 */ /* 0x000fea0003c00000 */
.L_x_7428:
[----:B------:R-:W-:Y:S05]  /*21d0*/  BSYNC B2 ;  /* 0x0000000000027941 */ /* 0x000fea0003800000 */
.L_x_7427:
        /* <DEDUP_REMOVED lines=15> */
.L_x_7426:
[----:B------:R-:W-:Y:S05]  /*22d0*/  BSYNC B1 ;  /* 0x0000000000017941 */ /* 0x000fea0003800000 */
.L_x_7424:
        /* <DEDUP_REMOVED lines=46> */
.L_x_7430:
        /* <DEDUP_REMOVED lines=15> */
.L_x_7431:
[----:B------:R-:W-:Y:S05]  /*26b0*/  BSYNC B0 ;  /* 0x0000000000007941 */ /* 0x000fea0003800000 */
.L_x_7429:
        /* <DEDUP_REMOVED lines=36> */
.L_x_7433:
[----:B------:R-:W-:Y:S05]  /*2900*/  BSYNC B0 ;  /* 0x0000000000007941 */ /* 0x000fea0003800000 */
.L_x_7432:
        /* <DEDUP_REMOVED lines=66> */
.L_x_7435:
        /* <DEDUP_REMOVED lines=20> */
.L_x_7438:
[----:B------:R-:W-:Y:S05]  /*2e70*/  BSYNC B2 ;  /* 0x0000000000027941 */ /* 0x000fea0003800000 */
.L_x_7437:
        /* <DEDUP_REMOVED lines=15> */
.L_x_7436:
[----:B------:R-:W-:Y:S05]  /*2f70*/  BSYNC B1 ;  /* 0x0000000000017941 */ /* 0x000fea0003800000 */
.L_x_7434:
        /* <DEDUP_REMOVED lines=46> */
.L_x_7440:
        /* <DEDUP_REMOVED lines=15> */
.L_x_7441:
[----:B------:R-:W-:Y:S05]  /*3350*/  BSYNC B0 ;  /* 0x0000000000007941 */ /* 0x000fea0003800000 */
.L_x_7439:
        /* <DEDUP_REMOVED lines=36> */
.L_x_7443:
[----:B------:R-:W-:Y:S05]  /*35a0*/  BSYNC B0 ;  /* 0x0000000000007941 */ /* 0x000fea0003800000 */
.L_x_7442:
        /* <DEDUP_REMOVED lines=66> */
.L_x_7445:
        /* <DEDUP_REMOVED lines=20> */
.L_x_7448:
[----:B------:R-:W-:Y:S05]  /*3b10*/  BSYNC B2 ;  /* 0x0000000000027941 */ /* 0x000fea0003800000 */
.L_x_7447:
        /* <DEDUP_REMOVED lines=15> */
.L_x_7446:
[----:B------:R-:W-:Y:S05]  /*3c10*/  BSYNC B1 ;  /* 0x0000000000017941 */ /* 0x000fea0003800000 */
.L_x_7444:
        /* <DEDUP_REMOVED lines=46> */
.L_x_7450:
        /* <DEDUP_REMOVED lines=15> */
.L_x_7451:
[----:B------:R-:W-:Y:S05]  /*3ff0*/  BSYNC B0 ;  /* 0x0000000000007941 */ /* 0x000fea0003800000 */
.L_x_7449:
        /* <DEDUP_REMOVED lines=36> */
.L_x_7453:
[----:B------:R-:W-:Y:S05]  /*4240*/  BSYNC B0 ;  /* 0x0000000000007941 */ /* 0x000fea0003800000 */
.L_x_7452:
        /* <DEDUP_REMOVED lines=66> */
.L_x_7455:
        /* <DEDUP_REMOVED lines=20> */
.L_x_7458:
[----:B------:R-:W-:Y:S05]  /*47b0*/  BSYNC B2 ;  /* 0x0000000000027941 */ /* 0x000fea0003800000 */
.L_x_7457:
        /* <DEDUP_REMOVED lines=15> */
.L_x_7456:
[----:B------:R-:W-:Y:S05]  /*48b0*/  BSYNC B1 ;  /* 0x0000000000017941 */ /* 0x000fea0003800000 */
.L_x_7454:
        /* <DEDUP_REMOVED lines=46> */
.L_x_7460:
        /* <DEDUP_REMOVED lines=15> */
.L_x_7461:
[----:B------:R-:W-:Y:S05]  /*4c90*/  BSYNC B0 ;  /* 0x0000000000007941 */ /* 0x000fea0003800000 */
.L_x_7459:
        /* <DEDUP_REMOVED lines=36> */
.L_x_7463:
[----:B------:R-:W-:Y:S05]  /*4ee0*/  BSYNC B0 ;  /* 0x0000000000007941 */ /* 0x000fea0003800000 */
.L_x_7462:
        /* <DEDUP_REMOVED lines=66> */
.L_x_7465:
        /* <DEDUP_REMOVED lines=20> */
.L_x_7468:
[----:B------:R-:W-:Y:S05]  /*5450*/  BSYNC B2 ;  /* 0x0000000000027941 */ /* 0x000fea0003800000 */
.L_x_7467:
        /* <DEDUP_REMOVED lines=15> */
.L_x_7466:
[----:B------:R-:W-:Y:S05]  /*5550*/  BSYNC B1 ;  /* 0x0000000000017941 */ /* 0x000fea0003800000 */
.L_x_7464:
        /* <DEDUP_REMOVED lines=46> */
.L_x_7470:
        /* <DEDUP_REMOVED lines=15> */
.L_x_7471:
[----:B------:R-:W-:Y:S05]  /*5930*/  BSYNC B0 ;  /* 0x0000000000007941 */ /* 0x000fea0003800000 */
.L_x_7469:
        /* <DEDUP_REMOVED lines=36> */
.L_x_7473:
[----:B------:R-:W-:Y:S05]  /*5b80*/  BSYNC B0 ;  /* 0x0000000000007941 */ /* 0x000fea0003800000 */
.L_x_7472:
        /* <DEDUP_REMOVED lines=66> */
.L_x_7475:
        /* <DEDUP_REMOVED lines=19> */
[----:B------:R-:W-:Y:S05]  /*60e0*/  CALL.REL.NOINC `($__internal_17_$__cuda_sm20_div_rn_f64_full) ;  /* 0x0000755000007944 */ /* 0x000fea0003c00000 */
.L_x_7478:
[----:B------:R-:W-:Y:S05]  /*60f0*/  BSYNC B2 ;  /* 0x0000000000027941 */ /* 0x000fea0003800000 */
.L_x_7477:
        /* <DEDUP_REMOVED lines=15> */
.L_x_7476:
[----:B------:R-:W-:Y:S05]  /*61f0*/  BSYNC B1 ;  /* 0x0000000000017941 */ /* 0x000fea0003800000 */
.L_x_7474:
        /* <DEDUP_REMOVED lines=46> */
.L_x_7480:
        /* <DEDUP_REMOVED lines=15> */
.L_x_7481:
[----:B------:R-:W-:Y:S05]  /*65d0*/  BSYNC B0 ;  /* 0x0000000000007941 */ /* 0x000fea0003800000 */
.L_x_7479:
        /* <DEDUP_REMOVED lines=12> */
.L_x_7401:
        /* <DEDUP_REMOVED lines=95> */
.L_x_7485:
[----:B------:R-:W-:Y:S05]  /*6c90*/  BSYNC B0 ;  /* 0x0000000000007941 */ /* 0x000fea0003800000 */
.L_x_7484:
        /* <DEDUP_REMOVED lines=65> */
.L_x_7487:
        /* <DEDUP_REMOVED lines=20> */
.L_x_7490:
[----:B------:R-:W-:Y:S05]  /*71f0*/  BSYNC B3 ;  /* 0x0000000000037941 */ /* 0x000fea0003800000 */
.L_x_7489:
        /* <DEDUP_REMOVED lines=15> */
.L_x_7488:
[----:B------:R-:W-:Y:S05]  /*72f0*/  BSYNC B2 ;  /* 0x0000000000027941 */ /* 0x000fea0003800000 */
.L_x_7486:
        /* <DEDUP_REMOVED lines=46> */
.L_x_7492:
        /* <DEDUP_REMOVED lines=15> */
.L_x_7493:
[----:B------:R-:W-:Y:S05]  /*76d0*/  BSYNC B0 ;  /* 0x0000000000007941 */ /* 0x000fea0003800000 */
.L_x_7491:
[----:B-1----:R1:W2:-:S06]  /*76e0*/  DMUL R8, R8, R10 ;  /* 0x0000000a08087228 */ /* 0x00228c0000000000 */
.L_x_7483:
[----:B------:R-:W-:Y:S05]  /*76f0*/  BSYNC B1 ;  /* 0x0000000000017941 */ /* 0x000fea0003800000 */
.L_x_7482:
        /* <DEDUP_REMOVED lines=42> */
.L_x_7497:
[----:B------:R-:W-:Y:S05]  /*79a0*/  BSYNC B0 ;  /* 0x0000000000007941 */ /* 0x000fea0003800000 */
.L_x_7496:
        /* <DEDUP_REMOVED lines=65> */
.L_x_7499:
        /* <DEDUP_REMOVED lines=19> */
[----:B--2---:R-:W-:Y:S05]  /*7ef0*/  CALL.REL.NOINC `($__internal_17_$__cuda_sm20_div_rn_f64_full) ;  /* 0x0000574000007944 */ /* 0x004fea0003c00000 */
.L_x_7502:
[----:B------:R-:W-:Y:S05]  /*7f00*/  BSYNC B3 ;  /* 0x0000000000037941 */ /* 0x000fea0003800000 */
.L_x_7501:
        /* <DEDUP_REMOVED lines=15> */
.L_x_7500:
[----:B------:R-:W-:Y:S05]  /*8000*/  BSYNC B2 ;  /* 0x0000000000027941 */ /* 0x000fea0003800000 */
.L_x_7498:
        /* <DEDUP_REMOVED lines=46> */
.L_x_7504:
        /* <DEDUP_REMOVED lines=15> */
.L_x_7505:
[----:B------:R-:W-:Y:S05]  /*83e0*/  BSYNC B0 ;  /* 0x0000000000007941 */ /* 0x000fea0003800000 */
.L_x_7503:
[----:B-1----:R1:W3:-:S06]  /*83f0*/  DMUL R10, R10, R12 ;  /* 0x0000000c0a0a7228 */ /* 0x0022cc0000000000 */
.L_x_7495:
[----:B------:R-:W-:Y:S05]  /*8400*/  BSYNC B1 ;  /* 0x0000000000017941 */ /* 0x000fea0003800000 */
.L_x_7494:
        /* <DEDUP_REMOVED lines=42> */
.L_x_7509:
[----:B------:R-:W-:Y:S05]  /*86b0*/  BSYNC B0 ;  /* 0x0000000000007941 */ /* 0x000fea0003800000 */
.L_x_7508:
        /* <DEDUP_REMOVED lines=65> */
.L_x_7511:
        /* <DEDUP_REMOVED lines=19> */
[----:B--23--:R-:W-:Y:S05]  /*8c00*/  CALL.REL.NOINC `($__internal_17_$__cuda_sm20_div_rn_f64_full) ;  /* 0x00004a3000007944 */ /* 0x00cfea0003c00000 */
.L_x_7514:
[----:B------:R-:W-:Y:S05]  /*8c10*/  BSYNC B3 ;  /* 0x0000000000037941 */ /* 0x000fea0003800000 */
.L_x_7513:
        /* <DEDUP_REMOVED lines=15> */
.L_x_7512:
[----:B------:R-:W-:Y:S05]  /*8d10*/  BSYNC B2 ;  /* 0x0000000000027941 */ /* 0x000fea0003800000 */
.L_x_7510:
        /* <DEDUP_REMOVED lines=46> */
.L_x_7516:
        /* <DEDUP_REMOVED lines=15> */
.L_x_7517:
[----:B------:R-:W-:Y:S05]  /*90f0*/  BSYNC B0 ;  /* 0x0000000000007941 */ /* 0x000fea0003800000 */
.L_x_7515:
[----:B-1----:R1:W4:-:S06]  /*9100*/  DMUL R12, R12, R14 ;  /* 0x0000000e0c0c7228 */ /* 0x00230c0000000000 */
.L_x_7507:
[----:B------:R-:W-:Y:S05]  /*9110*/  BSYNC B1 ;  /* 0x0000000000017941 */ /* 0x000fea0003800000 */
.L_x_7506:
        /* <DEDUP_REMOVED lines=42> */
.L_x_7521:
[----:B------:R-:W-:Y:S05]  /*93c0*/  BSYNC B0 ;  /* 0x0000000000007941 */ /* 0x000fea0003800000 */
.L_x_7520:
        /* <DEDUP_REMOVED lines=65> */
.L_x_7523:
        /* <DEDUP_REMOVED lines=19> */
[----:B--234-:R-:W-:Y:S05]  /*9910*/  CALL.REL.NOINC `($__internal_17_$__cuda_sm20_div_rn_f64_full) ;  /* 0x00003d2000007944 */ /* 0x01cfea0003c00000 */
.L_x_7526:
[----:B------:R-:W-:Y:S05]  /*9920*/  BSYNC B3 ;  /* 0x0000000000037941 */ /* 0x000fea0003800000 */
.L_x_7525:
        /* <DEDUP_REMOVED lines=15> */
.L_x_7524:
[----:B------:R-:W-:Y:S05]  /*9a20*/  BSYNC B2 ;  /* 0x0000000000027941 */ /* 0x000fea0003800000 */
.L_x_7522:
        /* <DEDUP_REMOVED lines=46> */
.L_x_7528:
        /* <DEDUP_REMOVED lines=15> */
.L_x_7529:
[----:B------:R-:W-:Y:S05]  /*9e00*/  BSYNC B0 ;  /* 0x0000000000007941 */ /* 0x000fea0003800000 */
.L_x_7527:
[----:B-1----:R1:W0:-:S06]  /*9e10*/  DMUL R14, R14, R16 ;  /* 0x000000100e0e7228 */ /* 0x00220c0000000000 */
.L_x_7519:
[----:B------:R-:W-:Y:S05]  /*9e20*/  BSYNC B1 ;  /* 0x0000000000017941 */ /* 0x000fea0003800000 */
.L_x_7518:
        /* <DEDUP_REMOVED lines=42> */
.L_x_7533:
[----:B------:R-:W-:Y:S05]  /*a0d0*/  BSYNC B0 ;  /* 0x0000000000007941 */ /* 0x000fea0003800000 */
.L_x_7532:
        /* <DEDUP_REMOVED lines=65> */
.L_x_7535:
        /* <DEDUP_REMOVED lines=19> */
[----:B--234-:R-:W-:Y:S05]  /*a620*/  CALL.REL.NOINC `($__internal_17_$__cuda_sm20_div_rn_f64_full) ;  /* 0x0000301000007944 */ /* 0x01cfea0003c00000 */
.L_x_7538:
[----:B------:R-:W-:Y:S05]  /*a630*/  BSYNC B3 ;  /* 0x0000000000037941 */ /* 0x000fea0003800000 */
.L_x_7537:
        /* <DEDUP_REMOVED lines=15> */
.L_x_7536:
[----:B------:R-:W-:Y:S05]  /*a730*/  BSYNC B2 ;  /* 0x0000000000027941 */ /* 0x000fea0003800000 */
.L_x_7534:
        /* <DEDUP_REMOVED lines=46> */
.L_x_7540:
        /* <DEDUP_REMOVED lines=15> */
.L_x_7541:
[----:B------:R-:W-:Y:S05]  /*ab10*/  BSYNC B0 ;  /* 0x0000000000007941 */ /* 0x000fea0003800000 */
.L_x_7539:
[----:B-1----:R1:W0:-:S06]  /*ab20*/  DMUL R16, R16, R18 ;  /* 0x0000001210107228 */ /* 0x00220c0000000000 */
.L_x_7531:
[----:B------:R-:W-:Y:S05]  /*ab30*/  BSYNC B1 ;  /* 0x0000000000017941 */ /* 0x000fea0003800000 */
.L_x_7530:
        /* <DEDUP_REMOVED lines=42> */
.L_x_7545:
[----:B------:R-:W-:Y:S05]  /*ade0*/  BSYNC B0 ;  /* 0x0000000000007941 */ /* 0x000fea0003800000 */
.L_x_7544:
        /* <DEDUP_REMOVED lines=65> */
.L_x_7547:
        /* <DEDUP_REMOVED lines=20> */
.L_x_7550:
[----:B------:R-:W-:Y:S05]  /*b340*/  BSYNC B3 ;  /* 0x0000000000037941 */ /* 0x000fea0003800000 */
.L_x_7549:
        /* <DEDUP_REMOVED lines=15> */
.L_x_7548:
[----:B------:R-:W-:Y:S05]  /*b440*/  BSYNC B2 ;  /* 0x0000000000027941 */ /* 0x000fea0003800000 */
.L_x_7546:
        /* <DEDUP_REMOVED lines=46> */
.L_x_7552:
        /* <DEDUP_REMOVED lines=15> */
.L_x_7553:
[----:B------:R-:W-:Y:S05]  /*b820*/  BSYNC B0 ;  /* 0x0000000000007941 */ /* 0x000fea0003800000 */
.L_x_7551:
[----:B-1----:R1:W0:-:S06]  /*b830*/  DMUL R18, R18, R20 ;  /* 0x0000001412127228 */ /* 0x00220c0000000000 */
.L_x_7543:
[----:B------:R-:W-:Y:S05]  /*b840*/  BSYNC B1 ;  /* 0x0000000000017941 */ /* 0x000fea0003800000 */
.L_x_7542:
        /* <DEDUP_REMOVED lines=42> */
.L_x_7557:
[----:B------:R-:W-:Y:S05]  /*baf0*/  BSYNC B0 ;  /* 0x0000000000007941 */ /* 0x000fea0003800000 */
.L_x_7556:
        /* <DEDUP_REMOVED lines=65> */
.L_x_7559:
        /* <DEDUP_REMOVED lines=20> */
.L_x_7562:
[----:B------:R-:W-:Y:S05]  /*c050*/  BSYNC B3 ;  /* 0x0000000000037941 */ /* 0x000fea0003800000 */
.L_x_7561:
        /* <DEDUP_REMOVED lines=15> */
.L_x_7560:
[----:B------:R-:W-:Y:S05]  /*c150*/  BSYNC B2 ;  /* 0x0000000000027941 */ /* 0x000fea0003800000 */
.L_x_7558:
        /* <DEDUP_REMOVED lines=46> */
.L_x_7564:
        /* <DEDUP_REMOVED lines=15> */
.L_x_7565:
[----:B------:R-:W-:Y:S05]  /*c530*/  BSYNC B0 ;  /* 0x0000000000007941 */ /* 0x000fea0003800000 */
.L_x_7563:
[----:B-1----:R1:W0:-:S06]  /*c540*/  DMUL R20, R20, R22 ;  /* 0x0000001614147228 */ /* 0x00220c0000000000 */
.L_x_7555:
[----:B------:R-:W-:Y:S05]  /*c550*/  BSYNC B1 ;  /* 0x0000000000017941 */ /* 0x000fea0003800000 */
.L_x_7554:
        /* <DEDUP_REMOVED lines=42> */
.L_x_7569:
[----:B------:R-:W-:Y:S05]  /*c800*/  BSYNC B0 ;  /* 0x0000000000007941 */ /* 0x000fea0003800000 */
.L_x_7568:
        /* <DEDUP_REMOVED lines=65> */
.L_x_7571:
        /* <DEDUP_REMOVED lines=20> */
.L_x_7574:
[----:B------:R-:W-:Y:S05]  /*cd60*/  BSYNC B3 ;  /* 0x0000000000037941 */ /* 0x000fea0003800000 */
.L_x_7573:
        /* <DEDUP_REMOVED lines=15> */
.L_x_7572:
[----:B------:R-:W-:Y:S05]  /*ce60*/  BSYNC B2 ;  /* 0x0000000000027941 */ /* 0x000fea0003800000 */
.L_x_7570:
        /* <DEDUP_REMOVED lines=46> */
.L_x_7576:
        /* <DEDUP_REMOVED lines=15> */
.L_x_7577:
[----:B------:R-:W-:Y:S05]  /*d240*/  BSYNC B0 ;  /* 0x0000000000007941 */ /* 0x000fea0003800000 */
.L_x_7575:
[----:B-1----:R1:W0:-:S06]  /*d250*/  DMUL R28, R4, R28 ;  /* 0x0000001c041c7228 */ /* 0x00220c0000000000 */
.L_x_7567:
[----:B------:R-:W-:Y:S05]  /*d260*/  BSYNC B1 ;  /* 0x0000000000017941 */ /* 0x000fea0003800000 */
.L_x_7566:
        /* <DEDUP_REMOVED lines=23> */
.L_x_7580:
[----:B-1----:R-:W-:-:S13]  /*d3e0*/  ISETP.GE.AND P0, PT, R0, R30, PT ;  /* 0x0000001e0000720c */ /* 0x002fda0003f06270 */
[----:B------:R-:W-:Y:S05]  /*d3f0*/  @P0 BRA `(.L_x_7582) ;  /* 0x000000c000000947 */ /* 0x000fea0003800000 */
[----:B------:R-:W-:Y:S01]  /*d400*/  IMAD.IADD R2, R7, 0x1, R0 ;  /* 0x0000000107027824 */ /* 0x000fe200078e0200 */
[----:B------:R-:W-:Y:S01]  /*d410*/  IADD3 R0, R0, 0x80, RZ ;  /* 0x0000008000007810 */ /* 0x000fe20007ffe0ff */
[----:B------:R-:W-:-:S04]  /*d420*/  IMAD.MOV.U32 R3, RZ, RZ, 0x8 ;  /* 0x00000008ff037424 */ /* 0x000fc800078e00ff */
[----:B------:R-:W-:-:S05]  /*d430*/  IMAD.WIDE.U32 R2, R2, R3, c[0x0][0x168] ;  /* 0x00005a0002027625 */ /* 0x000fca00078e0003 */
[----:B0----5:R0:W-:Y:S02]  /*d440*/  STG.E.64 [R2.64], R14 ;  /* 0x0000000e02007986 */ /* 0x0211e4000c101b04 */
.L_x_7581:
[----:B------:R-:W-:-:S13]  /*d450*/  ISETP.GE.AND P0, PT, R0, R30, PT ;  /* 0x0000001e0000720c */ /* 0x000fda0003f06270 */
[----:B------:R-:W-:Y:S05]  /*d460*/  @P0 BRA `(.L_x_7583) ;  /* 0x000000d000000947 */ /* 0x000fea0003800000 */
[----:B01----:R-:W-:Y:S01]  /*d470*/  IMAD.IADD R2, R7, 0x1, R0 ;  /* 0x0000000107027824 */ /* 0x003fe200078e0200 */
[----:B------:R-:W-:Y:S01]  /*d480*/  IADD3 R0, R0, 0x80, RZ ;  /* 0x0000008000007810 */ /* 0x000fe20007ffe0ff */
[----:B------:R-:W-:-:S04]  /*d490*/  IMAD.MOV.U32 R3, RZ, RZ, 0x8 ;  /* 0x00000008ff037424 */ /* 0x000fc800078e00ff */
[----:B------:R-:W-:-:S05]  /*d4a0*/  IMAD.WIDE.U32 R2, R2, R3, c[0x0][0x168] ;  /* 0x00005a0002027625 */ /* 0x000fca00078e0003 */
[----:B------:R0:W-:Y:S02]  /*d4b0*/  STG.E.64 [R2.64], R16 ;  /* 0x0000001002007986 */ /* 0x0001e4000c101b04 */
.L_x_7582:
        /* <DEDUP_REMOVED lines=8> */
.L_x_7583:
[----:B------:R-:W-:Y:S05]  /*d540*/  BSYNC B1 ;  /* 0x0000000000017941 */ /* 0x000fea0003800000 */
.L_x_7579:
[----:B------:R-:W-:-:S13]  /*d550*/  ISETP.GE.AND P0, PT, R0, R30, PT ;  /* 0x0000001e0000720c */ /* 0x000fda0003f06270 */
[----:B01----:R-:W-:Y:S01]  /*d560*/  @!P0 IMAD.IADD R2, R7, 0x1, R0 ;  /* 0x0000000107028824 */ /* 0x003fe200078e0200 */
[----:B------:R-:W-:Y:S01]  /*d570*/  @!P0 IADD3 R0, R0, 0x80, RZ ;  /* 0x0000008000008810 */ /* 0x000fe20007ffe0ff */
[----:B------:R-:W-:-:S04]  /*d580*/  @!P0 IMAD.MOV.U32 R3, RZ, RZ, 0x8 ;  /* 0x00000008ff038424 */ /* 0x000fc800078e00ff */
[----:B------:R-:W-:-:S05]  /*d590*/  @!P0 IMAD.WIDE.U32 R2, R2, R3, c[0x0][0x168] ;  /* 0x00005a0002028625 */ /* 0x000fca00078e0003 */
[----:B------:R0:W-:Y:S02]  /*d5a0*/  @!P0 STG.E.64 [R2.64], R20 ;  /* 0x0000001402008986 */ /* 0x0001e4000c101b04 */
.L_x_7584:
[----:B------:R-:W-:Y:S05]  /*d5b0*/  BSYNC B0 ;  /* 0x0000000000007941 */ /* 0x000fea0003800000 */
.L_x_7578:
        /* <DEDUP_REMOVED lines=8> */
        .weak           $__internal_17_$__cuda_sm20_div_rn_f64_full
        .type           $__internal_17_$__cuda_sm20_div_rn_f64_full,@function
        .size           $__internal_17_$__cuda_sm20_div_rn_f64_full,(.L_x_7609 - $__internal_17_$__cuda_sm20_div_rn_f64_full)
$__internal_17_$__cuda_sm20_div_rn_f64_full:
        /* <DEDUP_REMOVED lines=71> */
.L_x_7586:
        /* <DEDUP_REMOVED lines=17> */
.L_x_7589:
[----:B------:R-:W-:Y:S01]  /*dbc0*/  LOP3.LUT R3, R27, 0x80000, RZ, 0xfc, !PT ;  /* 0x000800001b037812 */ /* 0x000fe200078efcff */
[----:B------:R-:W-:-:S04]  /*dbd0*/  IMAD.MOV.U32 R38, RZ, RZ, R26 ;  /* 0x000000ffff267224 */ /* 0x000fc800078e001a */
[----:B------:R-:W-:Y:S01]  /*dbe0*/  IMAD.MOV.U32 R39, RZ, RZ, R3 ;  /* 0x000000ffff277224 */ /* 0x000fe200078e0003 */
[----:B------:R-:W-:Y:S05]  /*dbf0*/  BRA `(.L_x_7587) ;  /* 0x0000003000007947 */ /* 0x000fea0003800000 */
.L_x_7588:
[----:B------:R-:W-:Y:S01]  /*dc00*/  LOP3.LUT R3, R37, 0x80000, RZ, 0xfc, !PT ;  /* 0x0008000025037812 */ /* 0x000fe200078efcff */
[----:B------:R-:W-:-:S03]  /*dc10*/  IMAD.MOV.U32 R38, RZ, RZ, R36 ;  /* 0x000000ffff267224 */ /* 0x000fc600078e0024 */
[----:B------:R-:W-:Y:S02]  /*dc20*/  MOV R39, R3 ;  /* 0x0000000300277202 */ /* 0x000fe40000000f00 */
.L_x_7587:
[----:B------:R-:W-:Y:S05]  /*dc30*/  BSYNC B0 ;  /* 0x0000000000007941 */ /* 0x000fea0003800000 */
.L_x_7585:
[----:B------:R-:W-:Y:S02]  /*dc40*/  IMAD.MOV.U32 R4, RZ, RZ, R0 ;  /* 0x000000ffff047224 */ /* 0x000fe400078e0000 */
[----:B------:R-:W-:Y:S02]  /*dc50*/  IMAD.MOV.U32 R5, RZ, RZ, 0x0 ;  /* 0x00000000ff057424 */ /* 0x000fe400078e00ff */
[----:B------:R-:W-:Y:S02]  /*dc60*/  IMAD.MOV.U32 R2, RZ, RZ, R38 ;  /* 0x000000ffff027224 */ /* 0x000fe400078e0026 */
[----:B------:R-:W-:Y:S01]  /*dc70*/  IMAD.MOV.U32 R3, RZ, RZ, R39 ;  /* 0x000000ffff037224 */ /* 0x000fe200078e0027 */
[----:B------:R-:W-:Y:S06]  /*dc80*/  RET.REL.NODEC R4 `(_ZN2at6native29vectorized_elementwise_kernelILi4EZZZNS0_61_GLOBAL__N__b29612f4_23_ActivationMishKernel_cu_9e10b42f_310811mish_kernelERNS_18TensorIteratorBaseEENKUlvE_clEvENKUlvE_clEvEUldE_St5arrayIPcLm2EEEEviT0_T1_) ;  /* 0xffff237004007950 */ /* 0x000fec0003c3ffff */
.L_x_7590:
        /* <DEDUP_REMOVED lines=15> */
.L_x_7609:


//--------------------- .text._ZN2at6native29vectorized_elementwise_kernelILi8EZZZNS0_61_GLOBAL__N__b29612f4_23_ActivationMishKernel_cu_9e10b42f_310811mish_kernelERNS_18TensorIteratorBaseEENKUlvE_clEvENKUlvE_clEvEUldE_St5arrayIPcLm2EEEEviT0_T1_ --------------------------
	.section	.text._ZN2at6native29vectorized_elementwise_kernelILi8EZZZNS0_61_GLOBAL__N__b29612f4_23_ActivationMishKernel_cu_9e10b42f_310811mish_kernelERNS_18TensorIteratorBaseEENKUlvE_clEvENKUlvE_clEvEUldE_St5arrayIPcLm2EEEEviT0_T1_,"ax",@progbits
	.sectioninfo	@"SHI_REGISTERS=4"
	.align	128
        .global         _ZN2at6native29vectorized_elementwise_kernelILi8EZZZNS0_61_GLOBAL__N__b29612f4_23_ActivationMishKernel_cu_9e10b42f_310811mish_kernelERNS_18TensorIteratorBaseEENKUlvE_clEvENKUlvE_clEvEUldE_St5arrayIPcLm2EEEEviT0_T1_
        .type           _ZN2at6native29vectorized_elementwise_kernelILi8EZZZNS0_61_GLOBAL__N__b29612f4_23_ActivationMishKernel_cu_9e10b42f_310811mish_kernelERNS_18TensorIteratorBaseEENKUlvE_clEvENKUlvE_clEvEUldE_St5arrayIPcLm2EEEEviT0_T1_,@function
        .size           _ZN2at6native29vectorized_elementwise_kernelILi8EZZZNS0_61_GLOBAL__N__b29612f4_23_ActivationMishKernel_cu_9e10b42f_310811mish_kernelERNS_18TensorIteratorBaseEENKUlvE_clEvENKUlvE_clEvEUldE_St5arrayIPcLm2EEEEviT0_T1_,(.L_x_7665 - _ZN2at6native29vectorized_elementwise_kernelILi8EZZZNS0_61_GLOBAL__N__b29612f4_23_ActivationMishKernel_cu_9e10b42f_310811mish_kernelERNS_18TensorIteratorBaseEENKUlvE_clEvENKUlvE_clEvEUldE_St5arrayIPcLm2EEEEviT0_T1_)
        .other          _ZN2at6native29vectorized_elementwise_kernelILi8EZZZNS0_61_GLOBAL__N__b29612f4_23_ActivationMishKernel_cu_9e10b42f_310811mish_kernelERNS_18TensorIteratorBaseEENKUlvE_clEvENKUlvE_clEvEUldE_St5arrayIPcLm2EEEEviT0_T1_,@"STO_CUDA_ENTRY STV_DEFAULT"
_ZN2at6native29vectorized_elementwise_kernelILi8EZZZNS0_61_GLOBAL__N__b29612f4_23_ActivationMishKernel_cu_9e10b42f_310811mish_kernelERNS_18TensorIteratorBaseEENKUlvE_clEvENKUlvE_clEvEUldE_St5arrayIPcLm2EEEEviT0_T1_:
.text._ZN2at6native29vectorized_elementwise_kernelILi8EZZZNS0_61_GLOBAL__N__b29612f4_23_ActivationMishKernel_cu_9e10b42f_310811mish_kernelERNS_18TensorIteratorBaseEENKUlvE_clEvENKUlvE_clEvEUldE_St5arrayIPcLm2EEEEviT0_T1_:
[----:B------:R-:W-:Y:S02]  /*0000*/  MOV R1, c[0x0][0x28] ;  /* 0x00000a0000017a02 */ /* 0x000fe40000000f00 */
[----:B------:R-:W-:Y:S05]  /*0010*/  EXIT ;  /* 0x000000000000794d */ /* 0x000fea0003800000 */
.L_x_7591:
        /* <DEDUP_REMOVED lines=14> */
.L_x_7665:


//--------------------- .nv.global.init           --------------------------
	.section	.nv.global.init,"aw",@progbits
.nv.global.init:
	.type		$str$6,@object
	.size		$str$6,(__unnamed_1 - $str$6)
$str$6:
        /*0000*/ 	.byte	0x66, 0x61, 0x6c, 0x73, 0x65, 0x00
	.type		__unnamed_1,@object
	.size		__unnamed_1,(__unnamed_5 - __unnamed_1)
__unnamed_1:
        /*0006*/ 	.byte	0x66, 0x65, 0x74, 0x63, 0x68, 0x5f, 0x61, 0x6e, 0x64, 0x5f, 0x63, 0x61, 0x73, 0x74, 0x00
	.type		__unnamed_5,@object
	.size		__unnamed_5,(__unnamed_3 - __unnamed_5)
__unnamed_5:
        /*0015*/ 	.byte	0x66, 0x65, 0x74, 0x63, 0x68, 0x5f, 0x61, 0x6e, 0x64, 0x5f, 0x63, 0x61, 0x73, 0x74, 0x00
	.type		__unnamed_3,@object
	.size		__unnamed_3,(__unnamed_7 - __unnamed_3)
__unnamed_3:
        /*0024*/ 	.byte	0x66, 0x65, 0x74, 0x63, 0x68, 0x5f, 0x61, 0x6e, 0x64, 0x5f, 0x63, 0x61, 0x73, 0x74, 0x00
	.type		__unnamed_7,@object
	.size		__unnamed_7,(__unnamed_2 - __unnamed_7)
__unnamed_7:
        /*0033*/ 	.byte	0x66, 0x65, 0x74, 0x63, 0x68, 0x5f, 0x61, 0x6e, 0x64, 0x5f, 0x63, 0x61, 0x73, 0x74, 0x00
	.type		__unnamed_2,@object
	.size		__unnamed_2,(__unnamed_6 - __unnamed_2)
__unnamed_2:
        /*0042*/ 	.byte	0x63, 0x61, 0x73, 0x74, 0x5f, 0x61, 0x6e, 0x64, 0x5f, 0x73, 0x74, 0x6f, 0x72, 0x65, 0x00
	.type		__unnamed_6,@object
	.size		__unnamed_6,(__unnamed_4 - __unnamed_6)
__unnamed_6:
        /*0051*/ 	.byte	0x63, 0x61, 0x73, 0x74, 0x5f, 0x61, 0x6e, 0x64, 0x5f, 0x73, 0x74, 0x6f, 0x72, 0x65, 0x00
	.type		__unnamed_4,@object
	.size		__unnamed_4,(__unnamed_8 - __unnamed_4)
__unnamed_4:
        /*0060*/ 	.byte	0x63, 0x61, 0x73, 0x74, 0x5f, 0x61, 0x6e, 0x64, 0x5f, 0x73, 0x74, 0x6f, 0x72, 0x65, 0x00
	.type		__unnamed_8,@object
	.size		__unnamed_8,($str$7 - __unnamed_8)
__unnamed_8:
        /*006f*/ 	.byte	0x63, 0x61, 0x73, 0x74, 0x5f, 0x61, 0x6e, 0x64, 0x5f, 0x73, 0x74, 0x6f, 0x72, 0x65, 0x00
	.type		$str$7,@object
	.size		$str$7,(.L_37 - $str$7)
$str$7:
        /*007e*/ 	.byte	0x2f, 0x72, 0x6f, 0x6f, 0x74, 0x2f, 0x2e, 0x70, 0x79, 0x65, 0x6e, 0x76, 0x2f, 0x76, 0x65, 0x72
        /*008e*/ 	.byte	0x73, 0x69, 0x6f, 0x6e, 0x73, 0x2f, 0x33, 0x2e, 0x31, 0x33, 0x2e, 0x31, 0x32, 0x2f, 0x6c, 0x69
        /*009e*/ 	.byte	0x62, 0x2f, 0x70, 0x79, 0x74, 0x68, 0x6f, 0x6e, 0x33, 0x2e, 0x31, 0x33, 0x2f, 0x73, 0x69, 0x74
        /*00ae*/ 	.byte	0x65, 0x2d, 0x70, 0x61, 0x63, 0x6b, 0x61, 0x67, 0x65, 0x73, 0x2f, 0x74, 0x6f, 0x72, 0x63, 0x68
        /*00be*/ 	.byte	0x2f, 0x69, 0x6e, 0x63, 0x6c, 0x75, 0x64, 0x65, 0x2f, 0x63, 0x31, 0x30, 0x2f, 0x63, 0x6f, 0x72
        /*00ce*/ 	.byte	0x65, 0x2f, 0x44, 0x79, 0x6e, 0x61, 0x6d, 0x69, 0x63, 0x43, 0x61, 0x73, 0x74, 0x2e, 0x68, 0x00
.L_37:


//--------------------- .nv.global                --------------------------
	.section	.nv.global,"aw",@nobits
.nv.global:
	.type		_ZN59_INTERNAL_b29612f4_23_ActivationMishKernel_cu_9e10b42f_31084cuda3std3__48in_placeE,@object
	.size		_ZN59_INTERNAL_b29612f4_23_ActivationMishKernel_cu_9e10b42f_31084cuda3std3__48in_placeE,(_ZN59_INTERNAL_b29612f4_23_ActivationMishKernel_cu_9e10b42f_31084cuda3std6ranges3__45__cpo8distanceE - _ZN59_INTERNAL_b29612f4_23_ActivationMishKernel_cu_9e10b42f_31084cuda3std3__48in_placeE)
_ZN59_INTERNAL_b29612f4_23_ActivationMishKernel_cu_9e10b42f_31084cuda3std3__48in_placeE:
	.zero		1
	.type		_ZN59_INTERNAL_b29612f4_23_ActivationMishKernel_cu_9e10b42f_31084cuda3std6ranges3__45__cpo8distanceE,@object
	.size		_ZN59_INTERNAL_b29612f4_23_ActivationMishKernel_cu_9e10b42f_31084cuda3std6ranges3__45__cpo8distanceE,(_ZN59_INTERNAL_b29612f4_23_ActivationMishKernel_cu_9e10b42f_31084cuda3std3__45__cpo3endE - _ZN59_INTERNAL_b29612f4_23_ActivationMishKernel_cu_9e10b42f_31084cuda3std6ranges3__45__cpo8distanceE)
_ZN59_INTERNAL_b29612f4_23_ActivationMishKernel_cu_9e10b42f_31084cuda3std6ranges3__45__cpo8distanceE:
	.zero		1
	.type		_ZN59_INTERNAL_b29612f4_23_ActivationMishKernel_cu_9e10b42f_31084cuda3std3__45__cpo3endE,@object
	.size		_ZN59_INTERNAL_b29612f4_23_ActivationMishKernel_cu_9e10b42f_31084cuda3std3__45__cpo3endE,(_ZN59_INTERNAL_b29612f4_23_ActivationMishKernel_cu_9e10b42f_31084cuda3std6ranges3__45__cpo7advanceE - _ZN59_INTERNAL_b29612f4_23_ActivationMishKernel_cu_9e10b42f_31084cuda3std3__45__cpo3endE)
_ZN59_INTERNAL_b29612f4_23_ActivationMishKernel_cu_9e10b42f_31084cuda3std3__45__cpo3endE:
	.zero		1
	.type		_ZN59_INTERNAL_b29612f4_23_ActivationMishKernel_cu_9e10b42f_31084cuda3std6ranges3__45__cpo7advanceE,@object
	.size		_ZN59_INTERNAL_b29612f4_23_ActivationMishKernel_cu_9e10b42f_31084cuda3std6ranges3__45__cpo7advanceE,(_ZN59_INTERNAL_b29612f4_23_ActivationMishKernel_cu_9e10b42f_31084cuda3std3__45__cpo4rendE - _ZN59_INTERNAL_b29612f4_23_ActivationMishKernel_cu_9e10b42f_31084cuda3std6ranges3__45__cpo7advanceE)
_ZN59_INTERNAL_b29612f4_23_ActivationMishKernel_cu_9e10b42f_31084cuda3std6ranges3__45__cpo7advanceE:
	.zero		1
	.type		_ZN59_INTERNAL_b29612f4_23_ActivationMishKernel_cu_9e10b42f_31084cuda3std3__45__cpo4rendE,@object
	.size		_ZN59_INTERNAL_b29612f4_23_ActivationMishKernel_cu_9e10b42f_31084cuda3std3__45__cpo4rendE,(_ZN59_INTERNAL_b29612f4_23_ActivationMishKernel_cu_9e10b42f_31084cuda3std6ranges3__45__cpo4dataE - _ZN59_INTERNAL_b29612f4_23_ActivationMishKernel_cu_9e10b42f_31084cuda3std3__45__cpo4rendE)
_ZN59_INTERNAL_b29612f4_23_ActivationMishKernel_cu_9e10b42f_31084cuda3std3__45__cpo4rendE:
	.zero		1
	.type		_ZN59_INTERNAL_b29612f4_23_ActivationMishKernel_cu_9e10b42f_31084cuda3std6ranges3__45__cpo4dataE,@object
	.size		_ZN59_INTERNAL_b29612f4_23_ActivationMishKernel_cu_9e10b42f_31084cuda3std6ranges3__45__cpo4dataE,(_ZN59_INTERNAL_b29612f4_23_ActivationMishKernel_cu_9e10b42f_31084cuda3std6ranges3__45__cpo5beginE - _ZN59_INTERNAL_b29612f4_23_ActivationMishKernel_cu_9e10b42f_31084cuda3std6ranges3__45__cpo4dataE)
_ZN59_INTERNAL_b29612f4_23_ActivationMishKernel_cu_9e10b42f_31084cuda3std6ranges3__45__cpo4dataE:
	.zero		1
	.type		_ZN59_INTERNAL_b29612f4_23_ActivationMishKernel_cu_9e10b42f_31084cuda3std6ranges3__45__cpo5beginE,@object
	.size		_ZN59_INTERNAL_b29612f4_23_ActivationMishKernel_cu_9e10b42f_31084cuda3std6ranges3__45__cpo5beginE,(_ZN59_INTERNAL_b29612f4_23_ActivationMishKernel_cu_9e10b42f_31084cuda3std3__45__cpo5crendE - _ZN59_INTERNAL_b29612f4_23_ActivationMishKernel_cu_9e10b42f_31084cuda3std6ranges3__45__cpo5beginE)
_ZN59_INTERNAL_b29612f4_23_ActivationMishKernel_cu_9e10b42f_31084cuda3std6ranges3__45__cpo5beginE:
	.zero		1
	.type		_ZN59_INTERNAL_b29612f4_23_ActivationMishKernel_cu_9e10b42f_31084cuda3std3__45__cpo5crendE,@object
	.size		_ZN59_INTERNAL_b29612f4_23_ActivationMishKernel_cu_9e10b42f_31084cuda3std3__45__cpo5crendE,(_ZN59_INTERNAL_b29612f4_23_ActivationMishKernel_cu_9e10b42f_31084cuda3std6ranges3__45__cpo4sizeE - _ZN59_INTERNAL_b29612f4_23_ActivationMishKernel_cu_9e10b42f_31084cuda3std3__45__cpo5crendE)
_ZN59_INTERNAL_b29612f4_23_ActivationMishKernel_cu_9e10b42f_31084cuda3std3__45__cpo5crendE:
	.zero		1
	.type		_ZN59_INTERNAL_b29612f4_23_ActivationMishKernel_cu_9e10b42f_31084cuda3std6ranges3__45__cpo4sizeE,@object
	.size		_ZN59_INTERNAL_b29612f4_23_ActivationMishKernel_cu_9e10b42f_31084cuda3std6ranges3__45__cpo4sizeE,(_ZN59_INTERNAL_b29612f4_23_ActivationMishKernel_cu_9e10b42f_31084cuda3std3__461_GLOBAL__N__b29612f4_23_ActivationMishKernel_cu_9e10b42f_31086ignoreE - _ZN59_INTERNAL_b29612f4_23_ActivationMishKernel_cu_9e10b42f_31084cuda3std6ranges3__45__cpo4sizeE)
_ZN59_INTERNAL_b29612f4_23_ActivationMishKernel_cu_9e10b42f_31084cuda3std6ranges3__45__cpo4sizeE:
	.zero		1
	.type		_ZN59_INTERNAL_b29612f4_23_ActivationMishKernel_cu_9e10b42f_31084cuda3std3__461_GLOBAL__N__b29612f4_23_ActivationMishKernel_cu_9e10b42f_31086ignoreE,@object
	.size		_ZN59_INTERNAL_b29612f4_23_ActivationMishKernel_cu_9e10b42f_31084cuda3std3__461_GLOBAL__N__b29612f4_23_ActivationMishKernel_cu_9e10b42f_31086ignoreE,(_ZN59_INTERNAL_b29612f4_23_ActivationMishKernel_cu_9e10b42f_31084cuda3std6ranges3__45__cpo6cbeginE - _ZN59_INTERNAL_b29612f4_23_ActivationMishKernel_cu_9e10b42f_31084cuda3std3__461_GLOBAL__N__b29612f4_23_ActivationMishKernel_cu_9e10b42f_31086ignoreE)
_ZN59_INTERNAL_b29612f4_23_ActivationMishKernel_cu_9e10b42f_31084cuda3std3__461_GLOBAL__N__b29612f4_23_ActivationMishKernel_cu_9e10b42f_31086ignoreE:
	.zero		1
	.type		_ZN59_INTERNAL_b29612f4_23_ActivationMishKernel_cu_9e10b42f_31084cuda3std6ranges3__45__cpo6cbeginE,@object
	.size		_ZN59_INTERNAL_b29612f4_23_ActivationMishKernel_cu_9e10b42f_31084cuda3std6ranges3__45__cpo6cbeginE,(_ZN59_INTERNAL_b29612f4_23_ActivationMishKernel_cu_9e10b42f_31084cuda3std3__45__cpo4cendE - _ZN59_INTERNAL_b29612f4_23_ActivationMishKernel_cu_9e10b42f_31084cuda3std6ranges3__45__cpo6cbeginE)
_ZN59_INTERNAL_b29612f4_23_ActivationMishKernel_cu_9e10b42f_31084cuda3std6ranges3__45__cpo6cbeginE:
	.zero		1
	.type		_ZN59_INTERNAL_b29612f4_23_ActivationMishKernel_cu_9e10b42f_31084cuda3std3__45__cpo4cendE,@object
	.size		_ZN59_INTERNAL_b29612f4_23_ActivationMishKernel_cu_9e10b42f_31084cuda3std3__45__cpo4cendE,(_ZN59_INTERNAL_b29612f4_23_ActivationMishKernel_cu_9e10b42f_31084cuda3std6ranges3__45__cpo4nextE - _ZN59_INTERNAL_b29612f4_23_ActivationMishKernel_cu_9e10b42f_31084cuda3std3__45__cpo4cendE)
_ZN59_INTERNAL_b29612f4_23_ActivationMishKernel_cu_9e10b42f_31084cuda3std3__45__cpo4cendE:
	.zero		1
	.type		_ZN59_INTERNAL_b29612f4_23_ActivationMishKernel_cu_9e10b42f_31084cuda3std6ranges3__45__cpo4nextE,@object
	.size		_ZN59_INTERNAL_b29612f4_23_ActivationMishKernel_cu_9e10b42f_31084cuda3std6ranges3__45__cpo4nextE,(_ZN59_INTERNAL_b29612f4_23_ActivationMishKernel_cu_9e10b42f_31084cuda3std6ranges3__45__cpo4swapE - _ZN59_INTERNAL_b29612f4_23_ActivationMishKernel_cu_9e10b42f_31084cuda3std6ranges3__45__cpo4nextE)
_ZN59_INTERNAL_b29612f4_23_ActivationMishKernel_cu_9e10b42f_31084cuda3std6ranges3__45__cpo4nextE:
	.zero		1
	.type		_ZN59_INTERNAL_b29612f4_23_ActivationMishKernel_cu_9e10b42f_31084cuda3std6ranges3__45__cpo4swapE,@object
	.size		_ZN59_INTERNAL_b29612f4_23_ActivationMishKernel_cu_9e10b42f_31084cuda3std6ranges3__45__cpo4swapE,(_ZN59_INTERNAL_b29612f4_23_ActivationMishKernel_cu_9e10b42f_31084cuda3std3__420unreachable_sentinelE - _ZN59_INTERNAL_b29612f4_23_ActivationMishKernel_cu_9e10b42f_31084cuda3std6ranges3__45__cpo4swapE)
_ZN59_INTERNAL_b29612f4_23_ActivationMishKernel_cu_9e10b42f_31084cuda3std6ranges3__45__cpo4swapE:
	.zero		1
	.type		_ZN59_INTERNAL_b29612f4_23_ActivationMishKernel_cu_9e10b42f_31084cuda3std3__420unreachable_sentinelE,@object
	.size		_ZN59_INTERNAL_b29612f4_23_ActivationMishKernel_cu_9e10b42f_31084cuda3std3__420unreachable_sentinelE,(_ZN59_INTERNAL_b29612f4_23_ActivationMishKernel_cu_9e10b42f_31086thrust23THRUST_300001_SM_800_NS6system6detail10sequential3seqE - _ZN59_INTERNAL_b29612f4_23_ActivationMishKernel_cu_9e10b42f_31084cuda3std3__420unreachable_sentinelE)
_ZN59_INTERNAL_b29612f4_23_ActivationMishKernel_cu_9e10b42f_31084cuda3std3__420unreachable_sentinelE:
	.zero		1
	.type		_ZN59_INTERNAL_b29612f4_23_ActivationMishKernel_cu_9e10b42f_31086thrust23THRUST_300001_SM_800_NS6system6detail10sequential3seqE,@object
	.size		_ZN59_INTERNAL_b29612f4_23_ActivationMishKernel_cu_9e10b42f_31086thrust23THRUST_300001_SM_800_NS6system6detail10sequential3seqE,(_ZN59_INTERNAL_b29612f4_23_ActivationMishKernel_cu_9e10b42f_31084cuda3std3__45__cpo6cbeginE - _ZN59_INTERNAL_b29612f4_23_ActivationMishKernel_cu_9e10b42f_31086thrust23THRUST_300001_SM_800_NS6system6detail10sequential3seqE)
_ZN59_INTERNAL_b29612f4_23_ActivationMishKernel_cu_9e10b42f_31086thrust23THRUST_300001_SM_800_NS6system6detail10sequential3seqE:
	.zero		1
	.type		_ZN59_INTERNAL_b29612f4_23_ActivationMishKernel_cu_9e10b42f_31084cuda3std3__45__cpo6cbeginE,@object
	.size		_ZN59_INTERNAL_b29612f4_23_ActivationMishKernel_cu_9e10b42f_31084cuda3std3__45__cpo6cbeginE,(_ZN59_INTERNAL_b29612f4_23_ActivationMishKernel_cu_9e10b42f_31084cuda3std6ranges3__45__cpo9iter_swapE - _ZN59_INTERNAL_b29612f4_23_ActivationMishKernel_cu_9e10b42f_31084cuda3std3__45__cpo6cbeginE)
_ZN59_INTERNAL_b29612f4_23_ActivationMishKernel_cu_9e10b42f_31084cuda3std3__45__cpo6cbeginE:
	.zero		1
	.type		_ZN59_INTERNAL_b29612f4_23_ActivationMishKernel_cu_9e10b42f_31084cuda3std6ranges3__45__cpo9iter_swapE,@object
	.size		_ZN59_INTERNAL_b29612f4_23_ActivationMishKernel_cu_9e10b42f_31084cuda3std6ranges3__45__cpo9iter_swapE,(_ZN59_INTERNAL_b29612f4_23_ActivationMishKernel_cu_9e10b42f_31084cuda3std3__45__cpo7crbeginE - _ZN59_INTERNAL_b29612f4_23_ActivationMishKernel_cu_9e10b42f_31084cuda3std6ranges3__45__cpo9iter_swapE)
_ZN59_INTERNAL_b29612f4_23_ActivationMishKernel_cu_9e10b42f_31084cuda3std6ranges3__45__cpo9iter_swapE:
	.zero		1
	.type		_ZN59_INTERNAL_b29612f4_23_ActivationMishKernel_cu_9e10b42f_31084cuda3std3__45__cpo7crbeginE,@object
	.size		_ZN59_INTERNAL_b29612f4_23_ActivationMishKernel_cu_9e10b42f_31084cuda3std3__45__cpo7crbeginE,(_ZN59_INTERNAL_b29612f4_23_ActivationMishKernel_cu_9e10b42f_31084cuda3std6ranges3__45__cpo5cdataE - _ZN59_INTERNAL_b29612f4_23_ActivationMishKernel_cu_9e10b42f_31084cuda3std3__45__cpo7crbeginE)
_ZN59_INTERNAL_b29612f4_23_ActivationMishKernel_cu_9e10b42f_31084cuda3std3__45__cpo7crbeginE:
	.zero		1
	.type		_ZN59_INTERNAL_b29612f4_23_ActivationMishKernel_cu_9e10b42f_31084cuda3std6ranges3__45__cpo5cdataE,@object
	.size		_ZN59_INTERNAL_b29612f4_23_ActivationMishKernel_cu_9e10b42f_31084cuda3std6ranges3__45__cpo5cdataE,(_ZN59_INTERNAL_b29612f4_23_ActivationMishKernel_cu_9e10b42f_31084cuda3std6ranges3__45__cpo3endE - _ZN59_INTERNAL_b29612f4_23_ActivationMishKernel_cu_9e10b42f_31084cuda3std6ranges3__45__cpo5cdataE)
_ZN59_INTERNAL_b29612f4_23_ActivationMishKernel_cu_9e10b42f_31084cuda3std6ranges3__45__cpo5cdataE:
	.zero		1
	.type		_ZN59_INTERNAL_b29612f4_23_ActivationMishKernel_cu_9e10b42f_31084cuda3std6ranges3__45__cpo3endE,@object
	.size		_ZN59_INTERNAL_b29612f4_23_ActivationMishKernel_cu_9e10b42f_31084cuda3std6ranges3__45__cpo3endE,(_ZN59_INTERNAL_b29612f4_23_ActivationMishKernel_cu_9e10b42f_31084cuda3std3__419piecewise_constructE - _ZN59_INTERNAL_b29612f4_23_ActivationMishKernel_cu_9e10b42f_31084cuda3std6ranges3__45__cpo3endE)
_ZN59_INTERNAL_b29612f4_23_ActivationMishKernel_cu_9e10b42f_31084cuda3std6ranges3__45__cpo3endE:
	.zero		1
	.type		_ZN59_INTERNAL_b29612f4_23_ActivationMishKernel_cu_9e10b42f_31084cuda3std3__419piecewise_constructE,@object
	.size		_ZN59_INTERNAL_b29612f4_23_ActivationMishKernel_cu_9e10b42f_31084cuda3std3__419piecewise_constructE,(_ZN59_INTERNAL_b29612f4_23_ActivationMishKernel_cu_9e10b42f_31084cuda3std6ranges3__45__cpo5ssizeE - _ZN59_INTERNAL_b29612f4_23_ActivationMishKernel_cu_9e10b42f_31084cuda3std3__419piecewise_constructE)
_ZN59_INTERNAL_b29612f4_23_ActivationMishKernel_cu_9e10b42f_31084cuda3std3__419piecewise_constructE:
	.zero		1
	.type		_ZN59_INTERNAL_b29612f4_23_ActivationMishKernel_cu_9e10b42f_31084cuda3std6ranges3__45__cpo5ssizeE,@object
	.size		_ZN59_INTERNAL_b29612f4_23_ActivationMishKernel_cu_9e10b42f_31084cuda3std6ranges3__45__cpo5ssizeE,(_ZN59_INTERNAL_b29612f4_23_ActivationMishKernel_cu_9e10b42f_31084cuda3std3__45__cpo5beginE - _ZN59_INTERNAL_b29612f4_23_ActivationMishKernel_cu_9e10b42f_31084cuda3std6ranges3__45__cpo5ssizeE)
_ZN59_INTERNAL_b29612f4_23_ActivationMishKernel_cu_9e10b42f_31084cuda3std6ranges3__45__cpo5ssizeE:
	.zero		1
	.type		_ZN59_INTERNAL_b29612f4_23_ActivationMishKernel_cu_9e10b42f_31084cuda3std3__45__cpo5beginE,@object
	.size		_ZN59_INTERNAL_b29612f4_23_ActivationMishKernel_cu_9e10b42f_31084cuda3std3__45__cpo5beginE,(_ZN59_INTERNAL_b29612f4_23_ActivationMishKernel_cu_9e10b42f_31084cuda3std6ranges3__45__cpo4cendE - _ZN59_INTERNAL_b29612f4_23_ActivationMishKernel_cu_9e10b42f_31084cuda3std3__45__cpo5beginE)
_ZN59_INTERNAL_b29612f4_23_ActivationMishKernel_cu_9e10b42f_31084cuda3std3__45__cpo5beginE:
	.zero		1
	.type		_ZN59_INTERNAL_b29612f4_23_ActivationMishKernel_cu_9e10b42f_31084cuda3std6ranges3__45__cpo4cendE,@object
	.size		_ZN59_INTERNAL_b29612f4_23_ActivationMishKernel_cu_9e10b42f_31084cuda3std6ranges3__45__cpo4cendE,(_ZN59_INTERNAL_b29612f4_23_ActivationMishKernel_cu_9e10b42f_31084cuda3std3__45__cpo6rbeginE - _ZN59_INTERNAL_b29612f4_23_ActivationMishKernel_cu_9e10b42f_31084cuda3std6ranges3__45__cpo4cendE)
_ZN59_INTERNAL_b29612f4_23_ActivationMishKernel_cu_9e10b42f_31084cuda3std6ranges3__45__cpo4cendE:
	.zero		1
	.type		_ZN59_INTERNAL_b29612f4_23_ActivationMishKernel_cu_9e10b42f_31084cuda3std3__45__cpo6rbeginE,@object
	.size		_ZN59_INTERNAL_b29612f4_23_ActivationMishKernel_cu_9e10b42f_31084cuda3std3__45__cpo6rbeginE,(_ZN59_INTERNAL_b29612f4_23_ActivationMishKernel_cu_9e10b42f_31084cuda3std6ranges3__45__cpo4prevE - _ZN59_INTERNAL_b29612f4_23_ActivationMishKernel_cu_9e10b42f_31084cuda3std3__45__cpo6rbeginE)
_ZN59_INTERNAL_b29612f4_23_ActivationMishKernel_cu_9e10b42f_31084cuda3std3__45__cpo6rbeginE:
	.zero		1
	.type		_ZN59_INTERNAL_b29612f4_23_ActivationMishKernel_cu_9e10b42f_31084cuda3std6ranges3__45__cpo4prevE,@object
	.size		_ZN59_INTERNAL_b29612f4_23_ActivationMishKernel_cu_9e10b42f_31084cuda3std6ranges3__45__cpo4prevE,(_ZN59_INTERNAL_b29612f4_23_ActivationMishKernel_cu_9e10b42f_31084cuda3std6ranges3__45__cpo9iter_moveE - _ZN59_INTERNAL_b29612f4_23_ActivationMishKernel_cu_9e10b42f_31084cuda3std6ranges3__45__cpo4prevE)
_ZN59_INTERNAL_b29612f4_23_ActivationMishKernel_cu_9e10b42f_31084cuda3std6ranges3__45__cpo4prevE:
	.zero		1
	.type		_ZN59_INTERNAL_b29612f4_23_ActivationMishKernel_cu_9e10b42f_31084cuda3std6ranges3__45__cpo9iter_moveE,@object
	.size		_ZN59_INTERNAL_b29612f4_23_ActivationMishKernel_cu_9e10b42f_31084cuda3std6ranges3__45__cpo9iter_moveE,(.L_21 - _ZN59_INTERNAL_b29612f4_23_ActivationMishKernel_cu_9e10b42f_31084cuda3std6ranges3__45__cpo9iter_moveE)
_ZN59_INTERNAL_b29612f4_23_ActivationMishKernel_cu_9e10b42f_31084cuda3std6ranges3__45__cpo9iter_moveE:
	.zero		1
.L_21:


//--------------------- SYMBOLS --------------------------

	.type		__assertfail,@function
